def matmul_kernel(
    a_ptr,
    b_ptr,
    c_ptr,
    M,
    N,
    K,
    stride_am,
    stride_ak,
    stride_bk,
    stride_bn,
    stride_cm,
    stride_cn,
    BLOCK_M: tl.constexpr,
    BLOCK_N: tl.constexpr,
    BLOCK_K: tl.constexpr,
    GROUP_M: tl.constexpr,
):
    pid = tl.program_id(axis=0)
    num_pid_m = tl.cdiv(M, BLOCK_M)
    num_pid_n = tl.cdiv(N, BLOCK_N)
    num_pid_in_group = GROUP_M * num_pid_n
    group_id = pid // num_pid_in_group
    first_pid_m = group_id * GROUP_M
    group_size_m = min(num_pid_m - first_pid_m, GROUP_M)
    pid_m = first_pid_m + ((pid % num_pid_in_group) % group_size_m)
    pid_n = (pid % num_pid_in_group) // group_size_m

    offs_am = (pid_m * BLOCK_M + tl.arange(0, BLOCK_M)) % M
    offs_bn = (pid_n * BLOCK_N + tl.arange(0, BLOCK_N)) % N
    offs_k = tl.arange(0, BLOCK_K)
    a_ptrs = a_ptr + offs_am[:, None] * stride_am + offs_k[None, :] * stride_ak
    b_ptrs = b_ptr + offs_k[:, None] * stride_bk + offs_bn[None, :] * stride_bn

    acc = tl.zeros((BLOCK_M, BLOCK_N), dtype=tl.float32)
    for kk in range(0, tl.cdiv(K, BLOCK_K)):
        a = tl.load(a_ptrs, mask=offs_k[None, :] < K - kk * BLOCK_K, other=0.0)
        b = tl.load(b_ptrs, mask=offs_k[:, None] < K - kk * BLOCK_K, other=0.0)
        acc = tl.dot(a, b, acc)
        a_ptrs += BLOCK_K * stride_ak
        b_ptrs += BLOCK_K * stride_bk

    c = acc.to(c_ptr.dtype.element_ty)
    offs_cm = pid_m * BLOCK_M + tl.arange(0, BLOCK_M)
    offs_cn = pid_n * BLOCK_N + tl.arange(0, BLOCK_N)
    c_ptrs = c_ptr + offs_cm[:, None] * stride_cm + offs_cn[None, :] * stride_cn
    mask = (offs_cm[:, None] < M) & (offs_cn[None, :] < N)
    tl.store(c_ptrs, c, mask=mask)

# config = {"BLOCK_K": 64, "BLOCK_M": 256, "BLOCK_N": 256, "GROUP_M": 8, "arch": "sm_90", "dtype": "fp32", "num_ctas": 1, "num_stages": 3, "num_warps": 4}
# arch = sm_90


// ===== COMPILED SASS (sm_90a) =====

	.target	sm_90a

	.elftype	@"ET_EXEC"


//--------------------- .note.nv.tkinfo           --------------------------
	.section	.note.nv.tkinfo,"",@"SHT_NOTE"
	.sectionflags	@"SHF_NOTE_NV_TKINFO"
	.tkinfo
        /*0018*/ 	.word	0x00000002
        /*0030*/ 	.string	""
        /*0030*/ 	.string	"ptxas"
        /*0030*/ 	.string	"Cuda compilation tools, release 13.0, V13.0.88"
        /*0030*/ 	.string	"Build cuda_13.0.r13.0/compiler.36424714_0"
        /*0030*/ 	.string	"-v  -suppress-debug-info  -lineinfo  -arch sm_90a "



//--------------------- .note.nv.cuinfo           --------------------------
	.section	.note.nv.cuinfo,"",@"SHT_NOTE"
	.sectionflags	@"SHF_NOTE_NV_CUINFO"
        /*0018*/ 	.short	0x0002
        /*001a*/ 	.short	0x005a
        /*001c*/ 	.short	0x0082
	.zero		2


//--------------------- .nv.info                  --------------------------
	.section	.nv.info,"",@"SHT_CUDA_INFO"
	.align	4


	//----- nvinfo : EIATTR_REGCOUNT
	.align		4
        /*0000*/ 	.byte	0x04, 0x2f
        /*0002*/ 	.short	(.L_1 - .L_0)
	.align		4
.L_0:
        /*0004*/ 	.word	index@(matmul_kernel)
        /*0008*/ 	.word	0x000000ff


	//----- nvinfo : EIATTR_FRAME_SIZE
	.align		4
.L_1:
        /*000c*/ 	.byte	0x04, 0x11
        /*000e*/ 	.short	(.L_3 - .L_2)
	.align		4
.L_2:
        /*0010*/ 	.word	index@(matmul_kernel)
        /*0014*/ 	.word	0x00001208


	//----- nvinfo : EIATTR_MIN_STACK_SIZE
	.align		4
.L_3:
        /*0018*/ 	.byte	0x04, 0x12
        /*001a*/ 	.short	(.L_5 - .L_4)
	.align		4
.L_4:
        /*001c*/ 	.word	index@(matmul_kernel)
        /*0020*/ 	.word	0x00001208
.L_5:


//--------------------- .nv.compat                --------------------------
	.section	.nv.compat,"",@"SHT_CUDA_COMPAT_INFO"
	.align	4
        /*0000*/ 	.byte	0x02, 0x09, 0x01, 0x00, 0x02, 0x02, 0x04, 0x00, 0x02, 0x05, 0x05, 0x00, 0x03, 0x07, 0x01, 0x01
        /*0010*/ 	.byte	0x02, 0x03, 0x00, 0x00, 0x02, 0x06, 0x01, 0x00, 0x04, 0x0b, 0x08, 0x00, 0x00, 0x00, 0x00, 0x00
        /*0020*/ 	.byte	0x00, 0x00, 0x00, 0x00


//--------------------- .nv.info.matmul_kernel    --------------------------
	.section	.nv.info.matmul_kernel,"",@"SHT_CUDA_INFO"
	.sectionflags	@""
	.align	4


	//----- nvinfo : EIATTR_CUDA_API_VERSION
	.align		4
        /*0000*/ 	.byte	0x04, 0x37
        /*0002*/ 	.short	(.L_7 - .L_6)
.L_6:
        /*0004*/ 	.word	0x00000082


	//----- nvinfo : EIATTR_KPARAM_INFO
	.align		4
.L_7:
        /*0008*/ 	.byte	0x04, 0x17
        /*000a*/ 	.short	(.L_9 - .L_8)
.L_8:
        /*000c*/ 	.word	0x00000000
        /*0010*/ 	.short	0x000d
        /*0012*/ 	.short	0x0048
        /*0014*/ 	.byte	0x00, 0xf4, 0x21, 0x00


	//----- nvinfo : EIATTR_KPARAM_INFO
	.align		4
.L_9:
        /*0018*/ 	.byte	0x04, 0x17
        /*001a*/ 	.short	(.L_11 - .L_10)
.L_10:
        /*001c*/ 	.word	0x00000000
        /*0020*/ 	.short	0x000c
        /*0022*/ 	.short	0x0040
        /*0024*/ 	.byte	0x00, 0xf4, 0x21, 0x00


	//----- nvinfo : EIATTR_KPARAM_INFO
	.align		4
.L_11:
        /*0028*/ 	.byte	0x04, 0x17
        /*002a*/ 	.short	(.L_13 - .L_12)
.L_12:
        /*002c*/ 	.word	0x00000000
        /*0030*/ 	.short	0x000b
        /*0032*/ 	.short	0x0038
        /*0034*/ 	.byte	0x00, 0xf0, 0x11, 0x00


	//----- nvinfo : EIATTR_KPARAM_INFO
	.align		4
.L_13:
        /*0038*/ 	.byte	0x04, 0x17
        /*003a*/ 	.short	(.L_15 - .L_14)
.L_14:
        /*003c*/ 	.word	0x00000000
        /*0040*/ 	.short	0x000a
        /*0042*/ 	.short	0x0034
        /*0044*/ 	.byte	0x00, 0xf0, 0x11, 0x00


	//----- nvinfo : EIATTR_KPARAM_INFO
	.align		4
.L_15:
        /*0048*/ 	.byte	0x04, 0x17
        /*004a*/ 	.short	(.L_17 - .L_16)
.L_16:
        /*004c*/ 	.word	0x00000000
        /*0050*/ 	.short	0x0009
        /*0052*/ 	.short	0x0030
        /*0054*/ 	.byte	0x00, 0xf0, 0x11, 0x00


	//----- nvinfo : EIATTR_KPARAM_INFO
	.align		4
.L_17:
        /*0058*/ 	.byte	0x04, 0x17
        /*005a*/ 	.short	(.L_19 - .L_18)
.L_18:
        /*005c*/ 	.word	0x00000000
        /*0060*/ 	.short	0x0008
        /*0062*/ 	.short	0x002c
        /*0064*/ 	.byte	0x00, 0xf0, 0x11, 0x00


	//----- nvinfo : EIATTR_KPARAM_INFO
	.align		4
.L_19:
        /*0068*/ 	.byte	0x04, 0x17
        /*006a*/ 	.short	(.L_21 - .L_20)
.L_20:
        /*006c*/ 	.word	0x00000000
        /*0070*/ 	.short	0x0007
        /*0072*/ 	.short	0x0028
        /*0074*/ 	.byte	0x00, 0xf0, 0x11, 0x00


	//----- nvinfo : EIATTR_KPARAM_INFO
	.align		4
.L_21:
        /*0078*/ 	.byte	0x04, 0x17
        /*007a*/ 	.short	(.L_23 - .L_22)
.L_22:
        /*007c*/ 	.word	0x00000000
        /*0080*/ 	.short	0x0006
        /*0082*/ 	.short	0x0024
        /*0084*/ 	.byte	0x00, 0xf0, 0x11, 0x00


	//----- nvinfo : EIATTR_KPARAM_INFO
	.align		4
.L_23:
        /*0088*/ 	.byte	0x04, 0x17
        /*008a*/ 	.short	(.L_25 - .L_24)
.L_24:
        /*008c*/ 	.word	0x00000000
        /*0090*/ 	.short	0x0005
        /*0092*/ 	.short	0x0020
        /*0094*/ 	.byte	0x00, 0xf0, 0x11, 0x00


	//----- nvinfo : EIATTR_KPARAM_INFO
	.align		4
.L_25:
        /*0098*/ 	.byte	0x04, 0x17
        /*009a*/ 	.short	(.L_27 - .L_26)
.L_26:
        /*009c*/ 	.word	0x00000000
        /*00a0*/ 	.short	0x0004
        /*00a2*/ 	.short	0x001c
        /*00a4*/ 	.byte	0x00, 0xf0, 0x11, 0x00


	//----- nvinfo : EIATTR_KPARAM_INFO
	.align		4
.L_27:
        /*00a8*/ 	.byte	0x04, 0x17
        /*00aa*/ 	.short	(.L_29 - .L_28)
.L_28:
        /*00ac*/ 	.word	0x00000000
        /*00b0*/ 	.short	0x0003
        /*00b2*/ 	.short	0x0018
        /*00b4*/ 	.byte	0x00, 0xf0, 0x11, 0x00


	//----- nvinfo : EIATTR_KPARAM_INFO
	.align		4
.L_29:
        /*00b8*/ 	.byte	0x04, 0x17
        /*00ba*/ 	.short	(.L_31 - .L_30)
.L_30:
        /*00bc*/ 	.word	0x00000000
        /*00c0*/ 	.short	0x0002
        /*00c2*/ 	.short	0x0010
        /*00c4*/ 	.byte	0x00, 0xf4, 0x21, 0x00


	//----- nvinfo : EIATTR_KPARAM_INFO
	.align		4
.L_31:
        /*00c8*/ 	.byte	0x04, 0x17
        /*00ca*/ 	.short	(.L_33 - .L_32)
.L_32:
        /*00cc*/ 	.word	0x00000000
        /*00d0*/ 	.short	0x0001
        /*00d2*/ 	.short	0x0008
        /*00d4*/ 	.byte	0x00, 0xf4, 0x21, 0x00


	//----- nvinfo : EIATTR_KPARAM_INFO
	.align		4
.L_33:
        /*00d8*/ 	.byte	0x04, 0x17
        /*00da*/ 	.short	(.L_35 - .L_34)
.L_34:
        /*00dc*/ 	.word	0x00000000
        /*00e0*/ 	.short	0x0000
        /*00e2*/ 	.short	0x0000
        /*00e4*/ 	.byte	0x00, 0xf4, 0x21, 0x00


	//----- nvinfo : EIATTR_SPARSE_MMA_MASK
	.align		4
.L_35:
        /*00e8*/ 	.byte	0x03, 0x50
        /*00ea*/ 	.short	0x0000


	//----- nvinfo : EIATTR_MAXREG_COUNT
	.align		4
        /*00ec*/ 	.byte	0x03, 0x1b
        /*00ee*/ 	.short	0x00ff


	//----- nvinfo : EIATTR_NUM_BARRIERS
	.align		4
        /*00f0*/ 	.byte	0x02, 0x4c
        /*00f2*/ 	.byte	0x01
	.zero		1


	//----- nvinfo : EIATTR_ANNOTATIONS
	.align		4
        /*00f4*/ 	.byte	0x04, 0x55
        /*00f6*/ 	.short	(.L_37 - .L_36)


	//   ....[0]....
.L_36:
        /*00f8*/ 	.word	0x00000001
        /*00fc*/ 	.byte	0x60, 0x07, 0x00, 0x00, 0x01, 0x00, 0x00, 0x00, 0x70, 0x70, 0x00, 0x00, 0x01, 0x00, 0x00, 0x00
        /* <DEDUP_REMOVED lines=2139> */
        /*86bc*/ 	.byte	0xd0, 0x0a, 0x03, 0x00, 0x01, 0x00, 0x00, 0x00, 0x70, 0x0b, 0x03, 0x00


	//----- nvinfo : EIATTR_MERCURY_ISA_VERSION
	.align		4
.L_37:
        /*86c8*/ 	.byte	0x03, 0x5f
        /*86ca*/ 	.short	0x0101


	//----- nvinfo : EIATTR_EXIT_INSTR_OFFSETS
	.align		4
        /*86cc*/ 	.byte	0x04, 0x1c
        /*86ce*/ 	.short	(.L_39 - .L_38)


	//   ....[0]....
.L_38:
        /*86d0*/ 	.word	0x00036950


	//   ....[1]....
        /*86d4*/ 	.word	0x00036970


	//----- nvinfo : EIATTR_REQNTID
	.align		4
.L_39:
        /*86d8*/ 	.byte	0x04, 0x10
        /*86da*/ 	.short	(.L_41 - .L_40)
.L_40:
        /*86dc*/ 	.word	0x00000080
        /*86e0*/ 	.word	0x00000001
        /*86e4*/ 	.word	0x00000001


	//----- nvinfo : EIATTR_CBANK_PARAM_SIZE
	.align		4
.L_41:
        /*86e8*/ 	.byte	0x03, 0x19
        /*86ea*/ 	.short	0x0050


	//----- nvinfo : EIATTR_PARAM_CBANK
	.align		4
        /*86ec*/ 	.byte	0x04, 0x0a
        /*86ee*/ 	.short	(.L_43 - .L_42)
	.align		4
.L_42:
        /*86f0*/ 	.word	index@(.nv.constant0.matmul_kernel)
        /*86f4*/ 	.short	0x0210
        /*86f6*/ 	.short	0x0050


	//----- nvinfo : EIATTR_SW_WAR
	.align		4
.L_43:
        /*86f8*/ 	.byte	0x04, 0x36
        /*86fa*/ 	.short	(.L_45 - .L_44)
.L_44:
        /*86fc*/ 	.word	0x00000008
.L_45:


//--------------------- .nv.callgraph             --------------------------
	.section	.nv.callgraph,"",@"SHT_CUDA_CALLGRAPH"
	.align	4
	.sectionentsize	8
	.align		4
        /*0000*/ 	.word	0x00000000
	.align		4
        /*0004*/ 	.word	0xffffffff
	.align		4
        /*0008*/ 	.word	0x00000000
	.align		4
        /*000c*/ 	.word	0xfffffffe
	.align		4
        /*0010*/ 	.word	0x00000000
	.align		4
        /*0014*/ 	.word	0xfffffffd
	.align		4
        /*0018*/ 	.word	0x00000000
	.align		4
        /*001c*/ 	.word	0xfffffffc


//--------------------- .text.matmul_kernel       --------------------------
	.section	.text.matmul_kernel,"ax",@progbits
	.align	128
        .global         matmul_kernel
        .type           matmul_kernel,@function
        .size           matmul_kernel,(.L_x_3 - matmul_kernel)
        .other          matmul_kernel,@"STO_CUDA_ENTRY STV_DEFAULT"
matmul_kernel:
.text.matmul_kernel:
[----:B------:R-:W1:Y:S08]  /*0000*/  LDC R1, c[0x0][0x28] ;  /* 0x00000a00ff017b82 */ /* 0x000e700000000800 */
[----:B------:R-:W2:Y:S01]  /*0010*/  LDC.64 R166, c[0x0][0x228] ;  /* 0x00008a00ffa67b82 */ /* 0x000ea20000000a00 */
[----:B------:R-:W3:Y:S01]  /*0020*/  S2R R5, SR_CTAID.X ;  /* 0x0000000000057919 */ /* 0x000ee20000002500 */
[----:B------:R-:W-:Y:S01]  /*0030*/  ULDC.64 UR4, c[0x0][0x218] ;  /* 0x0000860000047ab9 */ /* 0x000fe20000000a00 */
[----:B-1----:R-:W-:Y:S01]  /*0040*/  VIADD R1, R1, 0xffffedf8 ;  /* 0xffffedf801017836 */ /* 0x002fe20000000000 */
[----:B------:R-:W-:Y:S01]  /*0050*/  ULDC.64 UR6, c[0x0][0x210] ;  /* 0x0000840000067ab9 */ /* 0x000fe20000000a00 */
[----:B------:R-:W1:Y:S03]  /*0060*/  S2R R47, SR_TID.X ;  /* 0x00000000002f7919 */ /* 0x000e660000002100 */
[----:B------:R-:W4:Y:S01]  /*0070*/  LDC.64 R244, c[0x0][0x238] ;  /* 0x00008e00fff47b82 */ /* 0x000f220000000a00 */
[----:B--2---:R-:W-:Y:S01]  /*0080*/  VIADD R0, R167, 0xff ;  /* 0x000000ffa7007836 */ /* 0x004fe20000000000 */
[----:B------:R-:W-:-:S02]  /*0090*/  IABS R12, R166 ;  /* 0x000000a6000c7213 */ /* 0x000fc40000000000 */
[----:B------:R-:W-:Y:S02]  /*00a0*/  LOP3.LUT R240, RZ, R166, RZ, 0x33, !PT ;  /* 0x000000a6fff07212 */ /* 0x000fe400078e33ff */
[----:B------:R-:W-:-:S04]  /*00b0*/  SHF.R.S32.HI R3, RZ, 0x1f, R0 ;  /* 0x0000001fff037819 */ /* 0x000fc80000011400 */
[----:B------:R-:W-:Y:S02]  /*00c0*/  LEA.HI R3, R3, R0, RZ, 0x8 ;  /* 0x0000000003037211 */ /* 0x000fe400078f40ff */
[----:B---3--:R-:W-:Y:S02]  /*00d0*/  IABS R8, R5 ;  /* 0x0000000500087213 */ /* 0x008fe40000000000 */
[----:B------:R-:W-:Y:S01]  /*00e0*/  SHF.R.S32.HI R3, RZ, 0x8, R3 ;  /* 0x00000008ff037819 */ /* 0x000fe20000011403 */
[C---:B-1----:R-:W-:Y:S01]  /*00f0*/  IMAD.SHL.U32 R15, R47.reuse, 0x400, RZ ;  /* 0x000004002f0f7824 */ /* 0x042fe200078e00ff */
[----:B------:R-:W-:Y:S02]  /*0100*/  SHF.R.U32.HI R14, RZ, 0x6, R47 ;  /* 0x00000006ff0e7819 */ /* 0x000fe4000001162f */
[----:B------:R-:W-:Y:S01]  /*0110*/  LOP3.LUT R251, R47, 0x7f, RZ, 0xc0, !PT ;  /* 0x0000007f2ffb7812 */ /* 0x000fe200078ec0ff */
[----:B------:R-:W-:Y:S01]  /*0120*/  IMAD.SHL.U32 R4, R3, 0x8, RZ ;  /* 0x0000000803047824 */ /* 0x000fe200078e00ff */
[----:B------:R-:W-:-:S04]  /*0130*/  LOP3.LUT R252, R47, 0x3f, RZ, 0xc0, !PT ;  /* 0x0000003f2ffc7812 */ /* 0x000fc800078ec0ff */
[-C--:B------:R-:W-:Y:S02]  /*0140*/  IABS R7, R4.reuse ;  /* 0x0000000400077213 */ /* 0x080fe40000000000 */
[----:B------:R-:W-:Y:S02]  /*0150*/  IABS R10, R4 ;  /* 0x00000004000a7213 */ /* 0x000fe40000000000 */
[----:B------:R-:W1:Y:S08]  /*0160*/  I2F.RP R0, R7 ;  /* 0x0000000700007306 */ /* 0x000e700000209400 */
[----:B-1----:R-:W1:Y:S02]  /*0170*/  MUFU.RCP R0, R0 ;  /* 0x0000000000007308 */ /* 0x002e640000001000 */
[----:B-1----:R-:W-:-:S02]  /*0180*/  VIADD R2, R0, 0xffffffe ;  /* 0x0ffffffe00027836 */ /* 0x002fc40000000000 */
[----:B------:R-:W-:-:S04]  /*0190*/  IMAD.MOV R0, RZ, RZ, -R10 ;  /* 0x000000ffff007224 */ /* 0x000fc800078e0a0a */
[----:B------:R1:W2:Y:S02]  /*01a0*/  F2I.FTZ.U32.TRUNC.NTZ R3, R2 ;  /* 0x0000000200037305 */ /* 0x0002a4000021f000 */
[----:B-1----:R-:W-:Y:S01]  /*01b0*/  IMAD.MOV.U32 R2, RZ, RZ, RZ ;  /* 0x000000ffff027224 */ /* 0x002fe200078e00ff */
[----:B--2---:R-:W-:-:S05]  /*01c0*/  IADD3 R6, RZ, -R3, RZ ;  /* 0x80000003ff067210 */ /* 0x004fca0007ffe0ff */
[----:B------:R-:W-:Y:S02]  /*01d0*/  IMAD R9, R6, R7, RZ ;  /* 0x0000000706097224 */ /* 0x000fe400078e02ff */
[----:B------:R-:W-:Y:S02]  /*01e0*/  IMAD.MOV.U32 R6, RZ, RZ, R8 ;  /* 0x000000ffff067224 */ /* 0x000fe400078e0008 */
[----:B------:R-:W-:-:S06]  /*01f0*/  IMAD.HI.U32 R3, R3, R9, R2 ;  /* 0x0000000903037227 */ /* 0x000fcc00078e0002 */
[----:B------:R-:W-:-:S04]  /*0200*/  IMAD.HI.U32 R3, R3, R6, RZ ;  /* 0x0000000603037227 */ /* 0x000fc800078e00ff */
[----:B------:R-:W-:-:S05]  /*0210*/  IMAD R0, R3, R0, R6 ;  /* 0x0000000003007224 */ /* 0x000fca00078e0206 */
[----:B------:R-:W-:-:S13]  /*0220*/  ISETP.GT.U32.AND P1, PT, R7, R0, PT ;  /* 0x000000000700720c */ /* 0x000fda0003f24070 */
[----:B------:R-:W-:Y:S01]  /*0230*/  @!P1 IMAD.IADD R0, R0, 0x1, -R7 ;  /* 0x0000000100009824 */ /* 0x000fe200078e0a07 */
[----:B------:R-:W-:Y:S02]  /*0240*/  @!P1 IADD3 R3, R3, 0x1, RZ ;  /* 0x0000000103039810 */ /* 0x000fe40007ffe0ff */
[----:B------:R-:W-:Y:S02]  /*0250*/  ISETP.NE.AND P1, PT, R4, RZ, PT ;  /* 0x000000ff0400720c */ /* 0x000fe40003f25270 */
[----:B------:R-:W-:Y:S02]  /*0260*/  ISETP.GE.U32.AND P0, PT, R0, R7, PT ;  /* 0x000000070000720c */ /* 0x000fe40003f06070 */
[----:B------:R-:W-:-:S04]  /*0270*/  LOP3.LUT R0, R5, R4, RZ, 0x3c, !PT ;  /* 0x0000000405007212 */ /* 0x000fc800078e3cff */
[----:B------:R-:W-:Y:S01]  /*0280*/  ISETP.GE.AND P2, PT, R0, RZ, PT ;  /* 0x000000ff0000720c */ /* 0x000fe20003f46270 */
[----:B------:R-:W-:-:S06]  /*0290*/  VIADD R0, R166, 0xff ;  /* 0x000000ffa6007836 */ /* 0x000fcc0000000000 */
[----:B------:R-:W-:-:S04]  /*02a0*/  @P0 VIADD R3, R3, 0x1 ;  /* 0x0000000103030836 */ /* 0x000fc80000000000 */
[----:B------:R-:W-:Y:S01]  /*02b0*/  IMAD.MOV.U32 R2, RZ, RZ, R3 ;  /* 0x000000ffff027224 */ /* 0x000fe200078e0003 */
[----:B------:R-:W-:-:S03]  /*02c0*/  SHF.R.S32.HI R3, RZ, 0x1f, R0 ;  /* 0x0000001fff037819 */ /* 0x000fc60000011400 */
[----:B------:R-:W-:Y:S01]  /*02d0*/  @!P2 IMAD.MOV R2, RZ, RZ, -R2 ;  /* 0x000000ffff02a224 */ /* 0x000fe200078e0a02 */
[----:B------:R-:W-:Y:S02]  /*02e0*/  @!P1 LOP3.LUT R2, RZ, R4, RZ, 0x33, !PT ;  /* 0x00000004ff029212 */ /* 0x000fe400078e33ff */
[----:B------:R-:W-:Y:S02]  /*02f0*/  LEA.HI R3, R3, R0, RZ, 0x8 ;  /* 0x0000000003037211 */ /* 0x000fe400078f40ff */
[----:B------:R-:W-:Y:S01]  /*0300*/  SHF.L.U32 R11, R2, 0x3, RZ ;  /* 0x00000003020b7819 */ /* 0x000fe200000006ff */
[----:B------:R-:W-:-:S03]  /*0310*/  IMAD.MOV R2, RZ, RZ, -R2 ;  /* 0x000000ffff027224 */ /* 0x000fc600078e0a02 */
[----:B------:R-:W-:Y:S01]  /*0320*/  LEA.HI.SX32 R3, R3, -R11, 0x18 ;  /* 0x8000000b03037211 */ /* 0x000fe200078fc2ff */
[----:B------:R-:W-:Y:S01]  /*0330*/  IMAD R10, R4, R2, R5 ;  /* 0x00000002040a7224 */ /* 0x000fe200078e0205 */
[----:B------:R-:W-:Y:S02]  /*0340*/  MOV R2, RZ ;  /* 0x000000ff00027202 */ /* 0x000fe40000000f00 */
[----:B------:R-:W-:-:S04]  /*0350*/  VIMNMX R13, R3, 0x8, PT ;  /* 0x00000008030d7848 */ /* 0x000fc80003fe0100 */
[-C--:B------:R-:W-:Y:S02]  /*0360*/  IABS R6, R13.reuse ;  /* 0x0000000d00067213 */ /* 0x080fe40000000000 */
[----:B------:R-:W-:Y:S02]  /*0370*/  IABS R4, R13 ;  /* 0x0000000d00047213 */ /* 0x000fe40000000000 */
[----:B------:R-:W1:Y:S08]  /*0380*/  I2F.RP R0, R6 ;  /* 0x0000000600007306 */ /* 0x000e700000209400 */
[----:B-1----:R-:W1:Y:S02]  /*0390*/  MUFU.RCP R0, R0 ;  /* 0x0000000000007308 */ /* 0x002e640000001000 */
[----:B-1----:R-:W-:Y:S01]  /*03a0*/  VIADD R3, R0, 0xffffffe ;  /* 0x0ffffffe00037836 */ /* 0x002fe20000000000 */
[----:B------:R-:W-:-:S05]  /*03b0*/  IABS R0, R167 ;  /* 0x000000a700007213 */ /* 0x000fca0000000000 */
[----:B------:R-:W1:Y:S02]  /*03c0*/  F2I.FTZ.U32.TRUNC.NTZ R3, R3 ;  /* 0x0000000300037305 */ /* 0x000e64000021f000 */
[----:B-1----:R-:W-:-:S04]  /*03d0*/  IMAD.MOV R7, RZ, RZ, -R3 ;  /* 0x000000ffff077224 */ /* 0x002fc800078e0a03 */
[----:B------:R-:W-:Y:S01]  /*03e0*/  IMAD.MOV.U32 R5, RZ, RZ, R7 ;  /* 0x000000ffff057224 */ /* 0x000fe200078e0007 */
[----:B------:R-:W-:-:S03]  /*03f0*/  IABS R7, R10 ;  /* 0x0000000a00077213 */ /* 0x000fc60000000000 */
[----:B------:R-:W-:-:S04]  /*0400*/  IMAD R5, R5, R6, RZ ;  /* 0x0000000605057224 */ /* 0x000fc800078e02ff */
[----:B------:R-:W-:Y:S02]  /*0410*/  IMAD.HI.U32 R2, R3, R5, R2 ;  /* 0x0000000503027227 */ /* 0x000fe400078e0002 */
[----:B------:R-:W1:Y:S02]  /*0420*/  I2F.RP R5, R0 ;  /* 0x0000000000057306 */ /* 0x000e640000209400 */
[----:B------:R-:W-:Y:S02]  /*0430*/  IMAD.MOV R3, RZ, RZ, -R4 ;  /* 0x000000ffff037224 */ /* 0x000fe400078e0a04 */
[----:B------:R-:W-:-:S04]  /*0440*/  IMAD.HI.U32 R2, R2, R7, RZ ;  /* 0x0000000702027227 */ /* 0x000fc800078e00ff */
[----:B------:R-:W-:Y:S01]  /*0450*/  IMAD R3, R2, R3, R7 ;  /* 0x0000000302037224 */ /* 0x000fe200078e0207 */
[----:B------:R-:W2:Y:S04]  /*0460*/  I2F.RP R4, R12 ;  /* 0x0000000c00047306 */ /* 0x000ea80000209400 */
[----:B------:R-:W-:-:S04]  /*0470*/  ISETP.GT.U32.AND P1, PT, R6, R3, PT ;  /* 0x000000030600720c */ /* 0x000fc80003f24070 */
[----:B-1----:R-:W1:Y:S08]  /*0480*/  MUFU.RCP R5, R5 ;  /* 0x0000000500057308 */ /* 0x002e700000001000 */
[----:B--2---:R-:W2:Y:S01]  /*0490*/  MUFU.RCP R4, R4 ;  /* 0x0000000400047308 */ /* 0x004ea20000001000 */
[----:B------:R-:W-:Y:S02]  /*04a0*/  @!P1 IMAD.IADD R3, R3, 0x1, -R6 ;  /* 0x0000000103039824 */ /* 0x000fe400078e0a06 */
[----:B------:R-:W-:Y:S01]  /*04b0*/  @!P1 VIADD R2, R2, 0x1 ;  /* 0x0000000102029836 */ /* 0x000fe20000000000 */
[----:B------:R-:W-:-:S02]  /*04c0*/  ISETP.NE.AND P1, PT, R13, RZ, PT ;  /* 0x000000ff0d00720c */ /* 0x000fc40003f25270 */
[----:B------:R-:W-:Y:S02]  /*04d0*/  ISETP.GE.U32.AND P0, PT, R3, R6, PT ;  /* 0x000000060300720c */ /* 0x000fe40003f06070 */
[----:B------:R-:W-:Y:S02]  /*04e0*/  LOP3.LUT R3, R10, R13, RZ, 0x3c, !PT ;  /* 0x0000000d0a037212 */ /* 0x000fe400078e3cff */
[----:B-1----:R-:W-:Y:S02]  /*04f0*/  IADD3 R8, R5, 0xffffffe, RZ ;  /* 0x0ffffffe05087810 */ /* 0x002fe40007ffe0ff */
[----:B------:R-:W-:Y:S02]  /*0500*/  ISETP.GE.AND P2, PT, R3, RZ, PT ;  /* 0x000000ff0300720c */ /* 0x000fe40003f46270 */
[----:B------:R1:W3:Y:S01]  /*0510*/  F2I.FTZ.U32.TRUNC.NTZ R9, R8 ;  /* 0x0000000800097305 */ /* 0x0002e2000021f000 */
[----:B------:R-:W-:Y:S01]  /*0520*/  SHF.L.U32 R3, R47, 0x2, RZ ;  /* 0x000000022f037819 */ /* 0x000fe200000006ff */
[----:B--2---:R-:W-:-:S03]  /*0530*/  VIADD R5, R4, 0xffffffe ;  /* 0x0ffffffe04057836 */ /* 0x004fc60000000000 */
[----:B------:R-:W-:-:S04]  /*0540*/  @P0 VIADD R2, R2, 0x1 ;  /* 0x0000000102020836 */ /* 0x000fc80000000000 */
[----:B------:R-:W-:Y:S01]  /*0550*/  IMAD.MOV.U32 R7, RZ, RZ, R2 ;  /* 0x000000ffff077224 */ /* 0x000fe200078e0002 */
[----:B------:R-:W-:Y:S01]  /*0560*/  SHF.R.S32.HI R2, RZ, 0x6, R47 ;  /* 0x00000006ff027819 */ /* 0x000fe2000001142f */
[----:B------:R-:W2:Y:S01]  /*0570*/  F2I.FTZ.U32.TRUNC.NTZ R5, R5 ;  /* 0x0000000500057305 */ /* 0x000ea2000021f000 */
[----:B-1----:R-:W-:Y:S01]  /*0580*/  MOV R8, RZ ;  /* 0x000000ff00087202 */ /* 0x002fe20000000f00 */
[----:B------:R-:W-:Y:S01]  /*0590*/  @!P2 IMAD.MOV R7, RZ, RZ, -R7 ;  /* 0x000000ffff07a224 */ /* 0x000fe200078e0a07 */
[----:B------:R-:W-:Y:S02]  /*05a0*/  @!P1 LOP3.LUT R7, RZ, R13, RZ, 0x33, !PT ;  /* 0x0000000dff079212 */ /* 0x000fe400078e33ff */
[----:B------:R-:W-:-:S03]  /*05b0*/  SGXT R2, R2, 0x1 ;  /* 0x000000010202781a */ /* 0x000fc60000000200 */
[----:B------:R-:W-:Y:S01]  /*05c0*/  IMAD.MOV R6, RZ, RZ, -R7 ;  /* 0x000000ffff067224 */ /* 0x000fe200078e0a07 */
[----:B------:R-:W-:-:S03]  /*05d0*/  LOP3.LUT R4, R2, 0x90, RZ, 0xc0, !PT ;  /* 0x0000009002047812 */ /* 0x000fc600078ec0ff */
[----:B------:R-:W-:Y:S01]  /*05e0*/  IMAD R2, R13, R6, R10 ;  /* 0x000000060d027224 */ /* 0x000fe200078e020a */
[----:B------:R-:W-:Y:S01]  /*05f0*/  LOP3.LUT R10, R4, 0x7c, R3, 0x78, !PT ;  /* 0x0000007c040a7812 */ /* 0x000fe200078e7803 */
[----:B------:R-:W-:Y:S01]  /*0600*/  IMAD.SHL.U32 R6, R7, 0x100, RZ ;  /* 0x0000010007067824 */ /* 0x000fe200078e00ff */
[----:B------:R-:W-:Y:S01]  /*0610*/  SGXT.U32 R3, R14, 0x1 ;  /* 0x000000010e03781a */ /* 0x000fe20000000000 */
[----:B---3--:R-:W-:Y:S01]  /*0620*/  IMAD.MOV R13, RZ, RZ, -R9 ;  /* 0x000000ffff0d7224 */ /* 0x008fe200078e0a09 */
[----:B------:R-:W-:Y:S01]  /*0630*/  LOP3.LUT R15, R10, 0x8000, R15, 0xf8, !PT ;  /* 0x000080000a0f7812 */ /* 0x000fe200078ef80f */
[----:B------:R-:W-:Y:S01]  /*0640*/  IMAD.IADD R7, R11, 0x1, R2 ;  /* 0x000000010b077824 */ /* 0x000fe200078e0202 */
[----:B------:R-:W-:Y:S01]  /*0650*/  LOP3.LUT R2, R6, R3, RZ, 0xfc, !PT ;  /* 0x0000000306027212 */ /* 0x000fe200078efcff */
[----:B------:R-:W-:Y:S02]  /*0660*/  IMAD R3, R13, R0, RZ ;  /* 0x000000000d037224 */ /* 0x000fe400078e02ff */
[----:B--2---:R-:W-:Y:S01]  /*0670*/  IMAD.MOV R11, RZ, RZ, -R5 ;  /* 0x000000ffff0b7224 */ /* 0x004fe200078e0a05 */
[----:B------:R-:W-:Y:S01]  /*0680*/  LOP3.LUT R13, R2, 0xfe, RZ, 0xfc, !PT ;  /* 0x000000fe020d7812 */ /* 0x000fe200078efcff */
[----:B------:R-:W-:Y:S01]  /*0690*/  IMAD.HI.U32 R3, R9, R3, R8 ;  /* 0x0000000309037227 */ /* 0x000fe200078e0008 */
[----:B------:R-:W-:-:S02]  /*06a0*/  IABS R52, R2 ;  /* 0x0000000200347213 */ /* 0x000fc40000000000 */
[----:B------:R-:W-:Y:S01]  /*06b0*/  IABS R46, R13 ;  /* 0x0000000d002e7213 */ /* 0x000fe20000000000 */
[----:B------:R-:W-:Y:S01]  /*06c0*/  IMAD R7, R7, 0x100, R251 ;  /* 0x0000010007077824 */ /* 0x000fe200078e02fb */
[C---:B------:R-:W-:Y:S01]  /*06d0*/  LOP3.LUT R10, R2.reuse, 0x4, RZ, 0xfc, !PT ;  /* 0x00000004020a7812 */ /* 0x040fe200078efcff */
[----:B------:R-:W-:Y:S01]  /*06e0*/  IMAD R9, R11, R12, RZ ;  /* 0x0000000c0b097224 */ /* 0x000fe200078e02ff */
[----:B------:R-:W-:Y:S01]  /*06f0*/  ISETP.GE.AND P3, PT, R13, RZ, PT ;  /* 0x000000ff0d00720c */ /* 0x000fe20003f66270 */
[----:B------:R-:W-:Y:S01]  /*0700*/  IMAD.MOV.U32 R4, RZ, RZ, RZ ;  /* 0x000000ffff047224 */ /* 0x000fe200078e00ff */
[----:B------:R-:W-:Y:S01]  /*0710*/  IABS R241, R7 ;  /* 0x0000000700f17213 */ /* 0x000fe20000000000 */
[----:B------:R-:W-:Y:S01]  /*0720*/  VIADD R8, R7, 0x80 ;  /* 0x0000008007087836 */ /* 0x000fe20000000000 */
[----:B------:R-:W-:Y:S01]  /*0730*/  IABS R48, R10 ;  /* 0x0000000a00307213 */ /* 0x000fe20000000000 */
[----:B------:R-:W-:Y:S01]  /*0740*/  IMAD.HI.U32 R4, R5, R9, R4 ;  /* 0x0000000905047227 */ /* 0x000fe200078e0004 */
[----:B------:R-:W-:Y:S01]  /*0750*/  LOP3.LUT R11, R2, 0x6, RZ, 0xfc, !PT ;  /* 0x00000006020b7812 */ /* 0x000fe200078efcff */
[----:B------:R1:W-:Y:S01]  /*0760*/  STL.64 [R1+0xde0], R6 ;  /* 0x000de00601007387 */ /* 0x0003e20000100a00 */
[----:B------:R-:W-:Y:S01]  /*0770*/  IABS R233, R8 ;  /* 0x0000000800e97213 */ /* 0x000fe20000000000 */
[----:B------:R-:W-:Y:S01]  /*0780*/  IMAD.HI.U32 R9, R3, R46, RZ ;  /* 0x0000002e03097227 */ /* 0x000fe200078e00ff */
[----:B------:R-:W-:-:S02]  /*0790*/  IABS R54, R11 ;  /* 0x0000000b00367213 */ /* 0x000fc40000000000 */
[----:B------:R-:W-:Y:S01]  /*07a0*/  LOP3.LUT R13, R2, 0x18, RZ, 0xfc, !PT ;  /* 0x00000018020d7812 */ /* 0x000fe200078efcff */
[----:B------:R-:W-:Y:S01]  /*07b0*/  IMAD.HI.U32 R5, R4, R241, RZ ;  /* 0x000000f104057227 */ /* 0x000fe200078e00ff */
[----:B------:R-:W-:Y:S02]  /*07c0*/  IADD3 R9, -R9, RZ, RZ ;  /* 0x000000ff09097210 */ /* 0x000fe40007ffe1ff */
[----:B------:R-:W-:Y:S01]  /*07d0*/  IABS R78, R13 ;  /* 0x0000000d004e7213 */ /* 0x000fe20000000000 */
[----:B------:R-:W-:Y:S01]  /*07e0*/  IMAD.MOV R5, RZ, RZ, -R5 ;  /* 0x000000ffff057224 */ /* 0x000fe200078e0a05 */
[----:B------:R-:W-:Y:S01]  /*07f0*/  LOP3.LUT R16, R2, 0x1c, RZ, 0xfc, !PT ;  /* 0x0000001c02107812 */ /* 0x000fe200078efcff */
[----:B------:R-:W-:Y:S01]  /*0800*/  IMAD.HI.U32 R4, R4, R233, RZ ;  /* 0x000000e904047227 */ /* 0x000fe200078e00ff */
[----:B------:R-:W-:Y:S02]  /*0810*/  LOP3.LUT R14, R2, 0x1a, RZ, 0xfc, !PT ;  /* 0x0000001a020e7812 */ /* 0x000fe400078efcff */
[----:B------:R-:W-:Y:S01]  /*0820*/  IABS R82, R16 ;  /* 0x0000001000527213 */ /* 0x000fe20000000000 */
[----:B------:R-:W-:Y:S01]  /*0830*/  IMAD R241, R12, R5, R241 ;  /* 0x000000050cf17224 */ /* 0x000fe200078e02f1 */
[----:B------:R-:W-:Y:S01]  /*0840*/  LOP3.LUT R17, R2, 0x20, RZ, 0xfc, !PT ;  /* 0x0000002002117812 */ /* 0x000fe200078efcff */
[----:B------:R-:W-:Y:S01]  /*0850*/  IMAD.HI.U32 R5, R3, R52, RZ ;  /* 0x0000003403057227 */ /* 0x000fe200078e00ff */
[----:B------:R-:W-:-:S02]  /*0860*/  IABS R80, R14 ;  /* 0x0000000e00507213 */ /* 0x000fc40000000000 */
[----:B------:R-:W-:Y:S01]  /*0870*/  ISETP.GT.U32.AND P6, PT, R12, R241, PT ;  /* 0x000000f10c00720c */ /* 0x000fe20003fc4070 */
[----:B------:R-:W-:Y:S01]  /*0880*/  IMAD.MOV R4, RZ, RZ, -R4 ;  /* 0x000000ffff047224 */ /* 0x000fe200078e0a04 */
[----:B------:R-:W-:Y:S01]  /*0890*/  IABS R88, R17 ;  /* 0x0000001100587213 */ /* 0x000fe20000000000 */
[----:B------:R-:W-:Y:S01]  /*08a0*/  IMAD.MOV R5, RZ, RZ, -R5 ;  /* 0x000000ffff057224 */ /* 0x000fe200078e0a05 */
[----:B------:R-:W-:Y:S01]  /*08b0*/  LOP3.LUT R18, R2, 0xd4, RZ, 0xfc, !PT ;  /* 0x000000d402127812 */ /* 0x000fe200078efcff */
[----:B------:R-:W-:Y:S01]  /*08c0*/  IMAD R233, R12, R4, R233 ;  /* 0x000000040ce97224 */ /* 0x000fe200078e02e9 */
[----:B------:R-:W-:Y:S01]  /*08d0*/  LOP3.LUT R19, R2, 0xe4, RZ, 0xfc, !PT ;  /* 0x000000e402137812 */ /* 0x000fe200078efcff */
[C---:B------:R-:W-:Y:S01]  /*08e0*/  IMAD R52, R0.reuse, R5, R52 ;  /* 0x0000000500347224 */ /* 0x040fe200078e0234 */
[----:B------:R-:W-:Y:S01]  /*08f0*/  IABS R38, R18 ;  /* 0x0000001200267213 */ /* 0x000fe20000000000 */
[----:B------:R-:W-:Y:S01]  /*0900*/  IMAD R46, R0, R9, R46 ;  /* 0x00000009002e7224 */ /* 0x000fe200078e022e */
[----:B------:R-:W-:Y:S01]  /*0910*/  ISETP.GT.U32.AND P2, PT, R12, R233, PT ;  /* 0x000000e90c00720c */ /* 0x000fe20003f44070 */
[----:B------:R-:W-:Y:S01]  /*0920*/  IMAD.HI.U32 R5, R3, R48, RZ ;  /* 0x0000003003057227 */ /* 0x000fe200078e00ff */
[----:B------:R-:W-:-:S02]  /*0930*/  ISETP.GT.U32.AND P4, PT, R0, R52, PT ;  /* 0x000000340000720c */ /* 0x000fc40003f84070 */
[----:B------:R-:W-:Y:S01]  /*0940*/  ISETP.GT.U32.AND P0, PT, R0, R46, PT ;  /* 0x0000002e0000720c */ /* 0x000fe20003f04070 */
[----:B------:R-:W-:Y:S01]  /*0950*/  @!P6 IMAD.IADD R241, R241, 0x1, -R12 ;  /* 0x00000001f1f1e824 */ /* 0x000fe200078e0a0c */
[C---:B------:R-:W-:Y:S01]  /*0960*/  LOP3.LUT R9, R2.reuse, 0x2, RZ, 0xfc, !PT ;  /* 0x0000000202097812 */ /* 0x040fe200078efcff */
[----:B------:R-:W-:Y:S01]  /*0970*/  IMAD.MOV R5, RZ, RZ, -R5 ;  /* 0x000000ffff057224 */ /* 0x000fe200078e0a05 */
[----:B------:R-:W-:Y:S02]  /*0980*/  LOP3.LUT R27, R2, 0xe8, RZ, 0xfc, !PT ;  /* 0x000000e8021b7812 */ /* 0x000fe400078efcff */
[----:B------:R-:W-:Y:S01]  /*0990*/  ISETP.GT.U32.AND P6, PT, R12, R241, PT ;  /* 0x000000f10c00720c */ /* 0x000fe20003fc4070 */
[----:B------:R-:W-:Y:S01]  /*09a0*/  IMAD R48, R0, R5, R48 ;  /* 0x0000000500307224 */ /* 0x000fe200078e0230 */
[----:B------:R-:W-:Y:S01]  /*09b0*/  IABS R50, R9 ;  /* 0x0000000900327213 */ /* 0x000fe20000000000 */
[----:B------:R-:W-:Y:S01]  /*09c0*/  @!P2 IMAD.IADD R233, R233, 0x1, -R12 ;  /* 0x00000001e9e9a824 */ /* 0x000fe200078e0a0c */
[----:B------:R-:W-:Y:S01]  /*09d0*/  ISETP.GE.AND P5, PT, R9, RZ, PT ;  /* 0x000000ff0900720c */ /* 0x000fe20003fa6270 */
[--C-:B------:R-:W-:Y:S01]  /*09e0*/  @!P4 IMAD.IADD R52, R52, 0x1, -R0.reuse ;  /* 0x000000013434c824 */ /* 0x100fe200078e0a00 */
[----:B------:R-:W-:Y:S01]  /*09f0*/  IABS R104, R27 ;  /* 0x0000001b00687213 */ /* 0x000fe20000000000 */
[----:B------:R-:W-:Y:S01]  /*0a00*/  @!P0 IMAD.IADD R46, R46, 0x1, -R0 ;  /* 0x000000012e2e8824 */ /* 0x000fe200078e0a00 */
[----:B------:R-:W-:Y:S01]  /*0a10*/  ISETP.GT.U32.AND P4, PT, R12, R233, PT ;  /* 0x000000e90c00720c */ /* 0x000fe20003f84070 */
[----:B------:R-:W-:Y:S01]  /*0a20*/  IMAD.HI.U32 R4, R3, R50, RZ ;  /* 0x0000003203047227 */ /* 0x000fe200078e00ff */
[----:B------:R-:W-:-:S02]  /*0a30*/  ISETP.GT.U32.AND P2, PT, R0, R52, PT ;  /* 0x000000340000720c */ /* 0x000fc40003f44070 */
[C---:B------:R-:W-:Y:S01]  /*0a40*/  ISETP.GT.U32.AND P1, PT, R0.reuse, R46, PT ;  /* 0x0000002e0000720c */ /* 0x040fe20003f24070 */
[--C-:B------:R-:W-:Y:S01]  /*0a50*/  @!P6 IMAD.IADD R241, R241, 0x1, -R12.reuse ;  /* 0x00000001f1f1e824 */ /* 0x100fe200078e0a0c */
[----:B------:R-:W-:Y:S02]  /*0a60*/  ISETP.GT.U32.AND P6, PT, R0, R48, PT ;  /* 0x000000300000720c */ /* 0x000fe40003fc4070 */
[----:B------:R-:W-:Y:S01]  /*0a70*/  IADD3 R9, -R4, RZ, RZ ;  /* 0x000000ff04097210 */ /* 0x000fe20007ffe1ff */
[----:B------:R-:W-:Y:S01]  /*0a80*/  IMAD.HI.U32 R4, R3, R54, RZ ;  /* 0x0000003603047227 */ /* 0x000fe200078e00ff */
[----:B------:R-:W-:Y:S02]  /*0a90*/  ISETP.GE.AND P0, PT, R10, RZ, PT ;  /* 0x000000ff0a00720c */ /* 0x000fe40003f06270 */
[C---:B------:R-:W-:Y:S01]  /*0aa0*/  LOP3.LUT R10, R2.reuse, 0xa, RZ, 0xfc, !PT ;  /* 0x0000000a020a7812 */ /* 0x040fe200078efcff */
[----:B------:R-:W-:Y:S01]  /*0ab0*/  @!P4 IMAD.IADD R233, R233, 0x1, -R12 ;  /* 0x00000001e9e9c824 */ /* 0x000fe200078e0a0c */
[----:B------:R-:W-:Y:S01]  /*0ac0*/  ISETP.GE.AND P4, PT, R2, RZ, PT ;  /* 0x000000ff0200720c */ /* 0x000fe20003f86270 */
[----:B------:R-:W-:Y:S01]  /*0ad0*/  IMAD R50, R0, R9, R50 ;  /* 0x0000000900327224 */ /* 0x000fe200078e0232 */
[----:B------:R-:W-:Y:S01]  /*0ae0*/  LOP3.LUT R9, R2, 0x8, RZ, 0xfc, !PT ;  /* 0x0000000802097812 */ /* 0x000fe200078efcff */
[----:B------:R-:W-:Y:S01]  /*0af0*/  IMAD.MOV R5, RZ, RZ, -R4 ;  /* 0x000000ffff057224 */ /* 0x000fe200078e0a04 */
[----:B------:R-:W-:Y:S01]  /*0b00*/  @!P1 IADD3 R46, R46, -R0, RZ ;  /* 0x800000002e2e9210 */ /* 0x000fe20007ffe0ff */
[----:B------:R-:W-:Y:S01]  /*0b10*/  @!P6 IMAD.IADD R48, R48, 0x1, -R0 ;  /* 0x000000013030e824 */ /* 0x000fe200078e0a00 */
[C---:B------:R-:W-:Y:S01]  /*0b20*/  ISETP.GT.U32.AND P1, PT, R0.reuse, R50, PT ;  /* 0x000000320000720c */ /* 0x040fe20003f24070 */
[----:B------:R-:W-:Y:S01]  /*0b30*/  IMAD R54, R0, R5, R54 ;  /* 0x0000000500367224 */ /* 0x000fe200078e0236 */
[----:B------:R-:W-:Y:S01]  /*0b40*/  IABS R60, R9 ;  /* 0x00000009003c7213 */ /* 0x000fe20000000000 */
[----:B------:R-:W-:Y:S01]  /*0b50*/  @!P3 IMAD.MOV R46, RZ, RZ, -R46 ;  /* 0x000000ffff2eb224 */ /* 0x000fe200078e0a2e */
[----:B------:R-:W-:-:S02]  /*0b60*/  @!P2 IADD3 R52, R52, -R0, RZ ;  /* 0x800000003434a210 */ /* 0x000fc40007ffe0ff */
[----:B------:R-:W-:Y:S01]  /*0b70*/  ISETP.GT.U32.AND P3, PT, R0, R48, PT ;  /* 0x000000300000720c */ /* 0x000fe20003f64070 */
[----:B------:R-:W-:Y:S01]  /*0b80*/  IMAD.HI.U32 R4, R3, R60, RZ ;  /* 0x0000003c03047227 */ /* 0x000fe200078e00ff */
[----:B------:R-:W-:Y:S02]  /*0b90*/  IABS R62, R10 ;  /* 0x0000000a003e7213 */ /* 0x000fe40000000000 */
[----:B------:R-:W-:Y:S01]  /*0ba0*/  ISETP.GE.AND P6, PT, R11, RZ, PT ;  /* 0x000000ff0b00720c */ /* 0x000fe20003fc6270 */
[----:B------:R-:W-:Y:S01]  /*0bb0*/  @!P4 IMAD.MOV R52, RZ, RZ, -R52 ;  /* 0x000000ffff34c224 */ /* 0x000fe200078e0a34 */
[----:B------:R-:W-:Y:S01]  /*0bc0*/  ISETP.GE.AND P4, PT, R9, RZ, PT ;  /* 0x000000ff0900720c */ /* 0x000fe20003f86270 */
[----:B------:R-:W-:Y:S01]  /*0bd0*/  IMAD.MOV R9, RZ, RZ, -R4 ;  /* 0x000000ffff097224 */ /* 0x000fe200078e0a04 */
[----:B------:R-:W-:Y:S01]  /*0be0*/  LOP3.LUT R4, R2, 0xc, RZ, 0xfc, !PT ;  /* 0x0000000c02047812 */ /* 0x000fe200078efcff */
[----:B------:R-:W-:Y:S01]  /*0bf0*/  @!P1 IMAD.IADD R50, R50, 0x1, -R0 ;  /* 0x0000000132329824 */ /* 0x000fe200078e0a00 */
[C---:B------:R-:W-:Y:S01]  /*0c00*/  ISETP.GT.U32.AND P1, PT, R0.reuse, R54, PT ;  /* 0x000000360000720c */ /* 0x040fe20003f24070 */
[----:B------:R-:W-:Y:S01]  /*0c10*/  IMAD R60, R0, R9, R60 ;  /* 0x00000009003c7224 */ /* 0x000fe200078e023c */
[----:B------:R-:W-:Y:S01]  /*0c20*/  IABS R64, R4 ;  /* 0x0000000400407213 */ /* 0x000fe20000000000 */
[----:B------:R-:W-:Y:S01]  /*0c30*/  @!P3 IMAD.IADD R48, R48, 0x1, -R0 ;  /* 0x000000013030b824 */ /* 0x000fe200078e0a00 */
[C---:B------:R-:W-:Y:S01]  /*0c40*/  ISETP.GT.U32.AND P2, PT, R0.reuse, R50, PT ;  /* 0x000000320000720c */ /* 0x040fe20003f44070 */
[----:B------:R-:W-:Y:S01]  /*0c50*/  IMAD.HI.U32 R5, R3, R62, RZ ;  /* 0x0000003e03057227 */ /* 0x000fe200078e00ff */
[----:B------:R-:W-:-:S02]  /*0c60*/  ISETP.GT.U32.AND P3, PT, R0, R60, PT ;  /* 0x0000003c0000720c */ /* 0x000fc40003f64070 */
[----:B------:R-:W-:Y:S02]  /*0c70*/  @!P0 IADD3 R48, -R48, RZ, RZ ;  /* 0x000000ff30308210 */ /* 0x000fe40007ffe1ff */
[----:B------:R-:W-:Y:S02]  /*0c80*/  IADD3 R5, -R5, RZ, RZ ;  /* 0x000000ff05057210 */ /* 0x000fe40007ffe1ff */
[----:B------:R-:W-:Y:S01]  /*0c90*/  LOP3.LUT R11, R2, 0x12, RZ, 0xfc, !PT ;  /* 0x00000012020b7812 */ /* 0x000fe200078efcff */
[----:B------:R-:W-:Y:S01]  /*0ca0*/  @!P1 IMAD.IADD R54, R54, 0x1, -R0 ;  /* 0x0000000136369824 */ /* 0x000fe200078e0a00 */
[----:B------:R-:W-:Y:S01]  /*0cb0*/  LOP3.LUT R12, R2, 0x16, RZ, 0xfc, !PT ;  /* 0x00000016020c7812 */ /* 0x000fe200078efcff */
[----:B------:R-:W-:Y:S01]  /*0cc0*/  IMAD R62, R0, R5, R62 ;  /* 0x00000005003e7224 */ /* 0x000fe200078e023e */
[----:B------:R-:W-:Y:S01]  /*0cd0*/  LOP3.LUT R5, R2, 0xe, RZ, 0xfc, !PT ;  /* 0x0000000e02057812 */ /* 0x000fe200078efcff */
[--C-:B------:R-:W-:Y:S01]  /*0ce0*/  @!P2 IMAD.IADD R50, R50, 0x1, -R0.reuse ;  /* 0x000000013232a824 */ /* 0x100fe200078e0a00 */
[----:B------:R-:W-:Y:S01]  /*0cf0*/  ISETP.GT.U32.AND P1, PT, R0, R54, PT ;  /* 0x000000360000720c */ /* 0x000fe20003f24070 */
[----:B------:R-:W-:Y:S01]  /*0d00*/  @!P3 IMAD.IADD R60, R60, 0x1, -R0 ;  /* 0x000000013c3cb824 */ /* 0x000fe200078e0a00 */
[----:B------:R-:W-:Y:S01]  /*0d10*/  IABS R66, R5 ;  /* 0x0000000500427213 */ /* 0x000fe20000000000 */
[----:B------:R-:W-:Y:S01]  /*0d20*/  @!P5 IMAD.MOV R50, RZ, RZ, -R50 ;  /* 0x000000ffff32d224 */ /* 0x000fe200078e0a32 */
[----:B------:R-:W-:Y:S01]  /*0d30*/  ISETP.GE.AND P5, PT, R4, RZ, PT ;  /* 0x000000ff0400720c */ /* 0x000fe20003fa6270 */
[----:B------:R-:W-:Y:S01]  /*0d40*/  IMAD.HI.U32 R4, R3, R64, RZ ;  /* 0x0000004003047227 */ /* 0x000fe200078e00ff */
[----:B------:R-:W-:-:S02]  /*0d50*/  ISETP.GT.U32.AND P3, PT, R0, R60, PT ;  /* 0x0000003c0000720c */ /* 0x000fc40003f64070 */
[----:B------:R-:W-:Y:S01]  /*0d60*/  ISETP.GE.AND P0, PT, R5, RZ, PT ;  /* 0x000000ff0500720c */ /* 0x000fe20003f06270 */
[C---:B------:R-:W-:Y:S01]  /*0d70*/  IMAD.HI.U32 R5, R3.reuse, R66, RZ ;  /* 0x0000004203057227 */ /* 0x040fe200078e00ff */
[----:B------:R-:W-:Y:S02]  /*0d80*/  ISETP.GE.AND P2, PT, R10, RZ, PT ;  /* 0x000000ff0a00720c */ /* 0x000fe40003f46270 */
[----:B------:R-:W-:Y:S01]  /*0d90*/  LOP3.LUT R10, R2, 0x10, RZ, 0xfc, !PT ;  /* 0x00000010020a7812 */ /* 0x000fe200078efcff */
[----:B------:R-:W-:Y:S01]  /*0da0*/  IMAD.MOV R9, RZ, RZ, -R4 ;  /* 0x000000ffff097224 */ /* 0x000fe200078e0a04 */
[----:B------:R-:W-:Y:S01]  /*0db0*/  IABS R70, R11 ;  /* 0x0000000b00467213 */ /* 0x000fe20000000000 */
[----:B------:R-:W-:Y:S01]  /*0dc0*/  IMAD.MOV R5, RZ, RZ, -R5 ;  /* 0x000000ffff057224 */ /* 0x000fe200078e0a05 */
[----:B------:R-:W-:Y:S01]  /*0dd0*/  IABS R68, R10 ;  /* 0x0000000a00447213 */ /* 0x000fe20000000000 */
[----:B------:R-:W-:Y:S01]  /*0de0*/  IMAD R64, R0, R9, R64 ;  /* 0x0000000900407224 */ /* 0x000fe200078e0240 */
[----:B------:R-:W-:Y:S01]  /*0df0*/  IABS R76, R12 ;  /* 0x0000000c004c7213 */ /* 0x000fe20000000000 */
[----:B------:R-:W-:Y:S01]  /*0e00*/  @!P1 IMAD.IADD R54, R54, 0x1, -R0 ;  /* 0x0000000136369824 */ /* 0x000fe200078e0a00 */
[C---:B------:R-:W-:Y:S01]  /*0e10*/  ISETP.GT.U32.AND P1, PT, R0.reuse, R62, PT ;  /* 0x0000003e0000720c */ /* 0x040fe20003f24070 */
[----:B------:R-:W-:Y:S01]  /*0e20*/  IMAD R66, R0, R5, R66 ;  /* 0x0000000500427224 */ /* 0x000fe200078e0242 */
[----:B------:R-:W-:Y:S01]  /*0e30*/  LOP3.LUT R25, R2, 0xe6, RZ, 0xfc, !PT ;  /* 0x000000e602197812 */ /* 0x000fe200078efcff */
[----:B------:R-:W-:Y:S01]  /*0e40*/  @!P3 IMAD.IADD R60, R60, 0x1, -R0 ;  /* 0x000000013c3cb824 */ /* 0x000fe200078e0a00 */
[C---:B------:R-:W-:Y:S01]  /*0e50*/  ISETP.GT.U32.AND P3, PT, R0.reuse, R64, PT ;  /* 0x000000400000720c */ /* 0x040fe20003f64070 */
[----:B------:R-:W-:Y:S01]  /*0e60*/  @!P6 IMAD.MOV R54, RZ, RZ, -R54 ;  /* 0x000000ffff36e224 */ /* 0x000fe200078e0a36 */
[----:B------:R-:W-:Y:S01]  /*0e70*/  ISETP.GT.U32.AND P6, PT, R0, R66, PT ;  /* 0x000000420000720c */ /* 0x000fe20003fc4070 */
[----:B------:R-:W-:Y:S01]  /*0e80*/  IMAD.HI.U32 R4, R3, R68, RZ ;  /* 0x0000004403047227 */ /* 0x000fe200078e00ff */
[----:B------:R-:W-:-:S02]  /*0e90*/  @!P4 IADD3 R60, -R60, RZ, RZ ;  /* 0x000000ff3c3cc210 */ /* 0x000fc40007ffe1ff */
[----:B------:R-:W-:Y:S01]  /*0ea0*/  ISETP.GE.AND P4, PT, R10, RZ, PT ;  /* 0x000000ff0a00720c */ /* 0x000fe20003f86270 */
[C---:B------:R-:W-:Y:S01]  /*0eb0*/  IMAD.HI.U32 R5, R3.reuse, R70, RZ ;  /* 0x0000004603057227 */ /* 0x040fe200078e00ff */
[----:B------:R-:W-:Y:S02]  /*0ec0*/  LOP3.LUT R10, R2, 0x14, RZ, 0xfc, !PT ;  /* 0x00000014020a7812 */ /* 0x000fe400078efcff */
[----:B------:R-:W-:Y:S01]  /*0ed0*/  @!P1 IADD3 R62, R62, -R0, RZ ;  /* 0x800000003e3e9210 */ /* 0x000fe20007ffe0ff */
[----:B------:R-:W-:Y:S01]  /*0ee0*/  IMAD.MOV R9, RZ, RZ, -R4 ;  /* 0x000000ffff097224 */ /* 0x000fe200078e0a04 */
[----:B------:R-:W-:Y:S01]  /*0ef0*/  IABS R74, R10 ;  /* 0x0000000a004a7213 */ /* 0x000fe20000000000 */
[--C-:B------:R-:W-:Y:S01]  /*0f00*/  @!P3 IMAD.IADD R64, R64, 0x1, -R0.reuse ;  /* 0x000000014040b824 */ /* 0x100fe200078e0a00 */
[----:B------:R-:W-:Y:S01]  /*0f10*/  ISETP.GT.U32.AND P1, PT, R0, R62, PT ;  /* 0x0000003e0000720c */ /* 0x000fe20003f24070 */
[----:B------:R-:W-:Y:S01]  /*0f20*/  @!P6 IMAD.IADD R66, R66, 0x1, -R0 ;  /* 0x000000014242e824 */ /* 0x000fe200078e0a00 */
[----:B------:R-:W-:Y:S01]  /*0f30*/  IABS R28, R25 ;  /* 0x00000019001c7213 */ /* 0x000fe20000000000 */
[----:B------:R-:W-:Y:S01]  /*0f40*/  IMAD.MOV R5, RZ, RZ, -R5 ;  /* 0x000000ffff057224 */ /* 0x000fe200078e0a05 */
[C---:B------:R-:W-:Y:S01]  /*0f50*/  ISETP.GT.U32.AND P3, PT, R0.reuse, R64, PT ;  /* 0x000000400000720c */ /* 0x040fe20003f64070 */
[C---:B------:R-:W-:Y:S01]  /*0f60*/  IMAD R68, R0.reuse, R9, R68 ;  /* 0x0000000900447224 */ /* 0x040fe200078e0244 */
[C---:B------:R-:W-:Y:S01]  /*0f70*/  ISETP.GT.U32.AND P6, PT, R0.reuse, R66, PT ;  /* 0x000000420000720c */ /* 0x040fe20003fc4070 */
[----:B------:R-:W-:Y:S01]  /*0f80*/  IMAD R70, R0, R5, R70 ;  /* 0x0000000500467224 */ /* 0x000fe200078e0246 */
[C---:B------:R-:W-:Y:S01]  /*0f90*/  LOP3.LUT R31, R2.reuse, 0xec, RZ, 0xfc, !PT ;  /* 0x000000ec021f7812 */ /* 0x040fe200078efcff */
[----:B------:R-:W-:Y:S01]  /*0fa0*/  IMAD.HI.U32 R4, R3, R74, RZ ;  /* 0x0000004a03047227 */ /* 0x000fe200078e00ff */
[----:B------:R-:W-:-:S02]  /*0fb0*/  LOP3.LUT R33, R2, 0xee, RZ, 0xfc, !PT ;  /* 0x000000ee02217812 */ /* 0x000fc400078efcff */
[----:B------:R-:W-:Y:S01]  /*0fc0*/  IABS R24, R31 ;  /* 0x0000001f00187213 */ /* 0x000fe20000000000 */
[--C-:B------:R-:W-:Y:S01]  /*0fd0*/  @!P1 IMAD.IADD R62, R62, 0x1, -R0.reuse ;  /* 0x000000013e3e9824 */ /* 0x100fe200078e0a00 */
[----:B------:R-:W-:Y:S01]  /*0fe0*/  IADD3 R9, -R4, RZ, RZ ;  /* 0x000000ff04097210 */ /* 0x000fe20007ffe1ff */
[----:B------:R-:W-:Y:S01]  /*0ff0*/  IMAD.HI.U32 R4, R3, R76, RZ ;  /* 0x0000004c03047227 */ /* 0x000fe200078e00ff */
[----:B------:R-:W-:Y:S02]  /*1000*/  ISETP.GE.AND P1, PT, R11, RZ, PT ;  /* 0x000000ff0b00720c */ /* 0x000fe40003f26270 */
[----:B------:R-:W-:Y:S01]  /*1010*/  LOP3.LUT R29, R2, 0xea, RZ, 0xfc, !PT ;  /* 0x000000ea021d7812 */ /* 0x000fe200078efcff */
[--C-:B------:R-:W-:Y:S01]  /*1020*/  @!P3 IMAD.IADD R64, R64, 0x1, -R0.reuse ;  /* 0x000000014040b824 */ /* 0x100fe200078e0a00 */
[----:B------:R-:W-:Y:S01]  /*1030*/  ISETP.GT.U32.AND P3, PT, R0, R68, PT ;  /* 0x000000440000720c */ /* 0x000fe20003f64070 */
[----:B------:R-:W-:Y:S01]  /*1040*/  @!P6 IMAD.IADD R66, R66, 0x1, -R0 ;  /* 0x000000014242e824 */ /* 0x000fe200078e0a00 */
[C---:B------:R-:W-:Y:S01]  /*1050*/  ISETP.GT.U32.AND P6, PT, R0.reuse, R70, PT ;  /* 0x000000460000720c */ /* 0x040fe20003fc4070 */
[----:B------:R-:W-:Y:S01]  /*1060*/  IMAD R74, R0, R9, R74 ;  /* 0x00000009004a7224 */ /* 0x000fe200078e024a */
[----:B------:R-:W-:Y:S01]  /*1070*/  IABS R22, R33 ;  /* 0x0000002100167213 */ /* 0x000fe20000000000 */
[----:B------:R-:W-:Y:S01]  /*1080*/  IMAD.MOV R11, RZ, RZ, -R4 ;  /* 0x000000ffff0b7224 */ /* 0x000fe200078e0a04 */
[----:B------:R-:W-:Y:S01]  /*1090*/  IABS R26, R29 ;  /* 0x0000001d001a7213 */ /* 0x000fe20000000000 */
[----:B------:R-:W-:Y:S01]  /*10a0*/  IMAD.HI.U32 R5, R3, R78, RZ ;  /* 0x0000004e03057227 */ /* 0x000fe200078e00ff */
[----:B------:R-:W-:-:S02]  /*10b0*/  LOP3.LUT R35, R2, 0xf0, RZ, 0xfc, !PT ;  /* 0x000000f002237812 */ /* 0x000fc400078efcff */
[----:B------:R-:W-:Y:S01]  /*10c0*/  LOP3.LUT R37, R2, 0xf2, RZ, 0xfc, !PT ;  /* 0x000000f202257812 */ /* 0x000fe200078efcff */
[----:B------:R-:W-:Y:S01]  /*10d0*/  IMAD R76, R0, R11, R76 ;  /* 0x0000000b004c7224 */ /* 0x000fe200078e024c */
[----:B------:R-:W-:Y:S01]  /*10e0*/  LOP3.LUT R11, R2, 0x1e, RZ, 0xfc, !PT ;  /* 0x0000001e020b7812 */ /* 0x000fe200078efcff */
[--C-:B------:R-:W-:Y:S01]  /*10f0*/  @!P3 IMAD.IADD R68, R68, 0x1, -R0.reuse ;  /* 0x000000014444b824 */ /* 0x100fe200078e0a00 */
[----:B------:R-:W-:Y:S01]  /*1100*/  ISETP.GT.U32.AND P3, PT, R0, R74, PT ;  /* 0x0000004a0000720c */ /* 0x000fe20003f64070 */
[----:B------:R-:W-:Y:S01]  /*1110*/  @!P6 IMAD.IADD R70, R70, 0x1, -R0 ;  /* 0x000000014646e824 */ /* 0x000fe200078e0a00 */
[----:B------:R-:W-:Y:S01]  /*1120*/  ISETP.GT.U32.AND P6, PT, R0, R76, PT ;  /* 0x0000004c0000720c */ /* 0x000fe20003fc4070 */
[----:B------:R-:W-:Y:S01]  /*1130*/  IMAD.MOV R5, RZ, RZ, -R5 ;  /* 0x000000ffff057224 */ /* 0x000fe200078e0a05 */
[----:B------:R-:W-:Y:S01]  /*1140*/  IABS R86, R11 ;  /* 0x0000000b00567213 */ /* 0x000fe20000000000 */
[----:B------:R-:W-:Y:S01]  /*1150*/  IMAD.HI.U32 R4, R3, R82, RZ ;  /* 0x0000005203047227 */ /* 0x000fe200078e00ff */
[----:B------:R-:W-:-:S02]  /*1160*/  IABS R20, R35 ;  /* 0x0000002300147213 */ /* 0x000fc40000000000 */
[----:B------:R-:W-:Y:S01]  /*1170*/  IABS R246, R37 ;  /* 0x0000002500f67213 */ /* 0x000fe20000000000 */
[----:B------:R-:W-:Y:S01]  /*1180*/  IMAD R78, R0, R5, R78 ;  /* 0x00000005004e7224 */ /* 0x000fe200078e024e */
[C---:B------:R-:W-:Y:S01]  /*1190*/  LOP3.LUT R39, R2.reuse, 0xf4, RZ, 0xfc, !PT ;  /* 0x000000f402277812 */ /* 0x040fe200078efcff */
[----:B------:R-:W-:Y:S01]  /*11a0*/  IMAD.MOV R5, RZ, RZ, -R4 ;  /* 0x000000ffff057224 */ /* 0x000fe200078e0a04 */
[----:B------:R-:W-:Y:S01]  /*11b0*/  LOP3.LUT R41, R2, 0xf6, RZ, 0xfc, !PT ;  /* 0x000000f602297812 */ /* 0x000fe200078efcff */
[----:B------:R-:W-:Y:S01]  /*11c0*/  @!P3 IMAD.IADD R74, R74, 0x1, -R0 ;  /* 0x000000014a4ab824 */ /* 0x000fe200078e0a00 */
[----:B------:R-:W-:Y:S01]  /*11d0*/  ISETP.GT.U32.AND P3, PT, R0, R68, PT ;  /* 0x000000440000720c */ /* 0x000fe20003f64070 */
[----:B------:R-:W-:Y:S01]  /*11e0*/  @!P5 IMAD.MOV R64, RZ, RZ, -R64 ;  /* 0x000000ffff40d224 */ /* 0x000fe200078e0a40 */
[----:B------:R-:W-:Y:S01]  /*11f0*/  @!P6 IADD3 R76, R76, -R0, RZ ;  /* 0x800000004c4ce210 */ /* 0x000fe20007ffe0ff */
[C---:B------:R-:W-:Y:S01]  /*1200*/  IMAD R82, R0.reuse, R5, R82 ;  /* 0x0000000500527224 */ /* 0x040fe200078e0252 */
[C---:B------:R-:W-:Y:S01]  /*1210*/  ISETP.GT.U32.AND P6, PT, R0.reuse, R74, PT ;  /* 0x0000004a0000720c */ /* 0x040fe20003fc4070 */
[----:B------:R-:W-:Y:S01]  /*1220*/  @!P2 IMAD.MOV R62, RZ, RZ, -R62 ;  /* 0x000000ffff3ea224 */ /* 0x000fe200078e0a3e */
[C---:B------:R-:W-:Y:S01]  /*1230*/  ISETP.GT.U32.AND P5, PT, R0.reuse, R76, PT ;  /* 0x0000004c0000720c */ /* 0x040fe20003fa4070 */
[----:B------:R-:W-:Y:S01]  /*1240*/  IMAD.HI.U32 R9, R3, R80, RZ ;  /* 0x0000005003097227 */ /* 0x000fe200078e00ff */
[----:B------:R-:W-:-:S02]  /*1250*/  ISETP.GT.U32.AND P2, PT, R0, R70, PT ;  /* 0x000000460000720c */ /* 0x000fc40003f44070 */
[----:B------:R-:W-:Y:S01]  /*1260*/  LOP3.LUT R43, R2, 0xf8, RZ, 0xfc, !PT ;  /* 0x000000f8022b7812 */ /* 0x000fe200078efcff */
[----:B------:R-:W-:Y:S01]  /*1270*/  @!P0 IMAD.MOV R66, RZ, RZ, -R66 ;  /* 0x000000ffff428224 */ /* 0x000fe200078e0a42 */
[----:B------:R-:W-:Y:S01]  /*1280*/  ISETP.GT.U32.AND P0, PT, R0, R78, PT ;  /* 0x0000004e0000720c */ /* 0x000fe20003f04070 */
[----:B------:R-:W-:Y:S01]  /*1290*/  IMAD.HI.U32 R5, R3, R88, RZ ;  /* 0x0000005803057227 */ /* 0x000fe200078e00ff */
[----:B------:R-:W-:Y:S02]  /*12a0*/  IADD3 R9, -R9, RZ, RZ ;  /* 0x000000ff09097210 */ /* 0x000fe40007ffe1ff */
[----:B------:R-:W-:Y:S01]  /*12b0*/  LOP3.LUT R45, R2, 0xfa, RZ, 0xfc, !PT ;  /* 0x000000fa022d7812 */ /* 0x000fe200078efcff */
[----:B------:R-:W-:Y:S01]  /*12c0*/  IMAD.MOV R5, RZ, RZ, -R5 ;  /* 0x000000ffff057224 */ /* 0x000fe200078e0a05 */
[----:B------:R-:W-:Y:S01]  /*12d0*/  @!P6 IADD3 R74, R74, -R0, RZ ;  /* 0x800000004a4ae210 */ /* 0x000fe20007ffe0ff */
[----:B------:R-:W-:Y:S01]  /*12e0*/  @!P5 IMAD.IADD R76, R76, 0x1, -R0 ;  /* 0x000000014c4cd824 */ /* 0x000fe200078e0a00 */
[C---:B------:R-:W-:Y:S01]  /*12f0*/  ISETP.GT.U32.AND P6, PT, R0.reuse, R82, PT ;  /* 0x000000520000720c */ /* 0x040fe20003fc4070 */
[----:B------:R-:W-:Y:S01]  /*1300*/  IMAD R80, R0, R9, R80 ;  /* 0x0000000900507224 */ /* 0x000fe200078e0250 */
[----:B------:R-:W-:Y:S01]  /*1310*/  ISETP.GE.AND P5, PT, R12, RZ, PT ;  /* 0x000000ff0c00720c */ /* 0x000fe20003fa6270 */
[----:B------:R-:W-:Y:S01]  /*1320*/  @!P2 IMAD.IADD R70, R70, 0x1, -R0 ;  /* 0x000000014646a824 */ /* 0x000fe200078e0a00 */
[----:B------:R-:W-:Y:S01]  /*1330*/  ISETP.GE.AND P2, PT, R10, RZ, PT ;  /* 0x000000ff0a00720c */ /* 0x000fe20003f46270 */
[----:B------:R-:W-:Y:S01]  /*1340*/  IMAD R88, R0, R5, R88 ;  /* 0x0000000500587224 */ /* 0x000fe200078e0258 */
[C---:B------:R-:W-:Y:S01]  /*1350*/  LOP3.LUT R5, R2.reuse, 0x22, RZ, 0xfc, !PT ;  /* 0x0000002202057812 */ /* 0x040fe200078efcff */
[----:B------:R-:W-:Y:S01]  /*1360*/  IMAD.HI.U32 R4, R3, R86, RZ ;  /* 0x0000005603047227 */ /* 0x000fe200078e00ff */
[----:B------:R-:W-:-:S02]  /*1370*/  LOP3.LUT R10, R2, 0x24, RZ, 0xfc, !PT ;  /* 0x00000024020a7812 */ /* 0x000fc400078efcff */
[----:B------:R-:W-:Y:S01]  /*1380*/  IABS R92, R5 ;  /* 0x00000005005c7213 */ /* 0x000fe20000000000 */
[--C-:B------:R-:W-:Y:S01]  /*1390*/  @!P3 IMAD.IADD R68, R68, 0x1, -R0.reuse ;  /* 0x000000014444b824 */ /* 0x100fe200078e0a00 */
[----:B------:R-:W-:Y:S01]  /*13a0*/  ISETP.GT.U32.AND P3, PT, R0, R80, PT ;  /* 0x000000500000720c */ /* 0x000fe20003f64070 */
[--C-:B------:R-:W-:Y:S01]  /*13b0*/  @!P6 IMAD.IADD R82, R82, 0x1, -R0.reuse ;  /* 0x000000015252e824 */ /* 0x100fe200078e0a00 */
[----:B------:R-:W-:Y:S01]  /*13c0*/  IABS R90, R10 ;  /* 0x0000000a005a7213 */ /* 0x000fe20000000000 */
[----:B------:R-:W-:Y:S01]  /*13d0*/  @!P0 IMAD.IADD R78, R78, 0x1, -R0 ;  /* 0x000000014e4e8824 */ /* 0x000fe200078e0a00 */
[----:B------:R-:W-:Y:S01]  /*13e0*/  @!P5 IADD3 R76, -R76, RZ, RZ ;  /* 0x000000ff4c4cd210 */ /* 0x000fe20007ffe1ff */
[----:B------:R-:W-:Y:S01]  /*13f0*/  IMAD.MOV R9, RZ, RZ, -R4 ;  /* 0x000000ffff097224 */ /* 0x000fe200078e0a04 */
[C---:B------:R-:W-:Y:S01]  /*1400*/  ISETP.GT.U32.AND P6, PT, R0.reuse, R82, PT ;  /* 0x000000520000720c */ /* 0x040fe20003fc4070 */
[----:B------:R-:W-:Y:S01]  /*1410*/  @!P4 IMAD.MOV R68, RZ, RZ, -R68 ;  /* 0x000000ffff44c224 */ /* 0x000fe200078e0a44 */
[C---:B------:R-:W-:Y:S01]  /*1420*/  ISETP.GT.U32.AND P4, PT, R0.reuse, R78, PT ;  /* 0x0000004e0000720c */ /* 0x040fe20003f84070 */
[----:B------:R-:W-:Y:S01]  /*1430*/  IMAD R86, R0, R9, R86 ;  /* 0x0000000900567224 */ /* 0x000fe200078e0256 */
[----:B------:R-:W-:Y:S01]  /*1440*/  ISETP.GE.AND P5, PT, R16, RZ, PT ;  /* 0x000000ff1000720c */ /* 0x000fe20003fa6270 */
[----:B------:R-:W-:Y:S01]  /*1450*/  IMAD.HI.U32 R4, R3, R92, RZ ;  /* 0x0000005c03047227 */ /* 0x000fe200078e00ff */
[----:B------:R-:W-:-:S02]  /*1460*/  ISETP.GE.AND P0, PT, R13, RZ, PT ;  /* 0x000000ff0d00720c */ /* 0x000fc40003f06270 */
[----:B------:R-:W-:Y:S01]  /*1470*/  @!P3 IADD3 R80, R80, -R0, RZ ;  /* 0x800000005050b210 */ /* 0x000fe20007ffe0ff */
[----:B------:R-:W-:Y:S01]  /*1480*/  @!P2 IMAD.MOV R74, RZ, RZ, -R74 ;  /* 0x000000ffff4aa224 */ /* 0x000fe200078e0a4a */
[----:B------:R-:W-:Y:S01]  /*1490*/  ISETP.GT.U32.AND P2, PT, R0, R86, PT ;  /* 0x000000560000720c */ /* 0x000fe20003f44070 */
[----:B------:R-:W-:Y:S01]  /*14a0*/  @!P1 IMAD.MOV R70, RZ, RZ, -R70 ;  /* 0x000000ffff469224 */ /* 0x000fe200078e0a46 */
[----:B------:R-:W-:Y:S01]  /*14b0*/  IADD3 R9, -R4, RZ, RZ ;  /* 0x000000ff04097210 */ /* 0x000fe20007ffe1ff */
[--C-:B------:R-:W-:Y:S01]  /*14c0*/  @!P6 IMAD.IADD R82, R82, 0x1, -R0.reuse ;  /* 0x000000015252e824 */ /* 0x100fe200078e0a00 */
[----:B------:R-:W-:Y:S01]  /*14d0*/  ISETP.GT.U32.AND P1, PT, R0, R80, PT ;  /* 0x000000500000720c */ /* 0x000fe20003f24070 */
[----:B------:R-:W-:Y:S01]  /*14e0*/  @!P4 IMAD.IADD R78, R78, 0x1, -R0 ;  /* 0x000000014e4ec824 */ /* 0x000fe200078e0a00 */
[C---:B------:R-:W-:Y:S01]  /*14f0*/  ISETP.GT.U32.AND P4, PT, R0.reuse, R88, PT ;  /* 0x000000580000720c */ /* 0x040fe20003f84070 */
[----:B------:R-:W-:Y:S01]  /*1500*/  IMAD R92, R0, R9, R92 ;  /* 0x00000009005c7224 */ /* 0x000fe200078e025c */
[----:B------:R-:W-:Y:S01]  /*1510*/  @!P5 IADD3 R82, -R82, RZ, RZ ;  /* 0x000000ff5252d210 */ /* 0x000fe20007ffe1ff */
[----:B------:R-:W-:Y:S01]  /*1520*/  @!P0 IMAD.MOV R78, RZ, RZ, -R78 ;  /* 0x000000ffff4e8224 */ /* 0x000fe200078e0a4e */
[----:B------:R-:W-:-:S02]  /*1530*/  ISETP.GE.AND P3, PT, R14, RZ, PT ;  /* 0x000000ff0e00720c */ /* 0x000fc40003f66270 */
[----:B------:R-:W-:Y:S01]  /*1540*/  ISETP.GT.U32.AND P5, PT, R0, R92, PT ;  /* 0x0000005c0000720c */ /* 0x000fe20003fa4070 */
[--C-:B------:R-:W-:Y:S01]  /*1550*/  @!P2 IMAD.IADD R86, R86, 0x1, -R0.reuse ;  /* 0x000000015656a824 */ /* 0x100fe200078e0a00 */
[----:B------:R-:W-:Y:S02]  /*1560*/  LOP3.LUT R4, R2, 0x26, RZ, 0xfc, !PT ;  /* 0x0000002602047812 */ /* 0x000fe400078efcff */
[----:B------:R-:W-:Y:S01]  /*1570*/  ISETP.GE.AND P6, PT, R17, RZ, PT ;  /* 0x000000ff1100720c */ /* 0x000fe20003fc6270 */
[--C-:B------:R-:W-:Y:S01]  /*1580*/  @!P1 IMAD.IADD R80, R80, 0x1, -R0.reuse ;  /* 0x0000000150509824 */ /* 0x100fe200078e0a00 */
[----:B------:R-:W-:Y:S01]  /*1590*/  ISETP.GT.U32.AND P0, PT, R0, R86, PT ;  /* 0x000000560000720c */ /* 0x000fe20003f04070 */
[----:B------:R-:W-:Y:S01]  /*15a0*/  @!P4 IMAD.IADD R88, R88, 0x1, -R0 ;  /* 0x000000015858c824 */ /* 0x000fe200078e0a00 */
[----:B------:R-:W-:Y:S02]  /*15b0*/  IABS R96, R4 ;  /* 0x0000000400607213 */ /* 0x000fe40000000000 */
[----:B------:R-:W-:Y:S01]  /*15c0*/  ISETP.GE.AND P2, PT, R5, RZ, PT ;  /* 0x000000ff0500720c */ /* 0x000fe20003f46270 */
[----:B------:R-:W-:Y:S01]  /*15d0*/  @!P3 IMAD.MOV R80, RZ, RZ, -R80 ;  /* 0x000000ffff50b224 */ /* 0x000fe200078e0a50 */
[----:B------:R-:W-:Y:S01]  /*15e0*/  ISETP.GE.AND P3, PT, R10, RZ, PT ;  /* 0x000000ff0a00720c */ /* 0x000fe20003f66270 */
[----:B------:R-:W-:Y:S01]  /*15f0*/  @!P5 IMAD.IADD R92, R92, 0x1, -R0 ;  /* 0x000000015c5cd824 */ /* 0x000fe200078e0a00 */
[----:B------:R-:W-:Y:S01]  /*1600*/  LOP3.LUT R10, R2, 0x2a, RZ, 0xfc, !PT ;  /* 0x0000002a020a7812 */ /* 0x000fe200078efcff */
[----:B------:R-:W-:Y:S01]  /*1610*/  IMAD.HI.U32 R5, R3, R90, RZ ;  /* 0x0000005a03057227 */ /* 0x000fe200078e00ff */
[----:B------:R-:W-:-:S02]  /*1620*/  ISETP.GT.U32.AND P4, PT, R0, R88, PT ;  /* 0x000000580000720c */ /* 0x000fc40003f84070 */
[----:B------:R-:W-:Y:S01]  /*1630*/  ISETP.GT.U32.AND P5, PT, R0, R92, PT ;  /* 0x0000005c0000720c */ /* 0x000fe20003fa4070 */
[----:B------:R-:W-:Y:S01]  /*1640*/  @!P0 IMAD.IADD R86, R86, 0x1, -R0 ;  /* 0x0000000156568824 */ /* 0x000fe200078e0a00 */
[----:B------:R-:W-:Y:S01]  /*1650*/  IABS R98, R10 ;  /* 0x0000000a00627213 */ /* 0x000fe20000000000 */
[----:B------:R-:W-:Y:S01]  /*1660*/  IMAD.MOV R5, RZ, RZ, -R5 ;  /* 0x000000ffff057224 */ /* 0x000fe200078e0a05 */
[----:B------:R-:W-:Y:S01]  /*1670*/  ISETP.GE.AND P0, PT, R4, RZ, PT ;  /* 0x000000ff0400720c */ /* 0x000fe20003f06270 */
[----:B------:R-:W-:Y:S01]  /*1680*/  IMAD.HI.U32 R4, R3, R96, RZ ;  /* 0x0000006003047227 */ /* 0x000fe200078e00ff */
[----:B------:R-:W-:Y:S02]  /*1690*/  ISETP.GE.AND P1, PT, R11, RZ, PT ;  /* 0x000000ff0b00720c */ /* 0x000fe40003f26270 */
[C---:B------:R-:W-:Y:S01]  /*16a0*/  LOP3.LUT R13, R2.reuse, 0x30, RZ, 0xfc, !PT ;  /* 0x00000030020d7812 */ /* 0x040fe200078efcff */
[----:B------:R-:W-:Y:S01]  /*16b0*/  IMAD.HI.U32 R9, R3, R98, RZ ;  /* 0x0000006203097227 */ /* 0x000fe200078e00ff */
[----:B------:R-:W-:-:S02]  /*16c0*/  LOP3.LUT R12, R2, 0x2e, RZ, 0xfc, !PT ;  /* 0x0000002e020c7812 */ /* 0x000fc400078efcff */
[----:B------:R-:W-:Y:S01]  /*16d0*/  IABS R108, R13 ;  /* 0x0000000d006c7213 */ /* 0x000fe20000000000 */
[----:B------:R-:W-:Y:S01]  /*16e0*/  IMAD.MOV R11, RZ, RZ, -R4 ;  /* 0x000000ffff0b7224 */ /* 0x000fe200078e0a04 */
[----:B------:R-:W-:Y:S01]  /*16f0*/  @!P5 IADD3 R92, R92, -R0, RZ ;  /* 0x800000005c5cd210 */ /* 0x000fe20007ffe0ff */
[----:B------:R-:W-:Y:S01]  /*1700*/  IMAD.MOV R9, RZ, RZ, -R9 ;  /* 0x000000ffff097224 */ /* 0x000fe200078e0a09 */
[----:B------:R-:W-:Y:S01]  /*1710*/  LOP3.LUT R14, R2, 0x32, RZ, 0xfc, !PT ;  /* 0x00000032020e7812 */ /* 0x000fe200078efcff */
[----:B------:R-:W-:Y:S01]  /*1720*/  @!P4 IMAD.IADD R88, R88, 0x1, -R0 ;  /* 0x000000015858c824 */ /* 0x000fe200078e0a00 */
[----:B------:R-:W-:Y:S01]  /*1730*/  IABS R102, R12 ;  /* 0x0000000c00667213 */ /* 0x000fe20000000000 */
[----:B------:R-:W-:Y:S01]  /*1740*/  IMAD R90, R0, R5, R90 ;  /* 0x00000005005a7224 */ /* 0x000fe200078e025a */
[----:B------:R-:W-:Y:S01]  /*1750*/  LOP3.LUT R5, R2, 0x28, RZ, 0xfc, !PT ;  /* 0x0000002802057812 */ /* 0x000fe200078efcff */
[C---:B------:R-:W-:Y:S01]  /*1760*/  IMAD R96, R0.reuse, R11, R96 ;  /* 0x0000000b00607224 */ /* 0x040fe200078e0260 */
[----:B------:R-:W-:Y:S01]  /*1770*/  IABS R110, R14 ;  /* 0x0000000e006e7213 */ /* 0x000fe20000000000 */
[----:B------:R-:W-:Y:S01]  /*1780*/  IMAD R98, R0, R9, R98 ;  /* 0x0000000900627224 */ /* 0x000fe200078e0262 */
[----:B------:R-:W-:Y:S01]  /*1790*/  IABS R94, R5 ;  /* 0x00000005005e7213 */ /* 0x000fe20000000000 */
[----:B------:R-:W-:Y:S01]  /*17a0*/  @!P6 IMAD.MOV R88, RZ, RZ, -R88 ;  /* 0x000000ffff58e224 */ /* 0x000fe200078e0a58 */
[----:B------:R-:W-:Y:S01]  /*17b0*/  ISETP.GE.AND P6, PT, R10, RZ, PT ;  /* 0x000000ff0a00720c */ /* 0x000fe20003fc6270 */
[----:B------:R-:W-:Y:S01]  /*17c0*/  @!P2 IMAD.MOV R92, RZ, RZ, -R92 ;  /* 0x000000ffff5ca224 */ /* 0x000fe200078e0a5c */
[----:B------:R-:W-:Y:S01]  /*17d0*/  LOP3.LUT R10, R2, 0x2c, RZ, 0xfc, !PT ;  /* 0x0000002c020a7812 */ /* 0x000fe200078efcff */
[----:B------:R-:W-:Y:S01]  /*17e0*/  @!P1 IMAD.MOV R86, RZ, RZ, -R86 ;  /* 0x000000ffff569224 */ /* 0x000fe200078e0a56 */
[C---:B------:R-:W-:Y:S01]  /*17f0*/  ISETP.GT.U32.AND P5, PT, R0.reuse, R96, PT ;  /* 0x000000600000720c */ /* 0x040fe20003fa4070 */
[----:B------:R-:W-:Y:S01]  /*1800*/  IMAD.HI.U32 R9, R3, R110, RZ ;  /* 0x0000006e03097227 */ /* 0x000fe200078e00ff */
[----:B------:R-:W-:-:S02]  /*1810*/  ISETP.GT.U32.AND P2, PT, R0, R98, PT ;  /* 0x000000620000720c */ /* 0x000fc40003f44070 */
[----:B------:R-:W-:Y:S01]  /*1820*/  ISETP.GE.AND P1, PT, R5, RZ, PT ;  /* 0x000000ff0500720c */ /* 0x000fe20003f26270 */
[C---:B------:R-:W-:Y:S01]  /*1830*/  IMAD.HI.U32 R5, R3.reuse, R94, RZ ;  /* 0x0000005e03057227 */ /* 0x040fe200078e00ff */
[----:B------:R-:W-:Y:S02]  /*1840*/  IABS R100, R10 ;  /* 0x0000000a00647213 */ /* 0x000fe40000000000 */
[----:B------:R-:W-:Y:S01]  /*1850*/  ISETP.GT.U32.AND P4, PT, R0, R90, PT ;  /* 0x0000005a0000720c */ /* 0x000fe20003f84070 */
[----:B------:R-:W-:Y:S01]  /*1860*/  IMAD.MOV R5, RZ, RZ, -R5 ;  /* 0x000000ffff057224 */ /* 0x000fe200078e0a05 */
[C---:B------:R-:W-:Y:S01]  /*1870*/  LOP3.LUT R16, R2.reuse, 0x8e, RZ, 0xfc, !PT ;  /* 0x0000008e02107812 */ /* 0x040fe200078efcff */
[C---:B------:R-:W-:Y:S01]  /*1880*/  IMAD.HI.U32 R4, R3.reuse, R100, RZ ;  /* 0x0000006403047227 */ /* 0x040fe200078e00ff */
[----:B------:R-:W-:Y:S02]  /*1890*/  LOP3.LUT R17, R2, 0xae, RZ, 0xfc, !PT ;  /* 0x000000ae02117812 */ /* 0x000fe400078efcff */
[----:B------:R-:W-:Y:S01]  /*18a0*/  IABS R202, R16 ;  /* 0x0000001000ca7213 */ /* 0x000fe20000000000 */
[----:B------:R-:W-:Y:S01]  /*18b0*/  IMAD R94, R0, R5, R94 ;  /* 0x00000005005e7224 */ /* 0x000fe200078e025e */
[----:B------:R-:W-:Y:S01]  /*18c0*/  IADD3 R5, -R4, RZ, RZ ;  /* 0x000000ff04057210 */ /* 0x000fe20007ffe1ff */
[--C-:B------:R-:W-:Y:S01]  /*18d0*/  @!P5 IMAD.IADD R96, R96, 0x1, -R0.reuse ;  /* 0x000000016060d824 */ /* 0x100fe200078e0a00 */
[----:B------:R-:W-:Y:S01]  /*18e0*/  IABS R236, R17 ;  /* 0x0000001100ec7213 */ /* 0x000fe20000000000 */
[----:B------:R-:W-:Y:S01]  /*18f0*/  @!P2 IMAD.IADD R98, R98, 0x1, -R0 ;  /* 0x000000016262a824 */ /* 0x000fe200078e0a00 */
[----:B------:R-:W-:Y:S01]  /*1900*/  IABS R242, R45 ;  /* 0x0000002d00f27213 */ /* 0x000fe20000000000 */
[C---:B------:R-:W-:Y:S01]  /*1910*/  IMAD R100, R0.reuse, R5, R100 ;  /* 0x0000000500647224 */ /* 0x040fe200078e0264 */
[----:B------:R-:W-:Y:S01]  /*1920*/  ISETP.GT.U32.AND P5, PT, R0, R96, PT ;  /* 0x000000600000720c */ /* 0x000fe20003fa4070 */
[----:B------:R-:W-:Y:S01]  /*1930*/  IMAD.HI.U32 R5, R3, R108, RZ ;  /* 0x0000006c03057227 */ /* 0x000fe200078e00ff */
[----:B------:R-:W-:-:S02]  /*1940*/  @!P4 IADD3 R90, R90, -R0, RZ ;  /* 0x800000005a5ac210 */ /* 0x000fc40007ffe0ff */
[C---:B------:R-:W-:Y:S01]  /*1950*/  ISETP.GT.U32.AND P2, PT, R0.reuse, R98, PT ;  /* 0x000000620000720c */ /* 0x040fe20003f44070 */
[----:B------:R-:W-:Y:S01]  /*1960*/  IMAD.HI.U32 R4, R3, R102, RZ ;  /* 0x0000006603047227 */ /* 0x000fe200078e00ff */
[----:B------:R-:W-:Y:S02]  /*1970*/  ISETP.GT.U32.AND P4, PT, R0, R90, PT ;  /* 0x0000005a0000720c */ /* 0x000fe40003f84070 */
[----:B------:R-:W-:Y:S01]  /*1980*/  IADD3 R5, -R5, RZ, RZ ;  /* 0x000000ff05057210 */ /* 0x000fe20007ffe1ff */
[----:B------:R-:W-:Y:S01]  /*1990*/  IMAD.MOV R11, RZ, RZ, -R4 ;  /* 0x000000ffff0b7224 */ /* 0x000fe200078e0a04 */
[----:B------:R-:W-:Y:S01]  /*19a0*/  LOP3.LUT R23, R2, 0xfc, RZ, 0xfc, !PT ;  /* 0x000000fc02177812 */ /* 0x000fe200078efcff */
[----:B------:R-:W-:Y:S02]  /*19b0*/  IMAD.MOV R9, RZ, RZ, -R9 ;  /* 0x000000ffff097224 */ /* 0x000fe400078e0a09 */
[----:B------:R-:W-:Y:S01]  /*19c0*/  IMAD R108, R0, R5, R108 ;  /* 0x00000005006c7224 */ /* 0x000fe200078e026c */
[----:B------:R-:W-:Y:S01]  /*19d0*/  LOP3.LUT R5, R2, 0x34, RZ, 0xfc, !PT ;  /* 0x0000003402057812 */ /* 0x000fe200078efcff */
[----:B------:R-:W-:Y:S01]  /*19e0*/  @!P5 IMAD.IADD R96, R96, 0x1, -R0 ;  /* 0x000000016060d824 */ /* 0x000fe200078e0a00 */
[C---:B------:R-:W-:Y:S01]  /*19f0*/  ISETP.GT.U32.AND P5, PT, R0.reuse, R100, PT ;  /* 0x000000640000720c */ /* 0x040fe20003fa4070 */
[----:B------:R-:W-:Y:S01]  /*1a00*/  IMAD R102, R0, R11, R102 ;  /* 0x0000000b00667224 */ /* 0x000fe200078e0266 */
[----:B------:R-:W-:Y:S01]  /*1a10*/  @!P2 IADD3 R98, R98, -R0, RZ ;  /* 0x800000006262a210 */ /* 0x000fe20007ffe0ff */
[C---:B------:R-:W-:Y:S01]  /*1a20*/  IMAD R110, R0.reuse, R9, R110 ;  /* 0x00000009006e7224 */ /* 0x040fe200078e026e */
[C---:B------:R-:W-:Y:S01]  /*1a30*/  ISETP.GT.U32.AND P2, PT, R0.reuse, R108, PT ;  /* 0x0000006c0000720c */ /* 0x040fe20003f44070 */
[----:B------:R-:W-:Y:S01]  /*1a40*/  @!P0 IMAD.MOV R96, RZ, RZ, -R96 ;  /* 0x000000ffff608224 */ /* 0x000fe200078e0a60 */
[----:B------:R-:W-:Y:S01]  /*1a50*/  ISETP.GT.U32.AND P0, PT, R0, R102, PT ;  /* 0x000000660000720c */ /* 0x000fe20003f04070 */
[----:B------:R-:W-:Y:S01]  /*1a60*/  @!P4 IMAD.IADD R90, R90, 0x1, -R0 ;  /* 0x000000015a5ac824 */ /* 0x000fe200078e0a00 */
[C---:B------:R-:W-:Y:S01]  /*1a70*/  ISETP.GT.U32.AND P4, PT, R0.reuse, R94, PT ;  /* 0x0000005e0000720c */ /* 0x040fe20003f84070 */
[----:B------:R-:W-:Y:S01]  /*1a80*/  @!P6 IMAD.MOV R98, RZ, RZ, -R98 ;  /* 0x000000ffff62e224 */ /* 0x000fe200078e0a62 */
[----:B------:R-:W-:Y:S01]  /*1a90*/  ISETP.GT.U32.AND P6, PT, R0, R110, PT ;  /* 0x0000006e0000720c */ /* 0x000fe20003fc4070 */
[----:B------:R-:W-:Y:S01]  /*1aa0*/  @!P3 IMAD.MOV R90, RZ, RZ, -R90 ;  /* 0x000000ffff5ab224 */ /* 0x000fe200078e0a5a */
[----:B------:R-:W-:Y:S01]  /*1ab0*/  IABS R112, R5 ;  /* 0x0000000500707213 */ /* 0x000fe20000000000 */
[----:B------:R-:W-:Y:S01]  /*1ac0*/  @!P5 IMAD.IADD R100, R100, 0x1, -R0 ;  /* 0x000000016464d824 */ /* 0x000fe200078e0a00 */
[----:B------:R-:W-:-:S02]  /*1ad0*/  LOP3.LUT R9, R2, 0x36, RZ, 0xfc, !PT ;  /* 0x0000003602097812 */ /* 0x000fc400078efcff */
[----:B------:R-:W-:Y:S01]  /*1ae0*/  ISETP.GE.AND P3, PT, R10, RZ, PT ;  /* 0x000000ff0a00720c */ /* 0x000fe20003f66270 */
[----:B------:R-:W-:Y:S01]  /*1af0*/  IMAD.HI.U32 R4, R3, R112, RZ ;  /* 0x0000007003047227 */ /* 0x000fe200078e00ff */
[----:B------:R-:W-:Y:S02]  /*1b00*/  IABS R114, R9 ;  /* 0x0000000900727213 */ /* 0x000fe40000000000 */
[----:B------:R-:W-:Y:S01]  /*1b10*/  ISETP.GT.U32.AND P5, PT, R0, R100, PT ;  /* 0x000000640000720c */ /* 0x000fe20003fa4070 */
[--C-:B------:R-:W-:Y:S01]  /*1b20*/  @!P2 IMAD.IADD R108, R108, 0x1, -R0.reuse ;  /* 0x000000016c6ca824 */ /* 0x100fe200078e0a00 */
[----:B------:R-:W-:Y:S01]  /*1b30*/  LOP3.LUT R10, R2, 0x38, RZ, 0xfc, !PT ;  /* 0x00000038020a7812 */ /* 0x000fe200078efcff */
[--C-:B------:R-:W-:Y:S01]  /*1b40*/  @!P0 IMAD.IADD R102, R102, 0x1, -R0.reuse ;  /* 0x0000000166668824 */ /* 0x100fe200078e0a00 */
[----:B------:R-:W-:Y:S01]  /*1b50*/  ISETP.GE.AND P0, PT, R5, RZ, PT ;  /* 0x000000ff0500720c */ /* 0x000fe20003f06270 */
[--C-:B------:R-:W-:Y:S01]  /*1b60*/  @!P4 IMAD.IADD R94, R94, 0x1, -R0.reuse ;  /* 0x000000015e5ec824 */ /* 0x100fe200078e0a00 */
[----:B------:R-:W-:Y:S01]  /*1b70*/  IADD3 R5, -R4, RZ, RZ ;  /* 0x000000ff04057210 */ /* 0x000fe20007ffe1ff */
[----:B------:R-:W-:Y:S01]  /*1b80*/  @!P6 IMAD.IADD R110, R110, 0x1, -R0 ;  /* 0x000000016e6ee824 */ /* 0x000fe200078e0a00 */
[C---:B------:R-:W-:Y:S01]  /*1b90*/  ISETP.GT.U32.AND P6, PT, R0.reuse, R108, PT ;  /* 0x0000006c0000720c */ /* 0x040fe20003fc4070 */
[----:B------:R-:W-:Y:S01]  /*1ba0*/  IMAD.HI.U32 R4, R3, R114, RZ ;  /* 0x0000007203047227 */ /* 0x000fe200078e00ff */
[----:B------:R-:W-:-:S02]  /*1bb0*/  ISETP.GT.U32.AND P4, PT, R0, R94, PT ;  /* 0x0000005e0000720c */ /* 0x000fc40003f84070 */
[----:B------:R-:W-:Y:S01]  /*1bc0*/  IABS R116, R10 ;  /* 0x0000000a00747213 */ /* 0x000fe20000000000 */
[C---:B------:R-:W-:Y:S01]  /*1bd0*/  IMAD R112, R0.reuse, R5, R112 ;  /* 0x0000000500707224 */ /* 0x040fe200078e0270 */
[----:B------:R-:W-:Y:S01]  /*1be0*/  ISETP.GT.U32.AND P2, PT, R0, R102, PT ;  /* 0x000000660000720c */ /* 0x000fe20003f44070 */
[----:B------:R-:W-:Y:S01]  /*1bf0*/  IMAD.MOV R5, RZ, RZ, -R4 ;  /* 0x000000ffff057224 */ /* 0x000fe200078e0a04 */
[----:B------:R-:W-:Y:S01]  /*1c00*/  IABS R21, R23 ;  /* 0x0000001700157213 */ /* 0x000fe20000000000 */
[----:B------:R-:W-:Y:S01]  /*1c10*/  @!P5 IMAD.IADD R100, R100, 0x1, -R0 ;  /* 0x000000016464d824 */ /* 0x000fe200078e0a00 */
[----:B------:R-:W-:Y:S01]  /*1c20*/  ISETP.GE.AND P5, PT, R14, RZ, PT ;  /* 0x000000ff0e00720c */ /* 0x000fe20003fa6270 */
[----:B------:R-:W-:Y:S01]  /*1c30*/  IMAD R114, R0, R5, R114 ;  /* 0x0000000500727224 */ /* 0x000fe200078e0272 */
[----:B------:R-:W-:Y:S01]  /*1c40*/  LOP3.LUT R14, R2, 0x56, RZ, 0xfc, !PT ;  /* 0x00000056020e7812 */ /* 0x000fe200078efcff */
[--C-:B------:R-:W-:Y:S02]  /*1c50*/  @!P6 IMAD.IADD R108, R108, 0x1, -R0.reuse ;  /* 0x000000016c6ce824 */ /* 0x100fe400078e0a00 */
[----:B------:R-:W-:Y:S01]  /*1c60*/  @!P4 IMAD.IADD R94, R94, 0x1, -R0 ;  /* 0x000000015e5ec824 */ /* 0x000fe200078e0a00 */
[----:B------:R-:W-:Y:S01]  /*1c70*/  ISETP.GT.U32.AND P6, PT, R0, R114, PT ;  /* 0x000000720000720c */ /* 0x000fe20003fc4070 */
[----:B------:R-:W-:Y:S01]  /*1c80*/  @!P3 IMAD.MOV R100, RZ, RZ, -R100 ;  /* 0x000000ffff64b224 */ /* 0x000fe200078e0a64 */
[----:B------:R-:W-:Y:S01]  /*1c90*/  ISETP.GE.AND P4, PT, R12, RZ, PT ;  /* 0x000000ff0c00720c */ /* 0x000fe20003f86270 */
[----:B------:R-:W-:Y:S01]  /*1ca0*/  @!P1 IMAD.MOV R94, RZ, RZ, -R94 ;  /* 0x000000ffff5e9224 */ /* 0x000fe200078e0a5e */
[----:B------:R-:W-:Y:S01]  /*1cb0*/  LOP3.LUT R12, R2, 0x3a, RZ, 0xfc, !PT ;  /* 0x0000003a020c7812 */ /* 0x000fe200078efcff */
[----:B------:R-:W-:Y:S01]  /*1cc0*/  IMAD.HI.U32 R4, R3, R116, RZ ;  /* 0x0000007403047227 */ /* 0x000fe200078e00ff */
[----:B------:R-:W-:-:S02]  /*1cd0*/  ISETP.GT.U32.AND P3, PT, R0, R110, PT ;  /* 0x0000006e0000720c */ /* 0x000fc40003f64070 */
[----:B------:R-:W-:Y:S01]  /*1ce0*/  IABS R118, R12 ;  /* 0x0000000c00767213 */ /* 0x000fe20000000000 */
[----:B------:R-:W-:Y:S01]  /*1cf0*/  IMAD.MOV R11, RZ, RZ, -R4 ;  /* 0x000000ffff0b7224 */ /* 0x000fe200078e0a04 */
[----:B------:R-:W-:Y:S02]  /*1d00*/  ISETP.GE.AND P1, PT, R13, RZ, PT ;  /* 0x000000ff0d00720c */ /* 0x000fe40003f26270 */
[----:B------:R-:W-:Y:S01]  /*1d10*/  LOP3.LUT R13, R2, 0x3c, RZ, 0xfc, !PT ;  /* 0x0000003c020d7812 */ /* 0x000fe200078efcff */
[----:B------:R-:W-:Y:S01]  /*1d20*/  IMAD.HI.U32 R5, R3, R118, RZ ;  /* 0x0000007603057227 */ /* 0x000fe200078e00ff */
[----:B------:R-:W-:Y:S02]  /*1d30*/  @!P2 IADD3 R102, R102, -R0, RZ ;  /* 0x800000006666a210 */ /* 0x000fe40007ffe0ff */
[----:B------:R-:W-:Y:S01]  /*1d40*/  IABS R120, R13 ;  /* 0x0000000d00787213 */ /* 0x000fe20000000000 */
[--C-:B------:R-:W-:Y:S01]  /*1d50*/  @!P6 IMAD.IADD R114, R114, 0x1, -R0.reuse ;  /* 0x000000017272e824 */ /* 0x100fe200078e0a00 */
[----:B------:R-:W-:Y:S01]  /*1d60*/  IADD3 R5, -R5, RZ, RZ ;  /* 0x000000ff05057210 */ /* 0x000fe20007ffe1ff */
[----:B------:R-:W-:Y:S01]  /*1d70*/  @!P3 IMAD.IADD R110, R110, 0x1, -R0 ;  /* 0x000000016e6eb824 */ /* 0x000fe200078e0a00 */
[----:B------:R-:W-:Y:S01]  /*1d80*/  ISETP.GE.AND P3, PT, R9, RZ, PT ;  /* 0x000000ff0900720c */ /* 0x000fe20003f66270 */
[----:B------:R-:W-:Y:S01]  /*1d90*/  IMAD.HI.U32 R9, R3, R120, RZ ;  /* 0x0000007803097227 */ /* 0x000fe200078e00ff */
[----:B------:R-:W-:-:S02]  /*1da0*/  ISETP.GT.U32.AND P6, PT, R0, R114, PT ;  /* 0x000000720000720c */ /* 0x000fc40003fc4070 */
[C---:B------:R-:W-:Y:S01]  /*1db0*/  ISETP.GT.U32.AND P2, PT, R0.reuse, R112, PT ;  /* 0x000000700000720c */ /* 0x040fe20003f44070 */
[----:B------:R-:W-:Y:S01]  /*1dc0*/  IMAD R116, R0, R11, R116 ;  /* 0x0000000b00747224 */ /* 0x000fe200078e0274 */
[----:B------:R-:W-:Y:S01]  /*1dd0*/  @!P5 IADD3 R110, -R110, RZ, RZ ;  /* 0x000000ff6e6ed210 */ /* 0x000fe20007ffe1ff */
[----:B------:R-:W-:Y:S01]  /*1de0*/  IMAD.MOV R9, RZ, RZ, -R9 ;  /* 0x000000ffff097224 */ /* 0x000fe200078e0a09 */
[----:B------:R-:W-:Y:S01]  /*1df0*/  LOP3.LUT R11, R2, 0x42, RZ, 0xfc, !PT ;  /* 0x00000042020b7812 */ /* 0x000fe200078efcff */
[C---:B------:R-:W-:Y:S01]  /*1e00*/  IMAD R118, R0.reuse, R5, R118 ;  /* 0x0000000500767224 */ /* 0x040fe200078e0276 */
[----:B------:R-:W-:Y:S01]  /*1e10*/  IABS R146, R14 ;  /* 0x0000000e00927213 */ /* 0x000fe20000000000 */
[----:B------:R-:W-:Y:S01]  /*1e20*/  @!P1 IMAD.MOV R108, RZ, RZ, -R108 ;  /* 0x000000ffff6c9224 */ /* 0x000fe200078e0a6c */
[C---:B------:R-:W-:Y:S01]  /*1e30*/  ISETP.GT.U32.AND P1, PT, R0.reuse, R116, PT ;  /* 0x000000740000720c */ /* 0x040fe20003f24070 */
[C---:B------:R-:W-:Y:S01]  /*1e40*/  IMAD R120, R0.reuse, R9, R120 ;  /* 0x0000000900787224 */ /* 0x040fe200078e0278 */
[----:B------:R-:W-:Y:S01]  /*1e50*/  ISETP.GT.U32.AND P5, PT, R0, R118, PT ;  /* 0x000000760000720c */ /* 0x000fe20003fa4070 */
[--C-:B------:R-:W-:Y:S01]  /*1e60*/  @!P6 IMAD.IADD R114, R114, 0x1, -R0.reuse ;  /* 0x000000017272e824 */ /* 0x100fe200078e0a00 */
[----:B------:R-:W-:Y:S01]  /*1e70*/  LOP3.LUT R9, R2, 0x3e, RZ, 0xfc, !PT ;  /* 0x0000003e02097812 */ /* 0x000fe200078efcff */
[----:B------:R-:W-:Y:S01]  /*1e80*/  @!P2 IMAD.IADD R112, R112, 0x1, -R0 ;  /* 0x000000017070a824 */ /* 0x000fe200078e0a00 */
[----:B------:R-:W-:Y:S01]  /*1e90*/  ISETP.GT.U32.AND P6, PT, R0, R120, PT ;  /* 0x000000780000720c */ /* 0x000fe20003fc4070 */
[----:B------:R-:W-:Y:S01]  /*1ea0*/  @!P4 IMAD.MOV R102, RZ, RZ, -R102 ;  /* 0x000000ffff66c224 */ /* 0x000fe200078e0a66 */
[----:B------:R-:W-:Y:S01]  /*1eb0*/  IABS R124, R9 ;  /* 0x00000009007c7213 */ /* 0x000fe20000000000 */
[----:B------:R-:W-:Y:S01]  /*1ec0*/  @!P3 IMAD.MOV R114, RZ, RZ, -R114 ;  /* 0x000000ffff72b224 */ /* 0x000fe200078e0a72 */
[----:B------:R-:W-:-:S02]  /*1ed0*/  ISETP.GE.AND P2, PT, R10, RZ, PT ;  /* 0x000000ff0a00720c */ /* 0x000fc40003f46270 */
[----:B------:R-:W-:Y:S01]  /*1ee0*/  LOP3.LUT R10, R2, 0x40, RZ, 0xfc, !PT ;  /* 0x00000040020a7812 */ /* 0x000fe200078efcff */
[--C-:B------:R-:W-:Y:S01]  /*1ef0*/  @!P1 IMAD.IADD R116, R116, 0x1, -R0.reuse ;  /* 0x0000000174749824 */ /* 0x100fe200078e0a00 */
[----:B------:R-:W-:Y:S01]  /*1f00*/  ISETP.GT.U32.AND P4, PT, R0, R112, PT ;  /* 0x000000700000720c */ /* 0x000fe20003f84070 */
[C---:B------:R-:W-:Y:S01]  /*1f10*/  IMAD.HI.U32 R4, R3.reuse, R124, RZ ;  /* 0x0000007c03047227 */ /* 0x040fe200078e00ff */
[----:B------:R-:W-:Y:S02]  /*1f20*/  IABS R122, R10 ;  /* 0x0000000a007a7213 */ /* 0x000fe40000000000 */
[----:B------:R-:W-:Y:S01]  /*1f30*/  IABS R126, R11 ;  /* 0x0000000b007e7213 */ /* 0x000fe20000000000 */
[--C-:B------:R-:W-:Y:S01]  /*1f40*/  @!P5 IMAD.IADD R118, R118, 0x1, -R0.reuse ;  /* 0x000000017676d824 */ /* 0x100fe200078e0a00 */
[----:B------:R-:W-:Y:S01]  /*1f50*/  ISETP.GT.U32.AND P5, PT, R0, R116, PT ;  /* 0x000000740000720c */ /* 0x000fe20003fa4070 */
[----:B------:R-:W-:Y:S01]  /*1f60*/  @!P6 IMAD.IADD R120, R120, 0x1, -R0 ;  /* 0x000000017878e824 */ /* 0x000fe200078e0a00 */
[----:B------:R-:W-:Y:S01]  /*1f70*/  IADD3 R5, -R4, RZ, RZ ;  /* 0x000000ff04057210 */ /* 0x000fe20007ffe1ff */
[----:B------:R-:W-:Y:S01]  /*1f80*/  IMAD.HI.U32 R4, R3, R122, RZ ;  /* 0x0000007a03047227 */ /* 0x000fe200078e00ff */
[----:B------:R-:W-:-:S02]  /*1f90*/  ISETP.GT.U32.AND P6, PT, R0, R118, PT ;  /* 0x000000760000720c */ /* 0x000fc40003fc4070 */
[----:B------:R-:W-:Y:S01]  /*1fa0*/  ISETP.GE.AND P1, PT, R13, RZ, PT ;  /* 0x000000ff0d00720c */ /* 0x000fe20003f26270 */
[----:B------:R-:W-:Y:S01]  /*1fb0*/  IMAD R124, R0, R5, R124 ;  /* 0x00000005007c7224 */ /* 0x000fe200078e027c */
[----:B------:R-:W-:Y:S01]  /*1fc0*/  LOP3.LUT R13, R2, 0x46, RZ, 0xfc, !PT ;  /* 0x00000046020d7812 */ /* 0x000fe200078efcff */
[----:B------:R-:W-:Y:S02]  /*1fd0*/  IMAD.MOV R5, RZ, RZ, -R4 ;  /* 0x000000ffff057224 */ /* 0x000fe400078e0a04 */
[--C-:B------:R-:W-:Y:S01]  /*1fe0*/  @!P4 IMAD.IADD R112, R112, 0x1, -R0.reuse ;  /* 0x000000017070c824 */ /* 0x100fe200078e0a00 */
[----:B------:R-:W-:Y:S01]  /*1ff0*/  ISETP.GE.AND P4, PT, R12, RZ, PT ;  /* 0x000000ff0c00720c */ /* 0x000fe20003f86270 */
[----:B------:R-:W-:Y:S01]  /*2000*/  @!P5 IMAD.IADD R116, R116, 0x1, -R0 ;  /* 0x000000017474d824 */ /* 0x000fe200078e0a00 */
[C---:B------:R-:W-:Y:S01]  /*2010*/  ISETP.GT.U32.AND P5, PT, R0.reuse, R124, PT ;  /* 0x0000007c0000720c */ /* 0x040fe20003fa4070 */
[----:B------:R-:W-:Y:S01]  /*2020*/  IMAD R122, R0, R5, R122 ;  /* 0x00000005007a7224 */ /* 0x000fe200078e027a */
[----:B------:R-:W-:Y:S01]  /*2030*/  LOP3.LUT R12, R2, 0x44, RZ, 0xfc, !PT ;  /* 0x00000044020c7812 */ /* 0x000fe200078efcff */
[----:B------:R-:W-:Y:S01]  /*2040*/  IMAD.HI.U32 R4, R3, R126, RZ ;  /* 0x0000007e03047227 */ /* 0x000fe200078e00ff */
[----:B------:R-:W-:-:S02]  /*2050*/  @!P6 IADD3 R118, R118, -R0, RZ ;  /* 0x800000007676e210 */ /* 0x000fc40007ffe0ff */
[C---:B------:R-:W-:Y:S01]  /*2060*/  ISETP.GT.U32.AND P6, PT, R0.reuse, R122, PT ;  /* 0x0000007a0000720c */ /* 0x040fe20003fc4070 */
[----:B------:R-:W-:Y:S01]  /*2070*/  IMAD.MOV R5, RZ, RZ, -R4 ;  /* 0x000000ffff057224 */ /* 0x000fe200078e0a04 */
[----:B------:R-:W-:Y:S01]  /*2080*/  IABS R128, R12 ;  /* 0x0000000c00807213 */ /* 0x000fe20000000000 */
[----:B------:R-:W-:Y:S01]  /*2090*/  @!P0 IMAD.MOV R112, RZ, RZ, -R112 ;  /* 0x000000ffff708224 */ /* 0x000fe200078e0a70 */
[C---:B------:R-:W-:Y:S01]  /*20a0*/  ISETP.GT.U32.AND P0, PT, R0.reuse, R120, PT ;  /* 0x000000780000720c */ /* 0x040fe20003f04070 */
[----:B------:R-:W-:Y:S01]  /*20b0*/  IMAD R126, R0, R5, R126 ;  /* 0x00000005007e7224 */ /* 0x000fe200078e027e */
[----:B------:R-:W-:Y:S01]  /*20c0*/  IABS R130, R13 ;  /* 0x0000000d00827213 */ /* 0x000fe20000000000 */
[----:B------:R-:W-:Y:S01]  /*20d0*/  @!P5 IMAD.IADD R124, R124, 0x1, -R0 ;  /* 0x000000017c7cd824 */ /* 0x000fe200078e0a00 */
[----:B------:R-:W-:Y:S01]  /*20e0*/  ISETP.GE.AND P5, PT, R10, RZ, PT ;  /* 0x000000ff0a00720c */ /* 0x000fe20003fa6270 */
[----:B------:R-:W-:Y:S01]  /*20f0*/  IMAD.HI.U32 R4, R3, R128, RZ ;  /* 0x0000008003047227 */ /* 0x000fe200078e00ff */
[----:B------:R-:W-:-:S02]  /*2100*/  ISETP.GT.U32.AND P3, PT, R0, R126, PT ;  /* 0x0000007e0000720c */ /* 0x000fc40003f64070 */
[----:B------:R-:W-:Y:S01]  /*2110*/  LOP3.LUT R10, R2, 0x4c, RZ, 0xfc, !PT ;  /* 0x0000004c020a7812 */ /* 0x000fe200078efcff */
[----:B------:R-:W-:Y:S01]  /*2120*/  IMAD.MOV R5, RZ, RZ, -R4 ;  /* 0x000000ffff057224 */ /* 0x000fe200078e0a04 */
[----:B------:R-:W-:Y:S01]  /*2130*/  @!P6 IADD3 R122, R122, -R0, RZ ;  /* 0x800000007a7ae210 */ /* 0x000fe20007ffe0ff */
[----:B------:R-:W-:Y:S01]  /*2140*/  @!P2 IMAD.MOV R116, RZ, RZ, -R116 ;  /* 0x000000ffff74a224 */ /* 0x000fe200078e0a74 */
[C---:B------:R-:W-:Y:S01]  /*2150*/  ISETP.GT.U32.AND P6, PT, R0.reuse, R124, PT ;  /* 0x0000007c0000720c */ /* 0x040fe20003fc4070 */
[C---:B------:R-:W-:Y:S01]  /*2160*/  IMAD R128, R0.reuse, R5, R128 ;  /* 0x0000000500807224 */ /* 0x040fe200078e0280 */
[----:B------:R-:W-:Y:S01]  /*2170*/  ISETP.GT.U32.AND P2, PT, R0, R122, PT ;  /* 0x0000007a0000720c */ /* 0x000fe20003f44070 */
[----:B------:R-:W-:Y:S01]  /*2180*/  @!P0 IMAD.IADD R120, R120, 0x1, -R0 ;  /* 0x0000000178788824 */ /* 0x000fe200078e0a00 */
[----:B------:R-:W-:Y:S01]  /*2190*/  ISETP.GE.AND P0, PT, R9, RZ, PT ;  /* 0x000000ff0900720c */ /* 0x000fe20003f06270 */
[----:B------:R-:W-:Y:S01]  /*21a0*/  IMAD.HI.U32 R4, R3, R130, RZ ;  /* 0x0000008203047227 */ /* 0x000fe200078e00ff */
[----:B------:R-:W-:-:S02]  /*21b0*/  LOP3.LUT R9, R2, 0x48, RZ, 0xfc, !PT ;  /* 0x0000004802097812 */ /* 0x000fc400078efcff */
[----:B------:R-:W-:Y:S01]  /*21c0*/  IABS R136, R10 ;  /* 0x0000000a00887213 */ /* 0x000fe20000000000 */
[----:B------:R-:W-:Y:S01]  /*21d0*/  @!P3 IMAD.IADD R126, R126, 0x1, -R0 ;  /* 0x000000017e7eb824 */ /* 0x000fe200078e0a00 */
[----:B------:R-:W-:Y:S01]  /*21e0*/  IABS R132, R9 ;  /* 0x0000000900847213 */ /* 0x000fe20000000000 */
[----:B------:R-:W-:Y:S01]  /*21f0*/  @!P4 IMAD.MOV R118, RZ, RZ, -R118 ;  /* 0x000000ffff76c224 */ /* 0x000fe200078e0a76 */
[----:B------:R-:W-:Y:S01]  /*2200*/  IADD3 R5, -R4, RZ, RZ ;  /* 0x000000ff04057210 */ /* 0x000fe20007ffe1ff */
[----:B------:R-:W-:Y:S01]  /*2210*/  @!P6 IMAD.IADD R124, R124, 0x1, -R0 ;  /* 0x000000017c7ce824 */ /* 0x000fe200078e0a00 */
[----:B------:R-:W-:Y:S01]  /*2220*/  ISETP.GT.U32.AND P6, PT, R0, R128, PT ;  /* 0x000000800000720c */ /* 0x000fe20003fc4070 */
[----:B------:R-:W-:Y:S01]  /*2230*/  IMAD.HI.U32 R4, R3, R132, RZ ;  /* 0x0000008403047227 */ /* 0x000fe200078e00ff */
[----:B------:R-:W-:Y:S02]  /*2240*/  ISETP.GE.AND P3, PT, R9, RZ, PT ;  /* 0x000000ff0900720c */ /* 0x000fe40003f66270 */
[----:B------:R-:W-:Y:S01]  /*2250*/  @!P0 IADD3 R124, -R124, RZ, RZ ;  /* 0x000000ff7c7c8210 */ /* 0x000fe20007ffe1ff */
[----:B------:R-:W-:Y:S01]  /*2260*/  IMAD R130, R0, R5, R130 ;  /* 0x0000000500827224 */ /* 0x000fe200078e0282 */
[----:B------:R-:W-:Y:S01]  /*2270*/  LOP3.LUT R9, R2, 0x4a, RZ, 0xfc, !PT ;  /* 0x0000004a02097812 */ /* 0x000fe200078efcff */
[----:B------:R-:W-:Y:S01]  /*2280*/  @!P2 IMAD.IADD R122, R122, 0x1, -R0 ;  /* 0x000000017a7aa824 */ /* 0x000fe200078e0a00 */
[----:B------:R-:W-:Y:S01]  /*2290*/  ISETP.GE.AND P4, PT, R11, RZ, PT ;  /* 0x000000ff0b00720c */ /* 0x000fe20003f86270 */
[----:B------:R-:W-:Y:S01]  /*22a0*/  IMAD.MOV R5, RZ, RZ, -R4 ;  /* 0x000000ffff057224 */ /* 0x000fe200078e0a04 */
[----:B------:R-:W-:Y:S01]  /*22b0*/  IABS R134, R9 ;  /* 0x0000000900867213 */ /* 0x000fe20000000000 */
[----:B------:R-:W-:Y:S01]  /*22c0*/  @!P5 IMAD.MOV R122, RZ, RZ, -R122 ;  /* 0x000000ffff7ad224 */ /* 0x000fe200078e0a7a */
[----:B------:R-:W-:Y:S01]  /*22d0*/  ISETP.GT.U32.AND P5, PT, R0, R130, PT ;  /* 0x000000820000720c */ /* 0x000fe20003fa4070 */
[----:B------:R-:W-:Y:S01]  /*22e0*/  @!P6 IMAD.IADD R128, R128, 0x1, -R0 ;  /* 0x000000018080e824 */ /* 0x000fe200078e0a00 */
[C---:B------:R-:W-:Y:S01]  /*22f0*/  ISETP.GT.U32.AND P6, PT, R0.reuse, R126, PT ;  /* 0x0000007e0000720c */ /* 0x040fe20003fc4070 */
[----:B------:R-:W-:Y:S01]  /*2300*/  IMAD R132, R0, R5, R132 ;  /* 0x0000000500847224 */ /* 0x000fe200078e0284 */
[----:B------:R-:W-:Y:S01]  /*2310*/  LOP3.LUT R11, R2, 0x4e, RZ, 0xfc, !PT ;  /* 0x0000004e020b7812 */ /* 0x000fe200078efcff */
[----:B------:R-:W-:Y:S01]  /*2320*/  IMAD.HI.U32 R4, R3, R134, RZ ;  /* 0x0000008603047227 */ /* 0x000fe200078e00ff */
[----:B------:R-:W-:-:S02]  /*2330*/  ISETP.GT.U32.AND P0, PT, R0, R128, PT ;  /* 0x000000800000720c */ /* 0x000fc40003f04070 */
[----:B------:R-:W-:Y:S01]  /*2340*/  IABS R138, R11 ;  /* 0x0000000b008a7213 */ /* 0x000fe20000000000 */
[----:B------:R-:W-:Y:S01]  /*2350*/  IMAD.HI.U32 R5, R3, R136, RZ ;  /* 0x0000008803057227 */ /* 0x000fe200078e00ff */
[----:B------:R-:W-:Y:S02]  /*2360*/  ISETP.GE.AND P2, PT, R13, RZ, PT ;  /* 0x000000ff0d00720c */ /* 0x000fe40003f46270 */
[----:B------:R-:W-:Y:S01]  /*2370*/  LOP3.LUT R13, R2, 0x54, RZ, 0xfc, !PT ;  /* 0x00000054020d7812 */ /* 0x000fe200078efcff */
[--C-:B------:R-:W-:Y:S01]  /*2380*/  @!P5 IMAD.IADD R130, R130, 0x1, -R0.reuse ;  /* 0x000000018282d824 */ /* 0x100fe200078e0a00 */
[----:B------:R-:W-:Y:S01]  /*2390*/  ISETP.GE.AND P5, PT, R10, RZ, PT ;  /* 0x000000ff0a00720c */ /* 0x000fe20003fa6270 */
[----:B------:R-:W-:Y:S01]  /*23a0*/  @!P6 IMAD.IADD R126, R126, 0x1, -R0 ;  /* 0x000000017e7ee824 */ /* 0x000fe200078e0a00 */
[----:B------:R-:W-:Y:S01]  /*23b0*/  ISETP.GT.U32.AND P6, PT, R0, R132, PT ;  /* 0x000000840000720c */ /* 0x000fe20003fc4070 */
[----:B------:R-:W-:Y:S01]  /*23c0*/  @!P1 IMAD.MOV R120, RZ, RZ, -R120 ;  /* 0x000000ffff789224 */ /* 0x000fe200078e0a78 */
[----:B------:R-:W-:Y:S01]  /*23d0*/  ISETP.GE.AND P1, PT, R12, RZ, PT ;  /* 0x000000ff0c00720c */ /* 0x000fe20003f26270 */
[----:B------:R-:W-:Y:S01]  /*23e0*/  @!P0 IMAD.IADD R128, R128, 0x1, -R0 ;  /* 0x0000000180808824 */ /* 0x000fe200078e0a00 */
[----:B------:R-:W-:Y:S01]  /*23f0*/  ISETP.GE.AND P0, PT, R9, RZ, PT ;  /* 0x000000ff0900720c */ /* 0x000fe20003f06270 */
[----:B------:R-:W-:Y:S01]  /*2400*/  IMAD.MOV R5, RZ, RZ, -R5 ;  /* 0x000000ffff057224 */ /* 0x000fe200078e0a05 */
[----:B------:R-:W-:Y:S01]  /*2410*/  IADD3 R9, -R4, RZ, RZ ;  /* 0x000000ff04097210 */ /* 0x000fe20007ffe1ff */
[----:B------:R-:W-:Y:S01]  /*2420*/  IMAD.HI.U32 R4, R3, R138, RZ ;  /* 0x0000008a03047227 */ /* 0x000fe200078e00ff */
[----:B------:R-:W-:-:S02]  /*2430*/  @!P4 IADD3 R126, -R126, RZ, RZ ;  /* 0x000000ff7e7ec210 */ /* 0x000fc40007ffe1ff */
[----:B------:R-:W-:Y:S01]  /*2440*/  LOP3.LUT R12, R2, 0x52, RZ, 0xfc, !PT ;  /* 0x00000052020c7812 */ /* 0x000fe200078efcff */
[----:B------:R-:W-:Y:S01]  /*2450*/  IMAD R134, R0, R9, R134 ;  /* 0x0000000900867224 */ /* 0x000fe200078e0286 */
[----:B------:R-:W-:Y:S01]  /*2460*/  LOP3.LUT R10, R2, 0x50, RZ, 0xfc, !PT ;  /* 0x00000050020a7812 */ /* 0x000fe200078efcff */
[----:B------:R-:W-:Y:S01]  /*2470*/  @!P6 IMAD.IADD R132, R132, 0x1, -R0 ;  /* 0x000000018484e824 */ /* 0x000fe200078e0a00 */
[C---:B------:R-:W-:Y:S01]  /*2480*/  ISETP.GT.U32.AND P6, PT, R0.reuse, R130, PT ;  /* 0x000000820000720c */ /* 0x040fe20003fc4070 */
[----:B------:R-:W-:Y:S01]  /*2490*/  IMAD.MOV R9, RZ, RZ, -R4 ;  /* 0x000000ffff097224 */ /* 0x000fe200078e0a04 */
[----:B------:R-:W-:Y:S01]  /*24a0*/  IABS R142, R12 ;  /* 0x0000000c008e7213 */ /* 0x000fe20000000000 */
[C---:B------:R-:W-:Y:S01]  /*24b0*/  IMAD R136, R0.reuse, R5, R136 ;  /* 0x0000000500887224 */ /* 0x040fe200078e0288 */
[C---:B------:R-:W-:Y:S01]  /*24c0*/  ISETP.GT.U32.AND P4, PT, R0.reuse, R132, PT ;  /* 0x000000840000720c */ /* 0x040fe20003f84070 */
[C---:B------:R-:W-:Y:S01]  /*24d0*/  IMAD R138, R0.reuse, R9, R138 ;  /* 0x00000009008a7224 */ /* 0x040fe200078e028a */
[----:B------:R-:W-:Y:S01]  /*24e0*/  IABS R140, R10 ;  /* 0x0000000a008c7213 */ /* 0x000fe20000000000 */
[----:B------:R-:W-:Y:S01]  /*24f0*/  @!P1 IMAD.MOV R128, RZ, RZ, -R128 ;  /* 0x000000ffff809224 */ /* 0x000fe200078e0a80 */
[----:B------:R-:W-:Y:S01]  /*2500*/  ISETP.GT.U32.AND P1, PT, R0, R134, PT ;  /* 0x000000860000720c */ /* 0x000fe20003f24070 */
[----:B------:R-:W-:Y:S01]  /*2510*/  IMAD.HI.U32 R5, R3, R142, RZ ;  /* 0x0000008e03057227 */ /* 0x000fe200078e00ff */
[----:B------:R-:W-:-:S03]  /*2520*/  IABS R144, R13 ;  /* 0x0000000d00907213 */ /* 0x000fc60000000000 */
[----:B------:R-:W-:Y:S01]  /*2530*/  @!P6 IMAD.IADD R130, R130, 0x1, -R0 ;  /* 0x000000018282e824 */ /* 0x000fe200078e0a00 */
[----:B------:R-:W-:Y:S01]  /*2540*/  ISETP.GT.U32.AND P6, PT, R0, R136, PT ;  /* 0x000000880000720c */ /* 0x000fe20003fc4070 */
[----:B------:R-:W-:-:S04]  /*2550*/  IMAD.HI.U32 R4, R3, R140, RZ ;  /* 0x0000008c03047227 */ /* 0x000fc800078e00ff */
[--C-:B------:R-:W-:Y:S01]  /*2560*/  @!P4 IMAD.IADD R132, R132, 0x1, -R0.reuse ;  /* 0x000000018484c824 */ /* 0x100fe200078e0a00 */
[----:B------:R-:W-:Y:S01]  /*2570*/  ISETP.GT.U32.AND P4, PT, R0, R138, PT ;  /* 0x0000008a0000720c */ /* 0x000fe20003f84070 */
[--C-:B------:R-:W-:Y:S01]  /*2580*/  @!P1 IMAD.IADD R134, R134, 0x1, -R0.reuse ;  /* 0x0000000186869824 */ /* 0x100fe200078e0a00 */
[----:B------:R-:W-:Y:S01]  /*2590*/  IADD3 R9, -R4, RZ, RZ ;  /* 0x000000ff04097210 */ /* 0x000fe20007ffe1ff */
[----:B------:R-:W-:Y:S01]  /*25a0*/  IMAD.MOV R5, RZ, RZ, -R5 ;  /* 0x000000ffff057224 */ /* 0x000fe200078e0a05 */
[----:B------:R-:W-:Y:S01]  /*25b0*/  @!P3 IADD3 R132, -R132, RZ, RZ ;  /* 0x000000ff8484b210 */ /* 0x000fe20007ffe1ff */
[----:B------:R-:W-:Y:S01]  /*25c0*/  IMAD.HI.U32 R4, R3, R144, RZ ;  /* 0x0000009003047227 */ /* 0x000fe200078e00ff */
[----:B------:R-:W-:Y:S02]  /*25d0*/  ISETP.GE.AND P3, PT, R10, RZ, PT ;  /* 0x000000ff0a00720c */ /* 0x000fe40003f66270 */
[----:B------:R-:W-:Y:S01]  /*25e0*/  LOP3.LUT R10, R2, 0x58, RZ, 0xfc, !PT ;  /* 0x00000058020a7812 */ /* 0x000fe200078efcff */
[----:B------:R-:W-:Y:S01]  /*25f0*/  @!P6 IMAD.IADD R136, R136, 0x1, -R0 ;  /* 0x000000018888e824 */ /* 0x000fe200078e0a00 */
[C---:B------:R-:W-:Y:S01]  /*2600*/  ISETP.GT.U32.AND P6, PT, R0.reuse, R134, PT ;  /* 0x000000860000720c */ /* 0x040fe20003fc4070 */
[----:B------:R-:W-:Y:S01]  /*2610*/  IMAD R142, R0, R5, R142 ;  /* 0x00000005008e7224 */ /* 0x000fe200078e028e */
[----:B------:R-:W-:Y:S01]  /*2620*/  IABS R148, R10 ;  /* 0x0000000a00947213 */ /* 0x000fe20000000000 */
[----:B------:R-:W-:Y:S01]  /*2630*/  @!P4 IMAD.IADD R138, R138, 0x1, -R0 ;  /* 0x000000018a8ac824 */ /* 0x000fe200078e0a00 */
[C---:B------:R-:W-:Y:S01]  /*2640*/  ISETP.GT.U32.AND P4, PT, R0.reuse, R136, PT ;  /* 0x000000880000720c */ /* 0x040fe20003f84070 */
[----:B------:R-:W-:Y:S01]  /*2650*/  IMAD R140, R0, R9, R140 ;  /* 0x00000009008c7224 */ /* 0x000fe200078e028c */
[----:B------:R-:W-:Y:S01]  /*2660*/  ISETP.GE.AND P1, PT, R11, RZ, PT ;  /* 0x000000ff0b00720c */ /* 0x000fe20003f26270 */
[----:B------:R-:W-:Y:S01]  /*2670*/  IMAD.HI.U32 R5, R3, R146, RZ ;  /* 0x0000009203057227 */ /* 0x000fe200078e00ff */
[----:B------:R-:W-:-:S03]  /*2680*/  LOP3.LUT R11, R2, 0x66, RZ, 0xfc, !PT ;  /* 0x00000066020b7812 */ /* 0x000fc600078efcff */
[----:B------:R-:W-:Y:S01]  /*2690*/  IMAD.MOV R9, RZ, RZ, -R4 ;  /* 0x000000ffff097224 */ /* 0x000fe200078e0a04 */
[----:B------:R-:W-:Y:S01]  /*26a0*/  IABS R162, R11 ;  /* 0x0000000b00a27213 */ /* 0x000fe20000000000 */
[--C-:B------:R-:W-:Y:S01]  /*26b0*/  @!P6 IMAD.IADD R134, R134, 0x1, -R0.reuse ;  /* 0x000000018686e824 */ /* 0x100fe200078e0a00 */
[----:B------:R-:W-:Y:S01]  /*26c0*/  ISETP.GT.U32.AND P6, PT, R0, R140, PT ;  /* 0x0000008c0000720c */ /* 0x000fe20003fc4070 */
[----:B------:R-:W-:Y:S02]  /*26d0*/  IMAD.MOV R5, RZ, RZ, -R5 ;  /* 0x000000ffff057224 */ /* 0x000fe400078e0a05 */
[----:B------:R-:W-:Y:S01]  /*26e0*/  @!P4 IMAD.IADD R136, R136, 0x1, -R0 ;  /* 0x000000018888c824 */ /* 0x000fe200078e0a00 */
[C---:B------:R-:W-:Y:S01]  /*26f0*/  ISETP.GT.U32.AND P4, PT, R0.reuse, R142, PT ;  /* 0x0000008e0000720c */ /* 0x040fe20003f84070 */
[----:B------:R-:W-:Y:S01]  /*2700*/  IMAD R144, R0, R9, R144 ;  /* 0x0000000900907224 */ /* 0x000fe200078e0290 */
[----:B------:R-:W-:Y:S01]  /*2710*/  LOP3.LUT R9, R2, 0x5a, RZ, 0xfc, !PT ;  /* 0x0000005a02097812 */ /* 0x000fe200078efcff */
[----:B------:R-:W-:Y:S01]  /*2720*/  IMAD R146, R0, R5, R146 ;  /* 0x0000000500927224 */ /* 0x000fe200078e0292 */
[----:B------:R-:W-:Y:S01]  /*2730*/  @!P5 IADD3 R136, -R136, RZ, RZ ;  /* 0x000000ff8888d210 */ /* 0x000fe20007ffe1ff */
[----:B------:R-:W-:Y:S01]  /*2740*/  IMAD.HI.U32 R4, R3, R148, RZ ;  /* 0x0000009403047227 */ /* 0x000fe200078e00ff */
[----:B------:R-:W-:-:S02]  /*2750*/  IABS R150, R9 ;  /* 0x0000000900967213 */ /* 0x000fc40000000000 */
[----:B------:R-:W-:Y:S01]  /*2760*/  ISETP.GT.U32.AND P5, PT, R0, R146, PT ;  /* 0x000000920000720c */ /* 0x000fe20003fa4070 */
[----:B------:R-:W-:Y:S01]  /*2770*/  @!P6 IMAD.IADD R140, R140, 0x1, -R0 ;  /* 0x000000018c8ce824 */ /* 0x000fe200078e0a00 */
[----:B------:R-:W-:Y:S01]  /*2780*/  ISETP.GT.U32.AND P6, PT, R0, R144, PT ;  /* 0x000000900000720c */ /* 0x000fe20003fc4070 */
[----:B------:R-:W-:Y:S02]  /*2790*/  @!P0 IMAD.MOV R134, RZ, RZ, -R134 ;  /* 0x000000ffff868224 */ /* 0x000fe400078e0a86 */
[----:B------:R-:W-:Y:S01]  /*27a0*/  @!P4 IMAD.IADD R142, R142, 0x1, -R0 ;  /* 0x000000018e8ec824 */ /* 0x000fe200078e0a00 */
[C---:B------:R-:W-:Y:S01]  /*27b0*/  ISETP.GT.U32.AND P0, PT, R0.reuse, R140, PT ;  /* 0x0000008c0000720c */ /* 0x040fe20003f04070 */
[----:B------:R-:W-:Y:S02]  /*27c0*/  IMAD.MOV R5, RZ, RZ, -R4 ;  /* 0x000000ffff057224 */ /* 0x000fe400078e0a04 */
[----:B------:R-:W-:Y:S01]  /*27d0*/  @!P2 IMAD.MOV R130, RZ, RZ, -R130 ;  /* 0x000000ffff82a224 */ /* 0x000fe200078e0a82 */
[C---:B------:R-:W-:Y:S01]  /*27e0*/  ISETP.GT.U32.AND P4, PT, R0.reuse, R142, PT ;  /* 0x0000008e0000720c */ /* 0x040fe20003f84070 */
[C---:B------:R-:W-:Y:S01]  /*27f0*/  IMAD R148, R0.reuse, R5, R148 ;  /* 0x0000000500947224 */ /* 0x040fe200078e0294 */
[----:B------:R-:W-:Y:S01]  /*2800*/  ISETP.GT.U32.AND P2, PT, R0, R138, PT ;  /* 0x0000008a0000720c */ /* 0x000fe20003f44070 */
[----:B------:R-:W-:Y:S01]  /*2810*/  IMAD.HI.U32 R4, R3, R150, RZ ;  /* 0x0000009603047227 */ /* 0x000fe200078e00ff */
[----:B------:R-:W-:-:S02]  /*2820*/  @!P5 IADD3 R146, R146, -R0, RZ ;  /* 0x800000009292d210 */ /* 0x000fc40007ffe0ff */
[----:B------:R-:W-:Y:S01]  /*2830*/  ISETP.GE.AND P5, PT, R10, RZ, PT ;  /* 0x000000ff0a00720c */ /* 0x000fe20003fa6270 */
[--C-:B------:R-:W-:Y:S01]  /*2840*/  @!P6 IMAD.IADD R144, R144, 0x1, -R0.reuse ;  /* 0x000000019090e824 */ /* 0x100fe200078e0a00 */
[----:B------:R-:W-:Y:S01]  /*2850*/  LOP3.LUT R10, R2, 0x62, RZ, 0xfc, !PT ;  /* 0x00000062020a7812 */ /* 0x000fe200078efcff */
[----:B------:R-:W-:Y:S01]  /*2860*/  @!P0 IMAD.IADD R140, R140, 0x1, -R0 ;  /* 0x000000018c8c8824 */ /* 0x000fe200078e0a00 */
[----:B------:R-:W-:Y:S01]  /*2870*/  ISETP.GE.AND P0, PT, R14, RZ, PT ;  /* 0x000000ff0e00720c */ /* 0x000fe20003f06270 */
[----:B------:R-:W-:Y:S01]  /*2880*/  IMAD.MOV R5, RZ, RZ, -R4 ;  /* 0x000000ffff057224 */ /* 0x000fe200078e0a04 */
[----:B------:R-:W-:Y:S01]  /*2890*/  ISETP.GT.U32.AND P6, PT, R0, R144, PT ;  /* 0x000000900000720c */ /* 0x000fe20003fc4070 */
[----:B------:R-:W-:Y:S01]  /*28a0*/  @!P4 IMAD.IADD R142, R142, 0x1, -R0 ;  /* 0x000000018e8ec824 */ /* 0x000fe200078e0a00 */
[----:B------:R-:W-:Y:S01]  /*28b0*/  ISETP.GT.U32.AND P4, PT, R0, R148, PT ;  /* 0x000000940000720c */ /* 0x000fe20003f84070 */
[----:B------:R-:W-:Y:S01]  /*28c0*/  @!P3 IMAD.MOV R140, RZ, RZ, -R140 ;  /* 0x000000ffff8cb224 */ /* 0x000fe200078e0a8c */
[----:B------:R-:W-:Y:S01]  /*28d0*/  @!P2 IADD3 R138, R138, -R0, RZ ;  /* 0x800000008a8aa210 */ /* 0x000fe20007ffe0ff */
[----:B------:R-:W-:Y:S01]  /*28e0*/  IMAD R150, R0, R5, R150 ;  /* 0x0000000500967224 */ /* 0x000fe200078e0296 */
[----:B------:R-:W-:-:S02]  /*28f0*/  ISETP.GE.AND P2, PT, R12, RZ, PT ;  /* 0x000000ff0c00720c */ /* 0x000fc40003f46270 */
[----:B------:R-:W-:Y:S01]  /*2900*/  ISETP.GT.U32.AND P3, PT, R0, R146, PT ;  /* 0x000000920000720c */ /* 0x000fe20003f64070 */
[----:B------:R-:W-:Y:S01]  /*2910*/  @!P1 IMAD.MOV R138, RZ, RZ, -R138 ;  /* 0x000000ffff8a9224 */ /* 0x000fe200078e0a8a */
[----:B------:R-:W-:Y:S02]  /*2920*/  LOP3.LUT R4, R2, 0x5c, RZ, 0xfc, !PT ;  /* 0x0000005c02047812 */ /* 0x000fe400078efcff */
[----:B------:R-:W-:Y:S01]  /*2930*/  ISETP.GE.AND P1, PT, R13, RZ, PT ;  /* 0x000000ff0d00720c */ /* 0x000fe20003f26270 */
[--C-:B------:R-:W-:Y:S01]  /*2940*/  @!P6 IMAD.IADD R144, R144, 0x1, -R0.reuse ;  /* 0x000000019090e824 */ /* 0x100fe200078e0a00 */
[----:B------:R-:W-:Y:S01]  /*2950*/  IABS R152, R4 ;  /* 0x0000000400987213 */ /* 0x000fe20000000000 */
[----:B------:R-:W-:Y:S01]  /*2960*/  @!P4 IMAD.IADD R148, R148, 0x1, -R0 ;  /* 0x000000019494c824 */ /* 0x000fe200078e0a00 */
[----:B------:R-:W-:Y:S02]  /*2970*/  ISETP.GE.AND P6, PT, R9, RZ, PT ;  /* 0x000000ff0900720c */ /* 0x000fe40003fc6270 */
[----:B------:R-:W-:-:S02]  /*2980*/  LOP3.LUT R9, R2, 0x60, RZ, 0xfc, !PT ;  /* 0x0000006002097812 */ /* 0x000fc400078efcff */
[----:B------:R-:W-:Y:S01]  /*2990*/  ISETP.GT.U32.AND P4, PT, R0, R148, PT ;  /* 0x000000940000720c */ /* 0x000fe20003f84070 */
[----:B------:R-:W-:Y:S01]  /*29a0*/  @!P3 IMAD.IADD R146, R146, 0x1, -R0 ;  /* 0x000000019292b824 */ /* 0x000fe200078e0a00 */
[----:B------:R-:W-:Y:S02]  /*29b0*/  @!P2 IADD3 R142, -R142, RZ, RZ ;  /* 0x000000ff8e8ea210 */ /* 0x000fe40007ffe1ff */
[----:B------:R-:W-:Y:S01]  /*29c0*/  ISETP.GE.AND P2, PT, R4, RZ, PT ;  /* 0x000000ff0400720c */ /* 0x000fe20003f46270 */
[----:B------:R-:W-:Y:S01]  /*29d0*/  IMAD.HI.U32 R4, R3, R152, RZ ;  /* 0x0000009803047227 */ /* 0x000fe200078e00ff */
[----:B------:R-:W-:Y:S02]  /*29e0*/  ISETP.GT.U32.AND P3, PT, R0, R150, PT ;  /* 0x000000960000720c */ /* 0x000fe40003f64070 */
[----:B------:R-:W-:Y:S01]  /*29f0*/  IABS R154, R9 ;  /* 0x00000009009a7213 */ /* 0x000fe20000000000 */
[----:B------:R-:W-:Y:S01]  /*2a00*/  @!P0 IMAD.MOV R146, RZ, RZ, -R146 ;  /* 0x000000ffff928224 */ /* 0x000fe200078e0a92 */
[----:B------:R-:W-:Y:S01]  /*2a10*/  ISETP.GE.AND P0, PT, R9, RZ, PT ;  /* 0x000000ff0900720c */ /* 0x000fe20003f06270 */
[----:B------:R-:W-:Y:S01]  /*2a20*/  IMAD.MOV R9, RZ, RZ, -R4 ;  /* 0x000000ffff097224 */ /* 0x000fe200078e0a04 */
[----:B------:R-:W-:Y:S01]  /*2a30*/  LOP3.LUT R5, R2, 0x5e, RZ, 0xfc, !PT ;  /* 0x0000005e02057812 */ /* 0x000fe200078efcff */
[----:B------:R-:W-:Y:S01]  /*2a40*/  @!P4 IMAD.IADD R148, R148, 0x1, -R0 ;  /* 0x000000019494c824 */ /* 0x000fe200078e0a00 */
[----:B------:R-:W-:Y:S01]  /*2a50*/  IABS R158, R10 ;  /* 0x0000000a009e7213 */ /* 0x000fe20000000000 */
[----:B------:R-:W-:Y:S01]  /*2a60*/  IMAD R152, R0, R9, R152 ;  /* 0x0000000900987224 */ /* 0x000fe200078e0298 */
[----:B------:R-:W-:Y:S01]  /*2a70*/  IABS R156, R5 ;  /* 0x00000005009c7213 */ /* 0x000fe20000000000 */
[----:B------:R-:W-:Y:S01]  /*2a80*/  @!P5 IMAD.MOV R148, RZ, RZ, -R148 ;  /* 0x000000ffff94d224 */ /* 0x000fe200078e0a94 */
[----:B------:R-:W-:Y:S01]  /*2a90*/  ISETP.GE.AND P4, PT, R10, RZ, PT ;  /* 0x000000ff0a00720c */ /* 0x000fe20003f86270 */
[----:B------:R-:W-:Y:S01]  /*2aa0*/  @!P1 IMAD.MOV R144, RZ, RZ, -R144 ;  /* 0x000000ffff909224 */ /* 0x000fe200078e0a90 */
[----:B------:R-:W-:Y:S01]  /*2ab0*/  ISETP.GT.U32.AND P5, PT, R0, R152, PT ;  /* 0x000000980000720c */ /* 0x000fe20003fa4070 */
[----:B------:R-:W-:Y:S01]  /*2ac0*/  IMAD.HI.U32 R4, R3, R156, RZ ;  /* 0x0000009c03047227 */ /* 0x000fe200078e00ff */
[----:B------:R-:W-:-:S02]  /*2ad0*/  @!P3 IADD3 R150, R150, -R0, RZ ;  /* 0x800000009696b210 */ /* 0x000fc40007ffe0ff */
[----:B------:R-:W-:Y:S01]  /*2ae0*/  ISETP.GE.AND P1, PT, R5, RZ, PT ;  /* 0x000000ff0500720c */ /* 0x000fe20003f26270 */
[C---:B------:R-:W-:Y:S01]  /*2af0*/  IMAD.HI.U32 R5, R3.reuse, R154, RZ ;  /* 0x0000009a03057227 */ /* 0x040fe200078e00ff */
[----:B------:R-:W-:Y:S02]  /*2b00*/  ISETP.GT.U32.AND P3, PT, R0, R150, PT ;  /* 0x000000960000720c */ /* 0x000fe40003f64070 */
[C---:B------:R-:W-:Y:S01]  /*2b10*/  LOP3.LUT R10, R2.reuse, 0x64, RZ, 0xfc, !PT ;  /* 0x00000064020a7812 */ /* 0x040fe200078efcff */
[----:B------:R-:W-:Y:S01]  /*2b20*/  IMAD.MOV R5, RZ, RZ, -R5 ;  /* 0x000000ffff057224 */ /* 0x000fe200078e0a05 */
[----:B------:R-:W-:Y:S01]  /*2b30*/  LOP3.LUT R12, R2, 0x68, RZ, 0xfc, !PT ;  /* 0x00000068020c7812 */ /* 0x000fe200078efcff */
[----:B------:R-:W-:Y:S01]  /*2b40*/  IMAD.MOV R9, RZ, RZ, -R4 ;  /* 0x000000ffff097224 */ /* 0x000fe200078e0a04 */
[----:B------:R-:W-:Y:S01]  /*2b50*/  IABS R160, R10 ;  /* 0x0000000a00a07213 */ /* 0x000fe20000000000 */
[----:B------:R-:W-:Y:S01]  /*2b60*/  @!P5 IMAD.IADD R152, R152, 0x1, -R0 ;  /* 0x000000019898d824 */ /* 0x000fe200078e0a00 */
[----:B------:R-:W-:Y:S01]  /*2b70*/  LOP3.LUT R13, R2, 0x6a, RZ, 0xfc, !PT ;  /* 0x0000006a020d7812 */ /* 0x000fe200078efcff */
[----:B------:R-:W-:Y:S01]  /*2b80*/  IMAD.HI.U32 R4, R3, R158, RZ ;  /* 0x0000009e03047227 */ /* 0x000fe200078e00ff */
[----:B------:R-:W-:-:S02]  /*2b90*/  IABS R164, R12 ;  /* 0x0000000c00a47213 */ /* 0x000fc40000000000 */
[----:B------:R-:W-:Y:S01]  /*2ba0*/  ISETP.GT.U32.AND P5, PT, R0, R152, PT ;  /* 0x000000980000720c */ /* 0x000fe20003fa4070 */
[----:B------:R-:W-:Y:S01]  /*2bb0*/  @!P3 IMAD.IADD R150, R150, 0x1, -R0 ;  /* 0x000000019696b824 */ /* 0x000fe200078e0a00 */
[----:B------:R-:W-:Y:S01]  /*2bc0*/  IABS R168, R13 ;  /* 0x0000000d00a87213 */ /* 0x000fe20000000000 */
[----:B------:R-:W-:Y:S01]  /*2bd0*/  IMAD R154, R0, R5, R154 ;  /* 0x00000005009a7224 */ /* 0x000fe200078e029a */
[----:B------:R-:W-:Y:S01]  /*2be0*/  LOP3.LUT R14, R2, 0x6c, RZ, 0xfc, !PT ;  /* 0x0000006c020e7812 */ /* 0x000fe200078efcff */
[----:B------:R-:W-:Y:S01]  /*2bf0*/  IMAD R156, R0, R9, R156 ;  /* 0x00000009009c7224 */ /* 0x000fe200078e029c */
[----:B------:R-:W-:Y:S01]  /*2c00*/  IADD3 R9, -R4, RZ, RZ ;  /* 0x000000ff04097210 */ /* 0x000fe20007ffe1ff */
[----:B------:R-:W-:Y:S01]  /*2c10*/  @!P6 IMAD.MOV R150, RZ, RZ, -R150 ;  /* 0x000000ffff96e224 */ /* 0x000fe200078e0a96 */
[C---:B------:R-:W-:Y:S01]  /*2c20*/  ISETP.GT.U32.AND P6, PT, R0.reuse, R154, PT ;  /* 0x0000009a0000720c */ /* 0x040fe20003fc4070 */
[----:B------:R-:W-:Y:S01]  /*2c30*/  IMAD.HI.U32 R5, R3, R162, RZ ;  /* 0x000000a203057227 */ /* 0x000fe200078e00ff */
[----:B------:R-:W-:-:S02]  /*2c40*/  ISETP.GT.U32.AND P3, PT, R0, R156, PT ;  /* 0x0000009c0000720c */ /* 0x000fc40003f64070 */
[----:B------:R-:W-:Y:S01]  /*2c50*/  IABS R170, R14 ;  /* 0x0000000e00aa7213 */ /* 0x000fe20000000000 */
[----:B------:R-:W-:Y:S02]  /*2c60*/  IMAD R158, R0, R9, R158 ;  /* 0x00000009009e7224 */ /* 0x000fe400078e029e */
[----:B------:R-:W-:Y:S02]  /*2c70*/  @!P5 IMAD.IADD R152, R152, 0x1, -R0 ;  /* 0x000000019898d824 */ /* 0x000fe400078e0a00 */
[----:B------:R-:W-:Y:S01]  /*2c80*/  IMAD.MOV R5, RZ, RZ, -R5 ;  /* 0x000000ffff057224 */ /* 0x000fe200078e0a05 */
[----:B------:R-:W-:Y:S01]  /*2c90*/  ISETP.GT.U32.AND P5, PT, R0, R158, PT ;  /* 0x0000009e0000720c */ /* 0x000fe20003fa4070 */
[----:B------:R-:W-:Y:S02]  /*2ca0*/  IMAD.HI.U32 R4, R3, R160, RZ ;  /* 0x000000a003047227 */ /* 0x000fe400078e00ff */
[----:B------:R-:W-:Y:S02]  /*2cb0*/  @!P6 IADD3 R154, R154, -R0, RZ ;  /* 0x800000009a9ae210 */ /* 0x000fe40007ffe0ff */
[----:B------:R-:W-:-:S02]  /*2cc0*/  IMAD R162, R0, R5, R162 ;  /* 0x0000000500a27224 */ /* 0x000fc400078e02a2 */
[----:B------:R-:W-:Y:S01]  /*2cd0*/  ISETP.GT.U32.AND P6, PT, R0, R154, PT ;  /* 0x0000009a0000720c */ /* 0x000fe20003fc4070 */
[----:B------:R-:W-:Y:S02]  /*2ce0*/  @!P2 IMAD.MOV R152, RZ, RZ, -R152 ;  /* 0x000000ffff98a224 */ /* 0x000fe400078e0a98 */
[----:B------:R-:W-:Y:S02]  /*2cf0*/  @!P3 IMAD.IADD R156, R156, 0x1, -R0 ;  /* 0x000000019c9cb824 */ /* 0x000fe400078e0a00 */
[----:B------:R-:W-:Y:S02]  /*2d00*/  IMAD.MOV R9, RZ, RZ, -R4 ;  /* 0x000000ffff097224 */ /* 0x000fe400078e0a04 */
[----:B------:R-:W-:Y:S01]  /*2d10*/  @!P5 IMAD.IADD R158, R158, 0x1, -R0 ;  /* 0x000000019e9ed824 */ /* 0x000fe200078e0a00 */
[----:B------:R-:W-:Y:S01]  /*2d20*/  ISETP.GT.U32.AND P3, PT, R0, R156, PT ;  /* 0x0000009c0000720c */ /* 0x000fe20003f64070 */
[----:B------:R-:W-:Y:S01]  /*2d30*/  IMAD.HI.U32 R4, R3, R164, RZ ;  /* 0x000000a403047227 */ /* 0x000fe200078e00ff */
[----:B------:R-:W-:-:S02]  /*2d40*/  ISETP.GE.AND P5, PT, R10, RZ, PT ;  /* 0x000000ff0a00720c */ /* 0x000fc40003fa6270 */
[C---:B------:R-:W-:Y:S01]  /*2d50*/  ISETP.GT.U32.AND P2, PT, R0.reuse, R158, PT ;  /* 0x0000009e0000720c */ /* 0x040fe20003f44070 */
[----:B------:R-:W-:Y:S01]  /*2d60*/  IMAD R160, R0, R9, R160 ;  /* 0x0000000900a07224 */ /* 0x000fe200078e02a0 */
[----:B------:R-:W-:Y:S01]  /*2d70*/  @!P6 IADD3 R154, R154, -R0, RZ ;  /* 0x800000009a9ae210 */ /* 0x000fe20007ffe0ff */
[C---:B------:R-:W-:Y:S01]  /*2d80*/  IMAD.HI.U32 R5, R3.reuse, R168, RZ ;  /* 0x000000a803057227 */ /* 0x040fe200078e00ff */
[----:B------:R-:W-:Y:S02]  /*2d90*/  ISETP.GT.U32.AND P6, PT, R0, R162, PT ;  /* 0x000000a20000720c */ /* 0x000fe40003fc4070 */
[----:B------:R-:W-:Y:S01]  /*2da0*/  LOP3.LUT R10, R2, 0x70, RZ, 0xfc, !PT ;  /* 0x00000070020a7812 */ /* 0x000fe200078efcff */
[----:B------:R-:W-:Y:S01]  /*2db0*/  IMAD.MOV R9, RZ, RZ, -R4 ;  /* 0x000000ffff097224 */ /* 0x000fe200078e0a04 */
[----:B------:R-:W-:Y:S01]  /*2dc0*/  @!P0 IADD3 R154, -R154, RZ, RZ ;  /* 0x000000ff9a9a8210 */ /* 0x000fe20007ffe1ff */
[----:B------:R-:W-:Y:S01]  /*2dd0*/  IMAD.MOV R5, RZ, RZ, -R5 ;  /* 0x000000ffff057224 */ /* 0x000fe200078e0a05 */
[----:B------:R-:W-:Y:S01]  /*2de0*/  IABS R174, R10 ;  /* 0x0000000a00ae7213 */ /* 0x000fe20000000000 */
[----:B------:R-:W-:Y:S01]  /*2df0*/  IMAD R164, R0, R9, R164 ;  /* 0x0000000900a47224 */ /* 0x000fe200078e02a4 */
[----:B------:R-:W-:Y:S01]  /*2e00*/  LOP3.LUT R9, R2, 0x6e, RZ, 0xfc, !PT ;  /* 0x0000006e02097812 */ /* 0x000fe200078efcff */
[----:B------:R-:W-:Y:S01]  /*2e10*/  IMAD R168, R0, R5, R168 ;  /* 0x0000000500a87224 */ /* 0x000fe200078e02a8 */
[----:B------:R-:W-:Y:S01]  /*2e20*/  ISETP.GE.AND P0, PT, R12, RZ, PT ;  /* 0x000000ff0c00720c */ /* 0x000fe20003f06270 */
[--C-:B------:R-:W-:Y:S01]  /*2e30*/  @!P2 IMAD.IADD R158, R158, 0x1, -R0.reuse ;  /* 0x000000019e9ea824 */ /* 0x100fe200078e0a00 */
[----:B------:R-:W-:Y:S01]  /*2e40*/  ISETP.GT.U32.AND P2, PT, R0, R164, PT ;  /* 0x000000a40000720c */ /* 0x000fe20003f44070 */
[----:B------:R-:W-:Y:S01]  /*2e50*/  @!P6 IMAD.IADD R162, R162, 0x1, -R0 ;  /* 0x00000001a2a2e824 */ /* 0x000fe200078e0a00 */
[----:B------:R-:W-:Y:S01]  /*2e60*/  IABS R172, R9 ;  /* 0x0000000900ac7213 */ /* 0x000fe20000000000 */
[----:B------:R-:W-:Y:S01]  /*2e70*/  @!P4 IMAD.MOV R158, RZ, RZ, -R158 ;  /* 0x000000ffff9ec224 */ /* 0x000fe200078e0a9e */
[----:B------:R-:W-:Y:S01]  /*2e80*/  ISETP.GT.U32.AND P4, PT, R0, R168, PT ;  /* 0x000000a80000720c */ /* 0x000fe20003f84070 */
[----:B------:R-:W-:Y:S01]  /*2e90*/  @!P3 IMAD.IADD R156, R156, 0x1, -R0 ;  /* 0x000000019c9cb824 */ /* 0x000fe200078e0a00 */
[C---:B------:R-:W-:Y:S01]  /*2ea0*/  ISETP.GT.U32.AND P3, PT, R0.reuse, R160, PT ;  /* 0x000000a00000720c */ /* 0x040fe20003f64070 */
[----:B------:R-:W-:Y:S01]  /*2eb0*/  IMAD.HI.U32 R4, R3, R170, RZ ;  /* 0x000000aa03047227 */ /* 0x000fe200078e00ff */
[----:B------:R-:W-:-:S02]  /*2ec0*/  ISETP.GT.U32.AND P6, PT, R0, R162, PT ;  /* 0x000000a20000720c */ /* 0x000fc40003fc4070 */
[----:B------:R-:W-:Y:S01]  /*2ed0*/  LOP3.LUT R12, R2, 0x74, RZ, 0xfc, !PT ;  /* 0x00000074020c7812 */ /* 0x000fe200078efcff */
[----:B------:R-:W-:Y:S02]  /*2ee0*/  IMAD.MOV R5, RZ, RZ, -R4 ;  /* 0x000000ffff057224 */ /* 0x000fe400078e0a04 */
[----:B------:R-:W-:Y:S01]  /*2ef0*/  @!P2 IMAD.IADD R164, R164, 0x1, -R0 ;  /* 0x00000001a4a4a824 */ /* 0x000fe200078e0a00 */
[----:B------:R-:W-:Y:S01]  /*2f00*/  IABS R178, R12 ;  /* 0x0000000c00b27213 */ /* 0x000fe20000000000 */
[----:B------:R-:W-:Y:S01]  /*2f10*/  IMAD R170, R0, R5, R170 ;  /* 0x0000000500aa7224 */ /* 0x000fe200078e02aa */
[----:B------:R-:W-:Y:S01]  /*2f20*/  ISETP.GE.AND P2, PT, R14, RZ, PT ;  /* 0x000000ff0e00720c */ /* 0x000fe20003f46270 */
[C---:B------:R-:W-:Y:S01]  /*2f30*/  IMAD.HI.U32 R4, R3.reuse, R172, RZ ;  /* 0x000000ac03047227 */ /* 0x040fe200078e00ff */
[-C--:B------:R-:W-:Y:S02]  /*2f40*/  @!P4 IADD3 R168, R168, -R0.reuse, RZ ;  /* 0x80000000a8a8c210 */ /* 0x080fe40007ffe0ff */
[----:B------:R-:W-:Y:S01]  /*2f50*/  @!P3 IADD3 R160, R160, -R0, RZ ;  /* 0x80000000a0a0b210 */ /* 0x000fe20007ffe0ff */
[----:B------:R-:W-:Y:S01]  /*2f60*/  @!P1 IMAD.MOV R156, RZ, RZ, -R156 ;  /* 0x000000ffff9c9224 */ /* 0x000fe200078e0a9c */
[----:B------:R-:W-:Y:S01]  /*2f70*/  ISETP.GT.U32.AND P4, PT, R0, R164, PT ;  /* 0x000000a40000720c */ /* 0x000fe20003f84070 */
[----:B------:R-:W-:Y:S01]  /*2f80*/  @!P6 IMAD.IADD R162, R162, 0x1, -R0 ;  /* 0x00000001a2a2e824 */ /* 0x000fe200078e0a00 */
[C---:B------:R-:W-:Y:S01]  /*2f90*/  ISETP.GT.U32.AND P1, PT, R0.reuse, R160, PT ;  /* 0x000000a00000720c */ /* 0x040fe20003f24070 */
[----:B------:R-:W-:Y:S01]  /*2fa0*/  IMAD.MOV R5, RZ, RZ, -R4 ;  /* 0x000000ffff057224 */ /* 0x000fe200078e0a04 */
[----:B------:R-:W-:Y:S01]  /*2fb0*/  ISETP.GT.U32.AND P6, PT, R0, R170, PT ;  /* 0x000000aa0000720c */ /* 0x000fe20003fc4070 */
[----:B------:R-:W-:Y:S01]  /*2fc0*/  IMAD.HI.U32 R4, R3, R174, RZ ;  /* 0x000000ae03047227 */ /* 0x000fe200078e00ff */
[----:B------:R-:W-:-:S02]  /*2fd0*/  ISETP.GE.AND P3, PT, R11, RZ, PT ;  /* 0x000000ff0b00720c */ /* 0x000fc40003f66270 */
[----:B------:R-:W-:Y:S01]  /*2fe0*/  LOP3.LUT R11, R2, 0x72, RZ, 0xfc, !PT ;  /* 0x00000072020b7812 */ /* 0x000fe200078efcff */
[----:B------:R-:W-:Y:S01]  /*2ff0*/  IMAD R172, R0, R5, R172 ;  /* 0x0000000500ac7224 */ /* 0x000fe200078e02ac */
[----:B------:R-:W-:Y:S01]  /*3000*/  LOP3.LUT R14, R2, 0x86, RZ, 0xfc, !PT ;  /* 0x00000086020e7812 */ /* 0x000fe200078efcff */
[----:B------:R-:W-:Y:S01]  /*3010*/  IMAD.MOV R5, RZ, RZ, -R4 ;  /* 0x000000ffff057224 */ /* 0x000fe200078e0a04 */
[----:B------:R-:W-:Y:S02]  /*3020*/  IABS R176, R11 ;  /* 0x0000000b00b07213 */ /* 0x000fe40000000000 */
[----:B------:R-:W-:Y:S01]  /*3030*/  @!P4 IADD3 R164, R164, -R0, RZ ;  /* 0x80000000a4a4c210 */ /* 0x000fe20007ffe0ff */
[--C-:B------:R-:W-:Y:S01]  /*3040*/  @!P1 IMAD.IADD R160, R160, 0x1, -R0.reuse ;  /* 0x00000001a0a09824 */ /* 0x100fe200078e0a00 */
[----:B------:R-:W-:Y:S01]  /*3050*/  ISETP.GT.U32.AND P4, PT, R0, R172, PT ;  /* 0x000000ac0000720c */ /* 0x000fe20003f84070 */
[----:B------:R-:W-:Y:S01]  /*3060*/  @!P6 IMAD.IADD R170, R170, 0x1, -R0 ;  /* 0x00000001aaaae824 */ /* 0x000fe200078e0a00 */
[C---:B------:R-:W-:Y:S01]  /*3070*/  ISETP.GT.U32.AND P6, PT, R0.reuse, R168, PT ;  /* 0x000000a80000720c */ /* 0x040fe20003fc4070 */
[----:B------:R-:W-:Y:S01]  /*3080*/  @!P5 IMAD.MOV R160, RZ, RZ, -R160 ;  /* 0x000000ffffa0d224 */ /* 0x000fe200078e0aa0 */
[----:B------:R-:W-:Y:S01]  /*3090*/  ISETP.GE.AND P1, PT, R13, RZ, PT ;  /* 0x000000ff0d00720c */ /* 0x000fe20003f26270 */
[----:B------:R-:W-:Y:S01]  /*30a0*/  @!P3 IMAD.MOV R162, RZ, RZ, -R162 ;  /* 0x000000ffffa2b224 */ /* 0x000fe200078e0aa2 */
[C---:B------:R-:W-:Y:S01]  /*30b0*/  ISETP.GT.U32.AND P5, PT, R0.reuse, R170, PT ;  /* 0x000000aa0000720c */ /* 0x040fe20003fa4070 */
[----:B------:R-:W-:Y:S01]  /*30c0*/  IMAD R174, R0, R5, R174 ;  /* 0x0000000500ae7224 */ /* 0x000fe200078e02ae */
[----:B------:R-:W-:Y:S01]  /*30d0*/  LOP3.LUT R13, R2, 0x76, RZ, 0xfc, !PT ;  /* 0x00000076020d7812 */ /* 0x000fe200078efcff */
[----:B------:R-:W-:Y:S01]  /*30e0*/  IMAD.HI.U32 R4, R3, R176, RZ ;  /* 0x000000b003047227 */ /* 0x000fe200078e00ff */
[----:B------:R-:W-:-:S02]  /*30f0*/  IABS R196, R14 ;  /* 0x0000000e00c47213 */ /* 0x000fc40000000000 */
[----:B------:R-:W-:Y:S01]  /*3100*/  IABS R182, R13 ;  /* 0x0000000d00b67213 */ /* 0x000fe20000000000 */
[----:B------:R-:W-:Y:S01]  /*3110*/  IMAD.HI.U32 R5, R3, R178, RZ ;  /* 0x000000b203057227 */ /* 0x000fe200078e00ff */
[----:B------:R-:W-:Y:S02]  /*3120*/  @!P4 IADD3 R172, R172, -R0, RZ ;  /* 0x80000000acacc210 */ /* 0x000fe40007ffe0ff */
[----:B------:R-:W-:Y:S01]  /*3130*/  ISETP.GE.AND P4, PT, R10, RZ, PT ;  /* 0x000000ff0a00720c */ /* 0x000fe20003f86270 */
[--C-:B------:R-:W-:Y:S01]  /*3140*/  @!P6 IMAD.IADD R168, R168, 0x1, -R0.reuse ;  /* 0x00000001a8a8e824 */ /* 0x100fe200078e0a00 */
[----:B------:R-:W-:Y:S01]  /*3150*/  ISETP.GT.U32.AND P3, PT, R0, R172, PT ;  /* 0x000000ac0000720c */ /* 0x000fe20003f64070 */
[----:B------:R-:W-:Y:S01]  /*3160*/  @!P5 IMAD.IADD R170, R170, 0x1, -R0 ;  /* 0x00000001aaaad824 */ /* 0x000fe200078e0a00 */
[----:B------:R-:W-:Y:S01]  /*3170*/  ISETP.GE.AND P6, PT, R9, RZ, PT ;  /* 0x000000ff0900720c */ /* 0x000fe20003fc6270 */
[----:B------:R-:W-:Y:S01]  /*3180*/  IMAD.MOV R9, RZ, RZ, -R4 ;  /* 0x000000ffff097224 */ /* 0x000fe200078e0a04 */
[----:B------:R-:W-:Y:S01]  /*3190*/  ISETP.GT.U32.AND P5, PT, R0, R174, PT ;  /* 0x000000ae0000720c */ /* 0x000fe20003fa4070 */
[----:B------:R-:W-:Y:S01]  /*31a0*/  IMAD.HI.U32 R4, R3, R182, RZ ;  /* 0x000000b603047227 */ /* 0x000fe200078e00ff */
[----:B------:R-:W-:-:S02]  /*31b0*/  LOP3.LUT R10, R2, 0x78, RZ, 0xfc, !PT ;  /* 0x00000078020a7812 */ /* 0x000fc400078efcff */
[----:B------:R-:W-:Y:S01]  /*31c0*/  @!P2 IADD3 R170, -R170, RZ, RZ ;  /* 0x000000ffaaaaa210 */ /* 0x000fe20007ffe1ff */
[----:B------:R-:W-:Y:S01]  /*31d0*/  IMAD R176, R0, R9, R176 ;  /* 0x0000000900b07224 */ /* 0x000fe200078e02b0 */
[----:B------:R-:W-:Y:S01]  /*31e0*/  IABS R180, R10 ;  /* 0x0000000a00b47213 */ /* 0x000fe20000000000 */
[----:B------:R-:W-:Y:S01]  /*31f0*/  IMAD.MOV R9, RZ, RZ, -R4 ;  /* 0x000000ffff097224 */ /* 0x000fe200078e0a04 */
[----:B------:R-:W-:Y:S01]  /*3200*/  ISETP.GE.AND P2, PT, R11, RZ, PT ;  /* 0x000000ff0b00720c */ /* 0x000fe20003f46270 */
[----:B------:R-:W-:Y:S01]  /*3210*/  @!P3 IMAD.IADD R172, R172, 0x1, -R0 ;  /* 0x00000001acacb824 */ /* 0x000fe200078e0a00 */
[----:B------:R-:W-:Y:S01]  /*3220*/  LOP3.LUT R11, R2, 0x7c, RZ, 0xfc, !PT ;  /* 0x0000007c020b7812 */ /* 0x000fe200078efcff */
[----:B------:R-:W-:Y:S01]  /*3230*/  IMAD R182, R0, R9, R182 ;  /* 0x0000000900b67224 */ /* 0x000fe200078e02b6 */
[----:B------:R-:W-:Y:S01]  /*3240*/  ISETP.GE.AND P3, PT, R12, RZ, PT ;  /* 0x000000ff0c00720c */ /* 0x000fe20003f66270 */
[----:B------:R-:W-:Y:S01]  /*3250*/  IMAD.MOV R5, RZ, RZ, -R5 ;  /* 0x000000ffff057224 */ /* 0x000fe200078e0a05 */
[----:B------:R-:W-:Y:S01]  /*3260*/  IABS R186, R11 ;  /* 0x0000000b00ba7213 */ /* 0x000fe20000000000 */
[----:B------:R-:W-:Y:S01]  /*3270*/  @!P6 IMAD.MOV R172, RZ, RZ, -R172 ;  /* 0x000000fffface224 */ /* 0x000fe200078e0aac */
[C---:B------:R-:W-:Y:S01]  /*3280*/  ISETP.GT.U32.AND P6, PT, R0.reuse, R182, PT ;  /* 0x000000b60000720c */ /* 0x040fe20003fc4070 */
[----:B------:R-:W-:Y:S01]  /*3290*/  IMAD R178, R0, R5, R178 ;  /* 0x0000000500b27224 */ /* 0x000fe200078e02b2 */
[----:B------:R-:W-:Y:S01]  /*32a0*/  LOP3.LUT R12, R2, 0x82, RZ, 0xfc, !PT ;  /* 0x00000082020c7812 */ /* 0x000fe200078efcff */
[----:B------:R-:W-:-:S02]  /*32b0*/  @!P5 IMAD.IADD R174, R174, 0x1, -R0 ;  /* 0x00000001aeaed824 */ /* 0x000fc400078e0a00 */
[----:B------:R-:W-:Y:S01]  /*32c0*/  IMAD.HI.U32 R5, R3, R180, RZ ;  /* 0x000000b403057227 */ /* 0x000fe200078e00ff */
[----:B------:R-:W-:Y:S02]  /*32d0*/  IABS R190, R12 ;  /* 0x0000000c00be7213 */ /* 0x000fe40000000000 */
[C---:B------:R-:W-:Y:S01]  /*32e0*/  ISETP.GT.U32.AND P5, PT, R0.reuse, R174, PT ;  /* 0x000000ae0000720c */ /* 0x040fe20003fa4070 */
[----:B------:R-:W-:Y:S01]  /*32f0*/  @!P0 IMAD.MOV R164, RZ, RZ, -R164 ;  /* 0x000000ffffa48224 */ /* 0x000fe200078e0aa4 */
[C---:B------:R-:W-:Y:S01]  /*3300*/  ISETP.GT.U32.AND P0, PT, R0.reuse, R176, PT ;  /* 0x000000b00000720c */ /* 0x040fe20003f04070 */
[----:B------:R-:W-:Y:S01]  /*3310*/  @!P1 IMAD.MOV R168, RZ, RZ, -R168 ;  /* 0x000000ffffa89224 */ /* 0x000fe200078e0aa8 */
[----:B------:R-:W-:Y:S01]  /*3320*/  ISETP.GT.U32.AND P1, PT, R0, R178, PT ;  /* 0x000000b20000720c */ /* 0x000fe20003f24070 */
[----:B------:R-:W-:Y:S02]  /*3330*/  IMAD.MOV R5, RZ, RZ, -R5 ;  /* 0x000000ffff057224 */ /* 0x000fe400078e0a05 */
[----:B------:R-:W-:-:S02]  /*3340*/  @!P6 IMAD.IADD R182, R182, 0x1, -R0 ;  /* 0x00000001b6b6e824 */ /* 0x000fc400078e0a00 */
[----:B------:R-:W-:Y:S01]  /*3350*/  IMAD R180, R0, R5, R180 ;  /* 0x0000000500b47224 */ /* 0x000fe200078e02b4 */
[----:B------:R-:W-:Y:S02]  /*3360*/  LOP3.LUT R5, R2, 0x7a, RZ, 0xfc, !PT ;  /* 0x0000007a02057812 */ /* 0x000fe400078efcff */
[----:B------:R-:W-:Y:S01]  /*3370*/  ISETP.GT.U32.AND P6, PT, R0, R182, PT ;  /* 0x000000b60000720c */ /* 0x000fe20003fc4070 */
[--C-:B------:R-:W-:Y:S01]  /*3380*/  @!P5 IMAD.IADD R174, R174, 0x1, -R0.reuse ;  /* 0x00000001aeaed824 */ /* 0x100fe200078e0a00 */
[----:B------:R-:W-:Y:S02]  /*3390*/  IABS R184, R5 ;  /* 0x0000000500b87213 */ /* 0x000fe40000000000 */
[----:B------:R-:W-:Y:S01]  /*33a0*/  @!P0 IADD3 R176, R176, -R0, RZ ;  /* 0x80000000b0b08210 */ /* 0x000fe20007ffe0ff */
[----:B------:R-:W-:Y:S01]  /*33b0*/  @!P1 IMAD.IADD R178, R178, 0x1, -R0 ;  /* 0x00000001b2b29824 */ /* 0x000fe200078e0a00 */
[----:B------:R-:W-:Y:S01]  /*33c0*/  ISETP.GE.AND P5, PT, R13, RZ, PT ;  /* 0x000000ff0d00720c */ /* 0x000fe20003fa6270 */
[----:B------:R-:W-:Y:S01]  /*33d0*/  IMAD.HI.U32 R4, R3, R184, RZ ;  /* 0x000000b803047227 */ /* 0x000fe200078e00ff */
[----:B------:R-:W-:-:S02]  /*33e0*/  ISETP.GT.U32.AND P0, PT, R0, R176, PT ;  /* 0x000000b00000720c */ /* 0x000fc40003f04070 */
[C---:B------:R-:W-:Y:S01]  /*33f0*/  ISETP.GT.U32.AND P1, PT, R0.reuse, R178, PT ;  /* 0x000000b20000720c */ /* 0x040fe20003f24070 */
[----:B------:R-:W-:Y:S01]  /*3400*/  @!P4 IMAD.MOV R174, RZ, RZ, -R174 ;  /* 0x000000ffffaec224 */ /* 0x000fe200078e0aae */
[----:B------:R-:W-:Y:S01]  /*3410*/  ISETP.GT.U32.AND P4, PT, R0, R180, PT ;  /* 0x000000b40000720c */ /* 0x000fe20003f84070 */
[----:B------:R-:W-:Y:S01]  /*3420*/  IMAD.MOV R9, RZ, RZ, -R4 ;  /* 0x000000ffff097224 */ /* 0x000fe200078e0a04 */
[----:B------:R-:W-:Y:S01]  /*3430*/  LOP3.LUT R13, R2, 0x84, RZ, 0xfc, !PT ;  /* 0x00000084020d7812 */ /* 0x000fe200078efcff */
[----:B------:R-:W-:Y:S02]  /*3440*/  @!P6 IMAD.IADD R182, R182, 0x1, -R0 ;  /* 0x00000001b6b6e824 */ /* 0x000fe400078e0a00 */
[----:B------:R-:W-:Y:S01]  /*3450*/  IMAD R184, R0, R9, R184 ;  /* 0x0000000900b87224 */ /* 0x000fe200078e02b8 */
[----:B------:R-:W-:Y:S02]  /*3460*/  IABS R194, R13 ;  /* 0x0000000d00c27213 */ /* 0x000fe40000000000 */
[----:B------:R-:W-:Y:S01]  /*3470*/  @!P5 IADD3 R182, -R182, RZ, RZ ;  /* 0x000000ffb6b6d210 */ /* 0x000fe20007ffe1ff */
[----:B------:R-:W-:Y:S01]  /*3480*/  @!P0 IMAD.IADD R176, R176, 0x1, -R0 ;  /* 0x00000001b0b08824 */ /* 0x000fe200078e0a00 */
[----:B------:R-:W-:-:S02]  /*3490*/  ISETP.GT.U32.AND P6, PT, R0, R184, PT ;  /* 0x000000b80000720c */ /* 0x000fc40003fc4070 */
[----:B------:R-:W-:Y:S01]  /*34a0*/  ISETP.GE.AND P0, PT, R10, RZ, PT ;  /* 0x000000ff0a00720c */ /* 0x000fe20003f06270 */
[--C-:B------:R-:W-:Y:S01]  /*34b0*/  @!P4 IMAD.IADD R180, R180, 0x1, -R0.reuse ;  /* 0x00000001b4b4c824 */ /* 0x100fe200078e0a00 */
[----:B------:R-:W-:Y:S02]  /*34c0*/  LOP3.LUT R10, R2, 0x7e, RZ, 0xfc, !PT ;  /* 0x0000007e020a7812 */ /* 0x000fe400078efcff */
[----:B------:R-:W-:Y:S02]  /*34d0*/  @!P1 IADD3 R178, R178, -R0, RZ ;  /* 0x80000000b2b29210 */ /* 0x000fe40007ffe0ff */
[----:B------:R-:W-:Y:S01]  /*34e0*/  ISETP.GE.AND P1, PT, R5, RZ, PT ;  /* 0x000000ff0500720c */ /* 0x000fe20003f26270 */
[----:B------:R-:W-:Y:S01]  /*34f0*/  IMAD.HI.U32 R5, R3, R186, RZ ;  /* 0x000000ba03057227 */ /* 0x000fe200078e00ff */
[----:B------:R-:W-:Y:S02]  /*3500*/  @!P2 IADD3 R176, -R176, RZ, RZ ;  /* 0x000000ffb0b0a210 */ /* 0x000fe40007ffe1ff */
[----:B------:R-:W-:Y:S01]  /*3510*/  IABS R192, R10 ;  /* 0x0000000a00c07213 */ /* 0x000fe20000000000 */
[----:B------:R-:W-:Y:S01]  /*3520*/  IMAD.MOV R5, RZ, RZ, -R5 ;  /* 0x000000ffff057224 */ /* 0x000fe200078e0a05 */
[----:B------:R-:W-:Y:S01]  /*3530*/  ISETP.GE.AND P2, PT, R11, RZ, PT ;  /* 0x000000ff0b00720c */ /* 0x000fe20003f46270 */
[----:B------:R-:W-:Y:S01]  /*3540*/  @!P6 IMAD.IADD R184, R184, 0x1, -R0 ;  /* 0x00000001b8b8e824 */ /* 0x000fe200078e0a00 */
[----:B------:R-:W-:Y:S01]  /*3550*/  LOP3.LUT R11, R2, 0x80, RZ, 0xfc, !PT ;  /* 0x00000080020b7812 */ /* 0x000fe200078efcff */
[----:B------:R-:W-:Y:S01]  /*3560*/  IMAD.HI.U32 R4, R3, R192, RZ ;  /* 0x000000c003047227 */ /* 0x000fe200078e00ff */
[----:B------:R-:W-:-:S02]  /*3570*/  ISETP.GT.U32.AND P4, PT, R0, R180, PT ;  /* 0x000000b40000720c */ /* 0x000fc40003f84070 */
[----:B------:R-:W-:Y:S01]  /*3580*/  IABS R188, R11 ;  /* 0x0000000b00bc7213 */ /* 0x000fe20000000000 */
[----:B------:R-:W-:Y:S02]  /*3590*/  IMAD R186, R0, R5, R186 ;  /* 0x0000000500ba7224 */ /* 0x000fe400078e02ba */
[----:B------:R-:W-:Y:S02]  /*35a0*/  IMAD.MOV R5, RZ, RZ, -R4 ;  /* 0x000000ffff057224 */ /* 0x000fe400078e0a04 */
[----:B------:R-:W-:-:S04]  /*35b0*/  IMAD.HI.U32 R4, R3, R188, RZ ;  /* 0x000000bc03047227 */ /* 0x000fc800078e00ff */
[----:B------:R-:W-:Y:S01]  /*35c0*/  @!P3 IMAD.MOV R178, RZ, RZ, -R178 ;  /* 0x000000ffffb2b224 */ /* 0x000fe200078e0ab2 */
[----:B------:R-:W-:Y:S01]  /*35d0*/  ISETP.GT.U32.AND P3, PT, R0, R184, PT ;  /* 0x000000b80000720c */ /* 0x000fe20003f64070 */
[----:B------:R-:W-:Y:S01]  /*35e0*/  @!P4 IMAD.IADD R180, R180, 0x1, -R0 ;  /* 0x00000001b4b4c824 */ /* 0x000fe200078e0a00 */
[----:B------:R-:W-:Y:S01]  /*35f0*/  IADD3 R9, -R4, RZ, RZ ;  /* 0x000000ff04097210 */ /* 0x000fe20007ffe1ff */
[C---:B------:R-:W-:Y:S01]  /*3600*/  IMAD R192, R0.reuse, R5, R192 ;  /* 0x0000000500c07224 */ /* 0x040fe200078e02c0 */
[----:B------:R-:W-:Y:S01]  /*3610*/  ISETP.GT.U32.AND P4, PT, R0, R186, PT ;  /* 0x000000ba0000720c */ /* 0x000fe20003f84070 */
[----:B------:R-:W-:-:S03]  /*3620*/  IMAD.HI.U32 R4, R3, R194, RZ ;  /* 0x000000c203047227 */ /* 0x000fc600078e00ff */
[C---:B------:R-:W-:Y:S01]  /*3630*/  ISETP.GT.U32.AND P6, PT, R0.reuse, R192, PT ;  /* 0x000000c00000720c */ /* 0x040fe20003fc4070 */
[----:B------:R-:W-:Y:S02]  /*3640*/  IMAD R188, R0, R9, R188 ;  /* 0x0000000900bc7224 */ /* 0x000fe400078e02bc */
[----:B------:R-:W-:Y:S02]  /*3650*/  IMAD.MOV R9, RZ, RZ, -R4 ;  /* 0x000000ffff097224 */ /* 0x000fe400078e0a04 */
[----:B------:R-:W-:Y:S01]  /*3660*/  @!P3 IMAD.IADD R184, R184, 0x1, -R0 ;  /* 0x00000001b8b8b824 */ /* 0x000fe200078e0a00 */
[C---:B------:R-:W-:Y:S01]  /*3670*/  ISETP.GT.U32.AND P3, PT, R0.reuse, R188, PT ;  /* 0x000000bc0000720c */ /* 0x040fe20003f64070 */
[----:B------:R-:W-:Y:S02]  /*3680*/  IMAD R194, R0, R9, R194 ;  /* 0x0000000900c27224 */ /* 0x000fe400078e02c2 */
[----:B------:R-:W-:Y:S01]  /*3690*/  @!P4 IMAD.IADD R186, R186, 0x1, -R0 ;  /* 0x00000001babac824 */ /* 0x000fe200078e0a00 */
[----:B------:R-:W-:Y:S01]  /*36a0*/  ISETP.GE.AND P4, PT, R10, RZ, PT ;  /* 0x000000ff0a00720c */ /* 0x000fe20003f86270 */
[----:B------:R-:W-:Y:S01]  /*36b0*/  IMAD.HI.U32 R5, R3, R190, RZ ;  /* 0x000000be03057227 */ /* 0x000fe200078e00ff */
[----:B------:R-:W-:-:S02]  /*36c0*/  @!P1 IADD3 R184, -R184, RZ, RZ ;  /* 0x000000ffb8b89210 */ /* 0x000fc40007ffe1ff */
[----:B------:R-:W-:Y:S01]  /*36d0*/  LOP3.LUT R10, R2, 0x88, RZ, 0xfc, !PT ;  /* 0x00000088020a7812 */ /* 0x000fe200078efcff */
[--C-:B------:R-:W-:Y:S01]  /*36e0*/  @!P6 IMAD.IADD R192, R192, 0x1, -R0.reuse ;  /* 0x00000001c0c0e824 */ /* 0x100fe200078e0a00 */
[----:B------:R-:W-:Y:S01]  /*36f0*/  ISETP.GT.U32.AND P6, PT, R0, R186, PT ;  /* 0x000000ba0000720c */ /* 0x000fe20003fc4070 */
[----:B------:R-:W-:Y:S01]  /*3700*/  IMAD.MOV R5, RZ, RZ, -R5 ;  /* 0x000000ffff057224 */ /* 0x000fe200078e0a05 */
[----:B------:R-:W-:Y:S01]  /*3710*/  IABS R198, R10 ;  /* 0x0000000a00c67213 */ /* 0x000fe20000000000 */
[----:B------:R-:W-:Y:S01]  /*3720*/  @!P3 IMAD.IADD R188, R188, 0x1, -R0 ;  /* 0x00000001bcbcb824 */ /* 0x000fe200078e0a00 */
[C---:B------:R-:W-:Y:S01]  /*3730*/  ISETP.GT.U32.AND P3, PT, R0.reuse, R194, PT ;  /* 0x000000c20000720c */ /* 0x040fe20003f64070 */
[C---:B------:R-:W-:Y:S01]  /*3740*/  IMAD R190, R0.reuse, R5, R190 ;  /* 0x0000000500be7224 */ /* 0x040fe200078e02be */
[----:B------:R-:W-:Y:S01]  /*3750*/  ISETP.GT.U32.AND P5, PT, R0, R192, PT ;  /* 0x000000c00000720c */ /* 0x000fe20003fa4070 */
[----:B------:R-:W-:-:S03]  /*3760*/  IMAD.HI.U32 R5, R3, R196, RZ ;  /* 0x000000c403057227 */ /* 0x000fc600078e00ff */
[----:B------:R-:W-:Y:S01]  /*3770*/  ISETP.GT.U32.AND P1, PT, R0, R190, PT ;  /* 0x000000be0000720c */ /* 0x000fe20003f24070 */
[----:B------:R-:W-:Y:S02]  /*3780*/  IMAD.MOV R5, RZ, RZ, -R5 ;  /* 0x000000ffff057224 */ /* 0x000fe400078e0a05 */
[--C-:B------:R-:W-:Y:S01]  /*3790*/  @!P6 IMAD.IADD R186, R186, 0x1, -R0.reuse ;  /* 0x00000001babae824 */ /* 0x100fe200078e0a00 */
[----:B------:R-:W-:Y:S01]  /*37a0*/  ISETP.GE.AND P6, PT, R12, RZ, PT ;  /* 0x000000ff0c00720c */ /* 0x000fe20003fc6270 */
[----:B------:R-:W-:Y:S01]  /*37b0*/  IMAD.HI.U32 R4, R3, R198, RZ ;  /* 0x000000c603047227 */ /* 0x000fe200078e00ff */
[----:B------:R-:W-:Y:S02]  /*37c0*/  LOP3.LUT R12, R2, 0x8a, RZ, 0xfc, !PT ;  /* 0x0000008a020c7812 */ /* 0x000fe400078efcff */
[----:B------:R-:W-:Y:S01]  /*37d0*/  @!P2 IADD3 R186, -R186, RZ, RZ ;  /* 0x000000ffbabaa210 */ /* 0x000fe20007ffe1ff */
[----:B------:R-:W-:Y:S01]  /*37e0*/  @!P3 IMAD.IADD R194, R194, 0x1, -R0 ;  /* 0x00000001c2c2b824 */ /* 0x000fe200078e0a00 */
[C---:B------:R-:W-:Y:S01]  /*37f0*/  ISETP.GT.U32.AND P2, PT, R0.reuse, R188, PT ;  /* 0x000000bc0000720c */ /* 0x040fe20003f44070 */
[----:B------:R-:W-:Y:S01]  /*3800*/  IMAD R196, R0, R5, R196 ;  /* 0x0000000500c47224 */ /* 0x000fe200078e02c4 */
[----:B------:R-:W-:Y:S01]  /*3810*/  IABS R200, R12 ;  /* 0x0000000c00c87213 */ /* 0x000fe20000000000 */
[----:B------:R-:W-:Y:S01]  /*3820*/  @!P5 IMAD.IADD R192, R192, 0x1, -R0 ;  /* 0x00000001c0c0d824 */ /* 0x000fe200078e0a00 */
[----:B------:R-:W-:Y:S01]  /*3830*/  ISETP.GT.U32.AND P3, PT, R0, R194, PT ;  /* 0x000000c20000720c */ /* 0x000fe20003f64070 */
[----:B------:R-:W-:Y:S01]  /*3840*/  IMAD.MOV R5, RZ, RZ, -R4 ;  /* 0x000000ffff057224 */ /* 0x000fe200078e0a04 */
[----:B------:R-:W-:Y:S01]  /*3850*/  ISETP.GE.AND P5, PT, R13, RZ, PT ;  /* 0x000000ff0d00720c */ /* 0x000fe20003fa6270 */
[----:B------:R-:W-:Y:S01]  /*3860*/  @!P1 IMAD.IADD R190, R190, 0x1, -R0 ;  /* 0x00000001bebe9824 */ /* 0x000fe200078e0a00 */
[----:B------:R-:W-:Y:S01]  /*3870*/  LOP3.LUT R13, R2, 0x8c, RZ, 0xfc, !PT ;  /* 0x0000008c020d7812 */ /* 0x000fe200078efcff */
[----:B------:R-:W-:-:S02]  /*3880*/  IMAD R198, R0, R5, R198 ;  /* 0x0000000500c67224 */ /* 0x000fc400078e02c6 */
[C---:B------:R-:W-:Y:S01]  /*3890*/  IMAD.HI.U32 R9, R3.reuse, R202, RZ ;  /* 0x000000ca03097227 */ /* 0x040fe200078e00ff */
[----:B------:R-:W-:Y:S02]  /*38a0*/  ISETP.GT.U32.AND P1, PT, R0, R190, PT ;  /* 0x000000be0000720c */ /* 0x000fe40003f24070 */
[----:B------:R-:W-:Y:S01]  /*38b0*/  IABS R204, R13 ;  /* 0x0000000d00cc7213 */ /* 0x000fe20000000000 */
[----:B------:R-:W-:Y:S01]  /*38c0*/  @!P2 IMAD.IADD R188, R188, 0x1, -R0 ;  /* 0x00000001bcbca824 */ /* 0x000fe200078e0a00 */
[----:B------:R-:W-:Y:S01]  /*38d0*/  ISETP.GT.U32.AND P2, PT, R0, R196, PT ;  /* 0x000000c40000720c */ /* 0x000fe20003f44070 */
[----:B------:R-:W-:Y:S01]  /*38e0*/  IMAD.MOV R9, RZ, RZ, -R9 ;  /* 0x000000ffff097224 */ /* 0x000fe200078e0a09 */
[----:B------:R-:W-:Y:S01]  /*38f0*/  @!P3 IADD3 R194, R194, -R0, RZ ;  /* 0x80000000c2c2b210 */ /* 0x000fe20007ffe0ff */
[----:B------:R-:W-:Y:S01]  /*3900*/  IMAD.HI.U32 R5, R3, R204, RZ ;  /* 0x000000cc03057227 */ /* 0x000fe200078e00ff */
[----:B------:R-:W-:-:S03]  /*3910*/  ISETP.GT.U32.AND P3, PT, R0, R198, PT ;  /* 0x000000c60000720c */ /* 0x000fc60003f64070 */
[----:B------:R-:W-:Y:S02]  /*3920*/  IMAD.MOV R5, RZ, RZ, -R5 ;  /* 0x000000ffff057224 */ /* 0x000fe400078e0a05 */
[----:B------:R-:W-:Y:S01]  /*3930*/  @!P1 IMAD.IADD R190, R190, 0x1, -R0 ;  /* 0x00000001bebe9824 */ /* 0x000fe200078e0a00 */
[----:B------:R-:W-:Y:S01]  /*3940*/  ISETP.GE.AND P1, PT, R14, RZ, PT ;  /* 0x000000ff0e00720c */ /* 0x000fe20003f26270 */
[----:B------:R-:W-:Y:S01]  /*3950*/  IMAD R204, R0, R5, R204 ;  /* 0x0000000500cc7224 */ /* 0x000fe200078e02cc */
[----:B------:R-:W-:Y:S01]  /*3960*/  LOP3.LUT R14, R2, 0xa8, RZ, 0xfc, !PT ;  /* 0x000000a8020e7812 */ /* 0x000fe200078efcff */
[----:B------:R-:W-:Y:S01]  /*3970*/  @!P2 IMAD.IADD R196, R196, 0x1, -R0 ;  /* 0x00000001c4c4a824 */ /* 0x000fe200078e0a00 */
[----:B------:R-:W-:Y:S01]  /*3980*/  ISETP.GE.AND P2, PT, R10, RZ, PT ;  /* 0x000000ff0a00720c */ /* 0x000fe20003f46270 */
[----:B------:R-:W-:Y:S01]  /*3990*/  @!P6 IMAD.MOV R190, RZ, RZ, -R190 ;  /* 0x000000ffffbee224 */ /* 0x000fe200078e0abe */
[----:B------:R-:W-:Y:S01]  /*39a0*/  ISETP.GT.U32.AND P6, PT, R0, R204, PT ;  /* 0x000000cc0000720c */ /* 0x000fe20003fc4070 */
[----:B------:R-:W-:Y:S01]  /*39b0*/  IMAD.HI.U32 R4, R3, R200, RZ ;  /* 0x000000c803047227 */ /* 0x000fe200078e00ff */
[----:B------:R-:W-:-:S02]  /*39c0*/  @!P3 IADD3 R198, R198, -R0, RZ ;  /* 0x80000000c6c6b210 */ /* 0x000fc40007ffe0ff */
[C---:B------:R-:W-:Y:S01]  /*39d0*/  ISETP.GT.U32.AND P3, PT, R0.reuse, R196, PT ;  /* 0x000000c40000720c */ /* 0x040fe20003f64070 */
[----:B------:R-:W-:Y:S01]  /*39e0*/  IMAD R202, R0, R9, R202 ;  /* 0x0000000900ca7224 */ /* 0x000fe200078e02ca */
[C---:B------:R-:W-:Y:S01]  /*39f0*/  LOP3.LUT R10, R2.reuse, 0x90, RZ, 0xfc, !PT ;  /* 0x00000090020a7812 */ /* 0x040fe200078efcff */
[----:B------:R-:W-:Y:S01]  /*3a00*/  @!P0 IMAD.MOV R180, RZ, RZ, -R180 ;  /* 0x000000ffffb48224 */ /* 0x000fe200078e0ab4 */
[----:B------:R-:W-:Y:S01]  /*3a10*/  LOP3.LUT R9, R2, 0x92, RZ, 0xfc, !PT ;  /* 0x0000009202097812 */ /* 0x000fe200078efcff */
[----:B------:R-:W-:Y:S01]  /*3a20*/  @!P4 IMAD.MOV R192, RZ, RZ, -R192 ;  /* 0x000000ffffc0c224 */ /* 0x000fe200078e0ac0 */
[----:B------:R-:W-:Y:S01]  /*3a30*/  IABS R206, R10 ;  /* 0x0000000a00ce7213 */ /* 0x000fe20000000000 */
[----:B------:R-:W-:Y:S01]  /*3a40*/  @!P5 IMAD.MOV R194, RZ, RZ, -R194 ;  /* 0x000000ffffc2d224 */ /* 0x000fe200078e0ac2 */
[----:B------:R-:W-:Y:S01]  /*3a50*/  ISETP.GE.AND P0, PT, R11, RZ, PT ;  /* 0x000000ff0b00720c */ /* 0x000fe20003f06270 */
[----:B------:R-:W-:Y:S01]  /*3a60*/  IMAD.MOV R11, RZ, RZ, -R4 ;  /* 0x000000ffff0b7224 */ /* 0x000fe200078e0a04 */
[----:B------:R-:W-:Y:S01]  /*3a70*/  ISETP.GT.U32.AND P4, PT, R0, R198, PT ;  /* 0x000000c60000720c */ /* 0x000fe20003f84070 */
[----:B------:R-:W-:Y:S01]  /*3a80*/  IMAD.HI.U32 R4, R3, R206, RZ ;  /* 0x000000ce03047227 */ /* 0x000fe200078e00ff */
[----:B------:R-:W-:-:S02]  /*3a90*/  IABS R208, R9 ;  /* 0x0000000900d07213 */ /* 0x000fc40000000000 */
[----:B------:R-:W-:Y:S01]  /*3aa0*/  @!P3 IADD3 R196, R196, -R0, RZ ;  /* 0x80000000c4c4b210 */ /* 0x000fe20007ffe0ff */
[----:B------:R-:W-:Y:S01]  /*3ab0*/  @!P6 IMAD.IADD R204, R204, 0x1, -R0 ;  /* 0x00000001cccce824 */ /* 0x000fe200078e0a00 */
[----:B------:R-:W-:Y:S01]  /*3ac0*/  ISETP.GT.U32.AND P3, PT, R0, R202, PT ;  /* 0x000000ca0000720c */ /* 0x000fe20003f64070 */
[----:B------:R-:W-:Y:S01]  /*3ad0*/  IMAD.MOV R5, RZ, RZ, -R4 ;  /* 0x000000ffff057224 */ /* 0x000fe200078e0a04 */
[----:B------:R-:W-:Y:S01]  /*3ae0*/  ISETP.GE.AND P5, PT, R12, RZ, PT ;  /* 0x000000ff0c00720c */ /* 0x000fe20003fa6270 */
[C---:B------:R-:W-:Y:S01]  /*3af0*/  IMAD.HI.U32 R4, R3.reuse, R208, RZ ;  /* 0x000000d003047227 */ /* 0x040fe200078e00ff */
[----:B------:R-:W-:Y:S02]  /*3b00*/  LOP3.LUT R12, R2, 0x96, RZ, 0xfc, !PT ;  /* 0x00000096020c7812 */ /* 0x000fe400078efcff */
[----:B------:R-:W-:Y:S01]  /*3b10*/  IABS R230, R14 ;  /* 0x0000000e00e67213 */ /* 0x000fe20000000000 */
[----:B------:R-:W-:Y:S01]  /*3b20*/  @!P1 IMAD.MOV R196, RZ, RZ, -R196 ;  /* 0x000000ffffc49224 */ /* 0x000fe200078e0ac4 */
[C---:B------:R-:W-:Y:S01]  /*3b30*/  ISETP.GT.U32.AND P1, PT, R0.reuse, R204, PT ;  /* 0x000000cc0000720c */ /* 0x040fe20003f24070 */
[C---:B------:R-:W-:Y:S01]  /*3b40*/  IMAD R200, R0.reuse, R11, R200 ;  /* 0x0000000b00c87224 */ /* 0x040fe200078e02c8 */
[----:B------:R-:W-:Y:S01]  /*3b50*/  IABS R212, R12 ;  /* 0x0000000c00d47213 */ /* 0x000fe20000000000 */
[----:B------:R-:W-:Y:S01]  /*3b60*/  IMAD R206, R0, R5, R206 ;  /* 0x0000000500ce7224 */ /* 0x000fe200078e02ce */
[----:B------:R-:W-:Y:S01]  /*3b70*/  IADD3 R5, -R4, RZ, RZ ;  /* 0x000000ff04057210 */ /* 0x000fe20007ffe1ff */
[----:B------:R-:W-:Y:S01]  /*3b80*/  @!P4 IMAD.IADD R198, R198, 0x1, -R0 ;  /* 0x00000001c6c6c824 */ /* 0x000fe200078e0a00 */
[----:B------:R-:W-:Y:S01]  /*3b90*/  LOP3.LUT R11, R2, 0x94, RZ, 0xfc, !PT ;  /* 0x00000094020b7812 */ /* 0x000fe200078efcff */
[----:B------:R-:W-:Y:S01]  /*3ba0*/  @!P0 IMAD.MOV R188, RZ, RZ, -R188 ;  /* 0x000000ffffbc8224 */ /* 0x000fe200078e0abc */
[C---:B------:R-:W-:Y:S01]  /*3bb0*/  ISETP.GT.U32.AND P0, PT, R0.reuse, R200, PT ;  /* 0x000000c80000720c */ /* 0x040fe20003f04070 */
[C---:B------:R-:W-:Y:S01]  /*3bc0*/  IMAD R208, R0.reuse, R5, R208 ;  /* 0x0000000500d07224 */ /* 0x040fe200078e02d0 */
[----:B------:R-:W-:Y:S01]  /*3bd0*/  IABS R214, R11 ;  /* 0x0000000b00d67213 */ /* 0x000fe20000000000 */
[----:B------:R-:W-:Y:S01]  /*3be0*/  @!P2 IMAD.MOV R198, RZ, RZ, -R198 ;  /* 0x000000ffffc6a224 */ /* 0x000fe200078e0ac6 */
[----:B------:R-:W-:Y:S01]  /*3bf0*/  ISETP.GT.U32.AND P2, PT, R0, R206, PT ;  /* 0x000000ce0000720c */ /* 0x000fe20003f44070 */
[----:B------:R-:W-:Y:S01]  /*3c00*/  @!P3 IMAD.IADD R202, R202, 0x1, -R0 ;  /* 0x00000001cacab824 */ /* 0x000fe200078e0a00 */
[----:B------:R-:W-:Y:S01]  /*3c10*/  @!P1 IADD3 R204, R204, -R0, RZ ;  /* 0x80000000cccc9210 */ /* 0x000fe20007ffe0ff */
[----:B------:R-:W-:Y:S01]  /*3c20*/  IMAD.HI.U32 R5, R3, R212, RZ ;  /* 0x000000d403057227 */ /* 0x000fe200078e00ff */
[----:B------:R-:W-:-:S02]  /*3c30*/  ISETP.GT.U32.AND P1, PT, R0, R208, PT ;  /* 0x000000d00000720c */ /* 0x000fc40003f24070 */
[----:B------:R-:W-:Y:S01]  /*3c40*/  ISETP.GT.U32.AND P3, PT, R0, R202, PT ;  /* 0x000000ca0000720c */ /* 0x000fe20003f64070 */
[----:B------:R-:W-:Y:S01]  /*3c50*/  IMAD.MOV R5, RZ, RZ, -R5 ;  /* 0x000000ffff057224 */ /* 0x000fe200078e0a05 */
[----:B------:R-:W-:Y:S01]  /*3c60*/  ISETP.GE.AND P4, PT, R13, RZ, PT ;  /* 0x000000ff0d00720c */ /* 0x000fe20003f86270 */
[----:B------:R-:W-:Y:S01]  /*3c70*/  @!P0 IMAD.IADD R200, R200, 0x1, -R0 ;  /* 0x00000001c8c88824 */ /* 0x000fe200078e0a00 */
[----:B------:R-:W-:Y:S01]  /*3c80*/  ISETP.GE.AND P0, PT, R16, RZ, PT ;  /* 0x000000ff1000720c */ /* 0x000fe20003f06270 */
[----:B------:R-:W-:Y:S01]  /*3c90*/  IMAD R212, R0, R5, R212 ;  /* 0x0000000500d47224 */ /* 0x000fe200078e02d4 */
[----:B------:R-:W-:Y:S01]  /*3ca0*/  LOP3.LUT R13, R2, 0xa6, RZ, 0xfc, !PT ;  /* 0x000000a6020d7812 */ /* 0x000fe200078efcff */
[----:B------:R-:W-:Y:S01]  /*3cb0*/  @!P2 IMAD.IADD R206, R206, 0x1, -R0 ;  /* 0x00000001cecea824 */ /* 0x000fe200078e0a00 */
[----:B------:R-:W-:Y:S01]  /*3cc0*/  ISETP.GT.U32.AND P6, PT, R0, R200, PT ;  /* 0x000000c80000720c */ /* 0x000fe20003fc4070 */
[----:B------:R-:W-:Y:S01]  /*3cd0*/  IMAD.HI.U32 R4, R3, R214, RZ ;  /* 0x000000d603047227 */ /* 0x000fe200078e00ff */
[----:B------:R-:W-:-:S02]  /*3ce0*/  ISETP.GE.AND P2, PT, R11, RZ, PT ;  /* 0x000000ff0b00720c */ /* 0x000fc40003f46270 */
[----:B------:R-:W-:Y:S01]  /*3cf0*/  @!P1 IADD3 R208, R208, -R0, RZ ;  /* 0x80000000d0d09210 */ /* 0x000fe20007ffe0ff */
[----:B------:R-:W-:Y:S01]  /*3d00*/  @!P3 IMAD.IADD R202, R202, 0x1, -R0 ;  /* 0x00000001cacab824 */ /* 0x000fe200078e0a00 */
[----:B------:R-:W-:Y:S01]  /*3d10*/  ISETP.GT.U32.AND P1, PT, R0, R206, PT ;  /* 0x000000ce0000720c */ /* 0x000fe20003f24070 */
[----:B------:R-:W-:Y:S01]  /*3d20*/  @!P4 IMAD.MOV R204, RZ, RZ, -R204 ;  /* 0x000000ffffccc224 */ /* 0x000fe200078e0acc */
[----:B------:R-:W-:Y:S01]  /*3d30*/  ISETP.GE.AND P3, PT, R9, RZ, PT ;  /* 0x000000ff0900720c */ /* 0x000fe20003f66270 */
[----:B------:R-:W-:Y:S01]  /*3d40*/  IMAD.MOV R9, RZ, RZ, -R4 ;  /* 0x000000ffff097224 */ /* 0x000fe200078e0a04 */
[----:B------:R-:W-:Y:S01]  /*3d50*/  IABS R228, R13 ;  /* 0x0000000d00e47213 */ /* 0x000fe20000000000 */
[----:B------:R-:W-:Y:S01]  /*3d60*/  @!P0 IMAD.MOV R202, RZ, RZ, -R202 ;  /* 0x000000ffffca8224 */ /* 0x000fe200078e0aca */
[----:B------:R-:W-:Y:S01]  /*3d70*/  ISETP.GE.AND P0, PT, R12, RZ, PT ;  /* 0x000000ff0c00720c */ /* 0x000fe20003f06270 */
[----:B------:R-:W-:Y:S01]  /*3d80*/  @!P6 IMAD.IADD R200, R200, 0x1, -R0 ;  /* 0x00000001c8c8e824 */ /* 0x000fe200078e0a00 */
[----:B------:R-:W-:Y:S01]  /*3d90*/  ISETP.GE.AND P6, PT, R10, RZ, PT ;  /* 0x000000ff0a00720c */ /* 0x000fe20003fc6270 */
[----:B------:R-:W-:Y:S01]  /*3da0*/  IMAD R214, R0, R9, R214 ;  /* 0x0000000900d67224 */ /* 0x000fe200078e02d6 */
[----:B------:R-:W-:Y:S01]  /*3db0*/  LOP3.LUT R10, R2, 0x98, RZ, 0xfc, !PT ;  /* 0x00000098020a7812 */ /* 0x000fe200078efcff */
[----:B------:R-:W-:Y:S01]  /*3dc0*/  @!P5 IMAD.MOV R200, RZ, RZ, -R200 ;  /* 0x000000ffffc8d224 */ /* 0x000fe200078e0ac8 */
[----:B------:R-:W-:-:S02]  /*3dd0*/  ISETP.GT.U32.AND P5, PT, R0, R208, PT ;  /* 0x000000d00000720c */ /* 0x000fc40003fa4070 */
[----:B------:R-:W-:Y:S02]  /*3de0*/  @!P1 IADD3 R206, R206, -R0, RZ ;  /* 0x80000000cece9210 */ /* 0x000fe40007ffe0ff */
[C---:B------:R-:W-:Y:S02]  /*3df0*/  ISETP.GT.U32.AND P1, PT, R0.reuse, R212, PT ;  /* 0x000000d40000720c */ /* 0x040fe40003f24070 */
[----:B------:R-:W-:Y:S02]  /*3e00*/  IABS R210, R10 ;  /* 0x0000000a00d27213 */ /* 0x000fe40000000000 */
[----:B------:R-:W-:Y:S01]  /*3e10*/  ISETP.GT.U32.AND P4, PT, R0, R214, PT ;  /* 0x000000d60000720c */ /* 0x000fe20003f84070 */
[----:B------:R-:W-:Y:S01]  /*3e20*/  @!P6 IMAD.MOV R206, RZ, RZ, -R206 ;  /* 0x000000ffffcee224 */ /* 0x000fe200078e0ace */
[C---:B------:R-:W-:Y:S01]  /*3e30*/  LOP3.LUT R12, R2.reuse, 0x9e, RZ, 0xfc, !PT ;  /* 0x0000009e020c7812 */ /* 0x040fe200078efcff */
[----:B------:R-:W-:Y:S01]  /*3e40*/  IMAD.HI.U32 R4, R3, R210, RZ ;  /* 0x000000d203047227 */ /* 0x000fe200078e00ff */
[----:B------:R-:W-:-:S02]  /*3e50*/  LOP3.LUT R16, R2, 0xac, RZ, 0xfc, !PT ;  /* 0x000000ac02107812 */ /* 0x000fc400078efcff */
[----:B------:R-:W-:Y:S01]  /*3e60*/  IABS R226, R12 ;  /* 0x0000000c00e27213 */ /* 0x000fe20000000000 */
[----:B------:R-:W-:Y:S01]  /*3e70*/  IMAD.MOV R5, RZ, RZ, -R4 ;  /* 0x000000ffff057224 */ /* 0x000fe200078e0a04 */
[----:B------:R-:W-:Y:S01]  /*3e80*/  LOP3.LUT R4, R2, 0x9a, RZ, 0xfc, !PT ;  /* 0x0000009a02047812 */ /* 0x000fe200078efcff */
[--C-:B------:R-:W-:Y:S01]  /*3e90*/  @!P1 IMAD.IADD R212, R212, 0x1, -R0.reuse ;  /* 0x00000001d4d49824 */ /* 0x100fe200078e0a00 */
[----:B------:R-:W-:Y:S01]  /*3ea0*/  IABS R234, R16 ;  /* 0x0000001000ea7213 */ /* 0x000fe20000000000 */
[----:B------:R-:W-:Y:S01]  /*3eb0*/  @!P5 IMAD.IADD R208, R208, 0x1, -R0 ;  /* 0x00000001d0d0d824 */ /* 0x000fe200078e0a00 */
[----:B------:R-:W-:Y:S01]  /*3ec0*/  IABS R216, R4 ;  /* 0x0000000400d87213 */ /* 0x000fe20000000000 */
[C---:B------:R-:W-:Y:S01]  /*3ed0*/  IMAD R210, R0.reuse, R5, R210 ;  /* 0x0000000500d27224 */ /* 0x040fe200078e02d2 */
[----:B------:R-:W-:Y:S01]  /*3ee0*/  ISETP.GT.U32.AND P1, PT, R0, R212, PT ;  /* 0x000000d40000720c */ /* 0x000fe20003f24070 */
[----:B------:R-:W-:Y:S01]  /*3ef0*/  @!P4 IMAD.IADD R214, R214, 0x1, -R0 ;  /* 0x00000001d6d6c824 */ /* 0x000fe200078e0a00 */
[----:B------:R-:W-:Y:S01]  /*3f00*/  @!P3 IADD3 R208, -R208, RZ, RZ ;  /* 0x000000ffd0d0b210 */ /* 0x000fe20007ffe1ff */
[----:B------:R-:W-:Y:S01]  /*3f10*/  IMAD.HI.U32 R9, R3, R226, RZ ;  /* 0x000000e203097227 */ /* 0x000fe200078e00ff */
[----:B------:R-:W-:-:S02]  /*3f20*/  ISETP.GT.U32.AND P3, PT, R0, R210, PT ;  /* 0x000000d20000720c */ /* 0x000fc40003f64070 */
[----:B------:R-:W-:Y:S01]  /*3f30*/  ISETP.GE.AND P6, PT, R4, RZ, PT ;  /* 0x000000ff0400720c */ /* 0x000fe20003fc6270 */
[C---:B------:R-:W-:Y:S01]  /*3f40*/  IMAD.HI.U32 R4, R3.reuse, R216, RZ ;  /* 0x000000d803047227 */ /* 0x040fe200078e00ff */
[----:B------:R-:W-:Y:S02]  /*3f50*/  ISETP.GE.AND P5, PT, R10, RZ, PT ;  /* 0x000000ff0a00720c */ /* 0x000fe40003fa6270 */
[----:B------:R-:W-:Y:S01]  /*3f60*/  LOP3.LUT R10, R2, 0x9c, RZ, 0xfc, !PT ;  /* 0x0000009c020a7812 */ /* 0x000fe200078efcff */
[----:B------:R-:W-:Y:S01]  /*3f70*/  IMAD.MOV R11, RZ, RZ, -R4 ;  /* 0x000000ffff0b7224 */ /* 0x000fe200078e0a04 */
[----:B------:R-:W-:Y:S01]  /*3f80*/  ISETP.GT.U32.AND P4, PT, R0, R214, PT ;  /* 0x000000d60000720c */ /* 0x000fe20003f84070 */
[----:B------:R-:W-:Y:S01]  /*3f90*/  IMAD.MOV R9, RZ, RZ, -R9 ;  /* 0x000000ffff097224 */ /* 0x000fe200078e0a09 */
[----:B------:R-:W-:Y:S01]  /*3fa0*/  @!P1 IADD3 R212, R212, -R0, RZ ;  /* 0x80000000d4d49210 */ /* 0x000fe20007ffe0ff */
[----:B------:R-:W-:Y:S01]  /*3fb0*/  IMAD R216, R0, R11, R216 ;  /* 0x0000000b00d87224 */ /* 0x000fe200078e02d8 */
[----:B------:R-:W-:Y:S01]  /*3fc0*/  IABS R222, R10 ;  /* 0x0000000a00de7213 */ /* 0x000fe20000000000 */
[----:B------:R-:W-:Y:S01]  /*3fd0*/  @!P3 IMAD.IADD R210, R210, 0x1, -R0 ;  /* 0x00000001d2d2b824 */ /* 0x000fe200078e0a00 */
[----:B------:R-:W-:Y:S01]  /*3fe0*/  LOP3.LUT R4, R2, 0xa0, RZ, 0xfc, !PT ;  /* 0x000000a002047812 */ /* 0x000fe200078efcff */
[----:B------:R-:W-:Y:S01]  /*3ff0*/  @!P0 IMAD.MOV R212, RZ, RZ, -R212 ;  /* 0x000000ffffd48224 */ /* 0x000fe200078e0ad4 */
[C---:B------:R-:W-:Y:S01]  /*4000*/  ISETP.GT.U32.AND P0, PT, R0.reuse, R216, PT ;  /* 0x000000d80000720c */ /* 0x040fe20003f04070 */
[----:B------:R-:W-:Y:S01]  /*4010*/  IMAD.HI.U32 R5, R3, R222, RZ ;  /* 0x000000de03057227 */ /* 0x000fe200078e00ff */
[----:B------:R-:W-:-:S02]  /*4020*/  ISETP.GT.U32.AND P3, PT, R0, R210, PT ;  /* 0x000000d20000720c */ /* 0x000fc40003f64070 */
[----:B------:R-:W-:Y:S01]  /*4030*/  IABS R218, R4 ;  /* 0x0000000400da7213 */ /* 0x000fe20000000000 */
[----:B------:R-:W-:Y:S01]  /*4040*/  IMAD.MOV R5, RZ, RZ, -R5 ;  /* 0x000000ffff057224 */ /* 0x000fe200078e0a05 */
[----:B------:R-:W-:Y:S01]  /*4050*/  ISETP.GE.AND P1, PT, R12, RZ, PT ;  /* 0x000000ff0c00720c */ /* 0x000fe20003f26270 */
[----:B------:R-:W-:Y:S01]  /*4060*/  @!P4 IMAD.IADD R214, R214, 0x1, -R0 ;  /* 0x00000001d6d6c824 */ /* 0x000fe200078e0a00 */
[----:B------:R-:W-:Y:S01]  /*4070*/  ISETP.GE.AND P4, PT, R10, RZ, PT ;  /* 0x000000ff0a00720c */ /* 0x000fe20003f86270 */
[----:B------:R-:W-:Y:S01]  /*4080*/  IMAD R222, R0, R5, R222 ;  /* 0x0000000500de7224 */ /* 0x000fe200078e02de */
[----:B------:R-:W-:Y:S01]  /*4090*/  LOP3.LUT R10, R2, 0xa2, RZ, 0xfc, !PT ;  /* 0x000000a2020a7812 */ /* 0x000fe200078efcff */
[----:B------:R-:W-:Y:S01]  /*40a0*/  @!P2 IMAD.MOV R214, RZ, RZ, -R214 ;  /* 0x000000ffffd6a224 */ /* 0x000fe200078e0ad6 */
[----:B------:R-:W-:Y:S01]  /*40b0*/  ISETP.GE.AND P2, PT, R4, RZ, PT ;  /* 0x000000ff0400720c */ /* 0x000fe20003f46270 */
[----:B------:R-:W-:Y:S01]  /*40c0*/  IMAD.HI.U32 R4, R3, R218, RZ ;  /* 0x000000da03047227 */ /* 0x000fe200078e00ff */
[----:B------:R-:W-:-:S02]  /*40d0*/  @!P0 IADD3 R216, R216, -R0, RZ ;  /* 0x80000000d8d88210 */ /* 0x000fc40007ffe0ff */
[----:B------:R-:W-:Y:S01]  /*40e0*/  LOP3.LUT R12, R2, 0xa4, RZ, 0xfc, !PT ;  /* 0x000000a4020c7812 */ /* 0x000fe200078efcff */
[----:B------:R-:W-:Y:S01]  /*40f0*/  @!P3 IMAD.IADD R210, R210, 0x1, -R0 ;  /* 0x00000001d2d2b824 */ /* 0x000fe200078e0a00 */
[C---:B------:R-:W-:Y:S01]  /*4100*/  ISETP.GT.U32.AND P3, PT, R0.reuse, R222, PT ;  /* 0x000000de0000720c */ /* 0x040fe20003f64070 */
[----:B------:R-:W-:Y:S01]  /*4110*/  IMAD.MOV R11, RZ, RZ, -R4 ;  /* 0x000000ffff0b7224 */ /* 0x000fe200078e0a04 */
[C---:B------:R-:W-:Y:S01]  /*4120*/  ISETP.GT.U32.AND P0, PT, R0.reuse, R216, PT ;  /* 0x000000d80000720c */ /* 0x040fe20003f04070 */
[C---:B------:R-:W-:Y:S01]  /*4130*/  IMAD R226, R0.reuse, R9, R226 ;  /* 0x0000000900e27224 */ /* 0x040fe200078e02e2 */
[----:B------:R-:W-:Y:S01]  /*4140*/  IABS R224, R10 ;  /* 0x0000000a00e07213 */ /* 0x000fe20000000000 */
[C---:B------:R-:W-:Y:S01]  /*4150*/  IMAD R218, R0.reuse, R11, R218 ;  /* 0x0000000b00da7224 */ /* 0x040fe200078e02da */
[----:B------:R-:W-:Y:S01]  /*4160*/  IABS R220, R12 ;  /* 0x0000000c00dc7213 */ /* 0x000fe20000000000 */
[----:B------:R-:W-:Y:S01]  /*4170*/  @!P5 IMAD.MOV R210, RZ, RZ, -R210 ;  /* 0x000000ffffd2d224 */ /* 0x000fe200078e0ad2 */
[----:B------:R-:W-:Y:S01]  /*4180*/  ISETP.GT.U32.AND P5, PT, R0, R226, PT ;  /* 0x000000e20000720c */ /* 0x000fe20003fa4070 */
[----:B------:R-:W-:Y:S01]  /*4190*/  IMAD.HI.U32 R5, R3, R224, RZ ;  /* 0x000000e003057227 */ /* 0x000fe200078e00ff */
[----:B------:R-:W-:-:S03]  /*41a0*/  LOP3.LUT R11, R2, 0xaa, RZ, 0xfc, !PT ;  /* 0x000000aa020b7812 */ /* 0x000fc600078efcff */
[--C-:B------:R-:W-:Y:S01]  /*41b0*/  @!P3 IMAD.IADD R222, R222, 0x1, -R0.reuse ;  /* 0x00000001dedeb824 */ /* 0x100fe200078e0a00 */
[----:B------:R-:W-:Y:S01]  /*41c0*/  IABS R232, R11 ;  /* 0x0000000b00e87213 */ /* 0x000fe20000000000 */
[----:B------:R-:W-:Y:S01]  /*41d0*/  @!P0 IMAD.IADD R216, R216, 0x1, -R0 ;  /* 0x00000001d8d88824 */ /* 0x000fe200078e0a00 */
[C---:B------:R-:W-:Y:S01]  /*41e0*/  ISETP.GT.U32.AND P0, PT, R0.reuse, R218, PT ;  /* 0x000000da0000720c */ /* 0x040fe20003f04070 */
[----:B------:R-:W-:Y:S01]  /*41f0*/  IMAD.HI.U32 R9, R3, R220, RZ ;  /* 0x000000dc03097227 */ /* 0x000fe200078e00ff */
[----:B------:R-:W-:-:S03]  /*4200*/  ISETP.GT.U32.AND P3, PT, R0, R222, PT ;  /* 0x000000de0000720c */ /* 0x000fc60003f64070 */
[----:B------:R-:W-:Y:S01]  /*4210*/  IMAD.MOV R5, RZ, RZ, -R5 ;  /* 0x000000ffff057224 */ /* 0x000fe200078e0a05 */
[----:B------:R-:W-:Y:S01]  /*4220*/  IADD3 R9, -R9, RZ, RZ ;  /* 0x000000ff09097210 */ /* 0x000fe20007ffe1ff */
[----:B------:R-:W-:Y:S01]  /*4230*/  IMAD.HI.U32 R4, R3, R228, RZ ;  /* 0x000000e403047227 */ /* 0x000fe200078e00ff */
[----:B------:R-:W-:-:S03]  /*4240*/  @!P5 IADD3 R226, R226, -R0, RZ ;  /* 0x80000000e2e2d210 */ /* 0x000fc60007ffe0ff */
[----:B------:R-:W-:Y:S02]  /*4250*/  IMAD R224, R0, R5, R224 ;  /* 0x0000000500e07224 */ /* 0x000fe400078e02e0 */
[----:B------:R-:W-:Y:S01]  /*4260*/  @!P0 IMAD.IADD R218, R218, 0x1, -R0 ;  /* 0x00000001dada8824 */ /* 0x000fe200078e0a00 */
[C---:B------:R-:W-:Y:S01]  /*4270*/  ISETP.GT.U32.AND P0, PT, R0.reuse, R226, PT ;  /* 0x000000e20000720c */ /* 0x040fe20003f04070 */
[----:B------:R-:W-:Y:S02]  /*4280*/  IMAD R220, R0, R9, R220 ;  /* 0x0000000900dc7224 */ /* 0x000fe400078e02dc */
[----:B------:R-:W-:Y:S01]  /*4290*/  @!P3 IMAD.IADD R222, R222, 0x1, -R0 ;  /* 0x00000001dedeb824 */ /* 0x000fe200078e0a00 */
[C---:B------:R-:W-:Y:S01]  /*42a0*/  ISETP.GT.U32.AND P3, PT, R0.reuse, R224, PT ;  /* 0x000000e00000720c */ /* 0x040fe20003f64070 */
[----:B------:R-:W-:Y:S01]  /*42b0*/  IMAD.MOV R9, RZ, RZ, -R4 ;  /* 0x000000ffff097224 */ /* 0x000fe200078e0a04 */
[----:B------:R-:W-:Y:S01]  /*42c0*/  ISETP.GT.U32.AND P5, PT, R0, R220, PT ;  /* 0x000000dc0000720c */ /* 0x000fe20003fa4070 */
[----:B------:R-:W-:Y:S01]  /*42d0*/  IMAD.HI.U32 R5, R3, R230, RZ ;  /* 0x000000e603057227 */ /* 0x000fe200078e00ff */
[----:B------:R-:W-:-:S03]  /*42e0*/  @!P4 IADD3 R222, -R222, RZ, RZ ;  /* 0x000000ffdedec210 */ /* 0x000fc60007ffe1ff */
[----:B------:R-:W-:Y:S02]  /*42f0*/  IMAD R228, R0, R9, R228 ;  /* 0x0000000900e47224 */ /* 0x000fe400078e02e4 */
[----:B------:R-:W-:Y:S01]  /*4300*/  @!P0 IADD3 R226, R226, -R0, RZ ;  /* 0x80000000e2e28210 */ /* 0x000fe20007ffe0ff */
[----:B------:R-:W-:Y:S02]  /*4310*/  IMAD.MOV R5, RZ, RZ, -R5 ;  /* 0x000000ffff057224 */ /* 0x000fe400078e0a05 */
[----:B------:R-:W-:Y:S01]  /*4320*/  ISETP.GT.U32.AND P0, PT, R0, R228, PT ;  /* 0x000000e40000720c */ /* 0x000fe20003f04070 */
[--C-:B------:R-:W-:Y:S01]  /*4330*/  @!P3 IMAD.IADD R224, R224, 0x1, -R0.reuse ;  /* 0x00000001e0e0b824 */ /* 0x100fe200078e0a00 */
[----:B------:R-:W-:Y:S01]  /*4340*/  ISETP.GT.U32.AND P3, PT, R0, R218, PT ;  /* 0x000000da0000720c */ /* 0x000fe20003f64070 */
[----:B------:R-:W-:Y:S02]  /*4350*/  @!P5 IMAD.IADD R220, R220, 0x1, -R0 ;  /* 0x00000001dcdcd824 */ /* 0x000fe400078e0a00 */
[----:B------:R-:W-:-:S03]  /*4360*/  IMAD.HI.U32 R4, R3, R232, RZ ;  /* 0x000000e803047227 */ /* 0x000fc600078e00ff */
[C---:B------:R-:W-:Y:S01]  /*4370*/  ISETP.GT.U32.AND P5, PT, R0.reuse, R220, PT ;  /* 0x000000dc0000720c */ /* 0x040fe20003fa4070 */
[----:B------:R-:W-:Y:S02]  /*4380*/  IMAD R230, R0, R5, R230 ;  /* 0x0000000500e67224 */ /* 0x000fe400078e02e6 */
[----:B------:R-:W-:Y:S02]  /*4390*/  IMAD.MOV R5, RZ, RZ, -R4 ;  /* 0x000000ffff057224 */ /* 0x000fe400078e0a04 */
[----:B------:R-:W-:Y:S01]  /*43a0*/  @!P0 IADD3 R228, R228, -R0, RZ ;  /* 0x80000000e4e48210 */ /* 0x000fe20007ffe0ff */
[----:B------:R-:W-:Y:S01]  /*43b0*/  @!P6 IMAD.MOV R216, RZ, RZ, -R216 ;  /* 0x000000ffffd8e224 */ /* 0x000fe200078e0ad8 */
[----:B------:R-:W-:Y:S01]  /*43c0*/  ISETP.GE.AND P0, PT, R12, RZ, PT ;  /* 0x000000ff0c00720c */ /* 0x000fe20003f06270 */
[C---:B------:R-:W-:Y:S01]  /*43d0*/  IMAD R232, R0.reuse, R5, R232 ;  /* 0x0000000500e87224 */ /* 0x040fe200078e02e8 */
[C---:B------:R-:W-:Y:S01]  /*43e0*/  ISETP.GT.U32.AND P6, PT, R0.reuse, R224, PT ;  /* 0x000000e00000720c */ /* 0x040fe20003fc4070 */
[----:B------:R-:W-:Y:S01]  /*43f0*/  IMAD.HI.U32 R5, R3, R236, RZ ;  /* 0x000000ec03057227 */ /* 0x000fe200078e00ff */
[----:B------:R-:W-:-:S02]  /*4400*/  ISETP.GT.U32.AND P4, PT, R0, R228, PT ;  /* 0x000000e40000720c */ /* 0x000fc40003f84070 */
[----:B------:R-:W-:Y:S01]  /*4410*/  LOP3.LUT R12, R2, 0xba, RZ, 0xfc, !PT ;  /* 0x000000ba020c7812 */ /* 0x000fe200078efcff */
[--C-:B------:R-:W-:Y:S01]  /*4420*/  @!P3 IMAD.IADD R218, R218, 0x1, -R0.reuse ;  /* 0x00000001dadab824 */ /* 0x100fe200078e0a00 */
[----:B------:R-:W-:Y:S01]  /*4430*/  ISETP.GT.U32.AND P3, PT, R0, R230, PT ;  /* 0x000000e60000720c */ /* 0x000fe20003f64070 */
[----:B------:R-:W-:Y:S02]  /*4440*/  IMAD.MOV R5, RZ, RZ, -R5 ;  /* 0x000000ffff057224 */ /* 0x000fe400078e0a05 */
[----:B------:R-:W-:Y:S01]  /*4450*/  @!P5 IMAD.IADD R220, R220, 0x1, -R0 ;  /* 0x00000001dcdcd824 */ /* 0x000fe200078e0a00 */
[C---:B------:R-:W-:Y:S01]  /*4460*/  ISETP.GT.U32.AND P5, PT, R0.reuse, R232, PT ;  /* 0x000000e80000720c */ /* 0x040fe20003fa4070 */
[C---:B------:R-:W-:Y:S02]  /*4470*/  IMAD R236, R0.reuse, R5, R236 ;  /* 0x0000000500ec7224 */ /* 0x040fe400078e02ec */
[----:B------:R-:W-:Y:S02]  /*4480*/  @!P0 IMAD.MOV R220, RZ, RZ, -R220 ;  /* 0x000000ffffdc8224 */ /* 0x000fe400078e0adc */
[----:B------:R-:W-:Y:S01]  /*4490*/  IMAD.HI.U32 R4, R3, R234, RZ ;  /* 0x000000ea03047227 */ /* 0x000fe200078e00ff */
[----:B------:R-:W-:-:S02]  /*44a0*/  ISETP.GT.U32.AND P0, PT, R0, R236, PT ;  /* 0x000000ec0000720c */ /* 0x000fc40003f04070 */
[----:B------:R-:W-:Y:S01]  /*44b0*/  @!P4 IADD3 R228, R228, -R0, RZ ;  /* 0x80000000e4e4c210 */ /* 0x000fe20007ffe0ff */
[--C-:B------:R-:W-:Y:S01]  /*44c0*/  @!P3 IMAD.IADD R230, R230, 0x1, -R0.reuse ;  /* 0x00000001e6e6b824 */ /* 0x100fe200078e0a00 */
[----:B------:R-:W-:Y:S01]  /*44d0*/  ISETP.GE.AND P3, PT, R13, RZ, PT ;  /* 0x000000ff0d00720c */ /* 0x000fe20003f66270 */
[----:B------:R-:W-:Y:S01]  /*44e0*/  @!P6 IMAD.IADD R224, R224, 0x1, -R0 ;  /* 0x00000001e0e0e824 */ /* 0x000fe200078e0a00 */
[----:B------:R-:W-:Y:S01]  /*44f0*/  ISETP.GE.AND P6, PT, R10, RZ, PT ;  /* 0x000000ff0a00720c */ /* 0x000fe20003fc6270 */
[----:B------:R-:W-:Y:S01]  /*4500*/  IMAD.MOV R9, RZ, RZ, -R4 ;  /* 0x000000ffff097224 */ /* 0x000fe200078e0a04 */
[----:B------:R-:W-:Y:S01]  /*4510*/  LOP3.LUT R10, R2, 0xb0, RZ, 0xfc, !PT ;  /* 0x000000b0020a7812 */ /* 0x000fe200078efcff */
[----:B------:R-:W-:Y:S01]  /*4520*/  @!P5 IMAD.IADD R232, R232, 0x1, -R0 ;  /* 0x00000001e8e8d824 */ /* 0x000fe200078e0a00 */
[----:B------:R-:W-:Y:S01]  /*4530*/  ISETP.GE.AND P4, PT, R11, RZ, PT ;  /* 0x000000ff0b00720c */ /* 0x000fe20003f86270 */
[----:B------:R-:W-:Y:S01]  /*4540*/  IMAD R234, R0, R9, R234 ;  /* 0x0000000900ea7224 */ /* 0x000fe200078e02ea */
[----:B------:R-:W-:Y:S01]  /*4550*/  IABS R238, R10 ;  /* 0x0000000a00ee7213 */ /* 0x000fe20000000000 */
[----:B------:R-:W-:Y:S01]  /*4560*/  @!P2 IMAD.MOV R218, RZ, RZ, -R218 ;  /* 0x000000ffffdaa224 */ /* 0x000fe200078e0ada */
[----:B------:R-:W-:Y:S01]  /*4570*/  @!P0 IADD3 R236, R236, -R0, RZ ;  /* 0x80000000ecec8210 */ /* 0x000fe20007ffe0ff */
[----:B------:R-:W-:Y:S01]  /*4580*/  @!P1 IMAD.MOV R226, RZ, RZ, -R226 ;  /* 0x000000ffffe29224 */ /* 0x000fe200078e0ae2 */
[C---:B------:R-:W-:Y:S01]  /*4590*/  ISETP.GT.U32.AND P5, PT, R0.reuse, R232, PT ;  /* 0x000000e80000720c */ /* 0x040fe20003fa4070 */
[----:B------:R-:W-:Y:S01]  /*45a0*/  @!P3 IMAD.MOV R228, RZ, RZ, -R228 ;  /* 0x000000ffffe4b224 */ /* 0x000fe200078e0ae4 */
[C---:B------:R-:W-:Y:S01]  /*45b0*/  ISETP.GT.U32.AND P3, PT, R0.reuse, R236, PT ;  /* 0x000000ec0000720c */ /* 0x040fe20003f64070 */
[----:B------:R-:W-:Y:S01]  /*45c0*/  IMAD.HI.U32 R4, R3, R238, RZ ;  /* 0x000000ee03047227 */ /* 0x000fe200078e00ff */
[----:B------:R-:W-:-:S02]  /*45d0*/  ISETP.GT.U32.AND P2, PT, R0, R234, PT ;  /* 0x000000ea0000720c */ /* 0x000fc40003f44070 */
[----:B------:R-:W-:Y:S01]  /*45e0*/  ISETP.GT.U32.AND P1, PT, R0, R230, PT ;  /* 0x000000e60000720c */ /* 0x000fe20003f24070 */
[----:B------:R-:W-:Y:S01]  /*45f0*/  IMAD.MOV R5, RZ, RZ, -R4 ;  /* 0x000000ffff057224 */ /* 0x000fe200078e0a04 */
[----:B------:R-:W-:Y:S01]  /*4600*/  LOP3.LUT R4, R2, 0xb2, RZ, 0xfc, !PT ;  /* 0x000000b202047812 */ /* 0x000fe200078efcff */
[----:B------:R-:W-:Y:S01]  /*4610*/  @!P6 IMAD.MOV R224, RZ, RZ, -R224 ;  /* 0x000000ffffe0e224 */ /* 0x000fe200078e0ae0 */
[----:B------:R-:W-:Y:S01]  /*4620*/  ISETP.GE.AND P6, PT, R14, RZ, PT ;  /* 0x000000ff0e00720c */ /* 0x000fe20003fc6270 */
[----:B------:R-:W-:Y:S01]  /*4630*/  IMAD R238, R0, R5, R238 ;  /* 0x0000000500ee7224 */ /* 0x000fe200078e02ee */
[----:B------:R-:W-:Y:S01]  /*4640*/  LOP3.LUT R5, R2, 0xb4, RZ, 0xfc, !PT ;  /* 0x000000b402057812 */ /* 0x000fe200078efcff */
[--C-:B------:R-:W-:Y:S01]  /*4650*/  @!P5 IMAD.IADD R232, R232, 0x1, -R0.reuse ;  /* 0x00000001e8e8d824 */ /* 0x100fe200078e0a00 */
[----:B------:R-:W-:Y:S02]  /*4660*/  ISETP.GE.AND P5, PT, R17, RZ, PT ;  /* 0x000000ff1100720c */ /* 0x000fe40003fa6270 */
[----:B------:R-:W-:Y:S01]  /*4670*/  @!P3 IADD3 R236, R236, -R0, RZ ;  /* 0x80000000ececb210 */ /* 0x000fe20007ffe0ff */
[----:B------:R-:W-:Y:S01]  /*4680*/  @!P2 IMAD.IADD R234, R234, 0x1, -R0 ;  /* 0x00000001eaeaa824 */ /* 0x000fe200078e0a00 */
[----:B------:R-:W-:Y:S01]  /*4690*/  IABS R250, R5 ;  /* 0x0000000500fa7213 */ /* 0x000fe20000000000 */
[----:B------:R-:W-:Y:S01]  /*46a0*/  @!P4 IMAD.MOV R232, RZ, RZ, -R232 ;  /* 0x000000ffffe8c224 */ /* 0x000fe200078e0ae8 */
[----:B------:R-:W-:Y:S01]  /*46b0*/  ISETP.GT.U32.AND P3, PT, R0, R238, PT ;  /* 0x000000ee0000720c */ /* 0x000fe20003f64070 */
[----:B------:R-:W-:Y:S01]  /*46c0*/  @!P1 IMAD.IADD R230, R230, 0x1, -R0 ;  /* 0x00000001e6e69824 */ /* 0x000fe200078e0a00 */
[----:B------:R-:W-:Y:S01]  /*46d0*/  ISETP.GE.AND P4, PT, R5, RZ, PT ;  /* 0x000000ff0500720c */ /* 0x000fe20003f86270 */
[----:B------:R-:W-:Y:S01]  /*46e0*/  IMAD.HI.U32 R5, R3, R250, RZ ;  /* 0x000000fa03057227 */ /* 0x000fe200078e00ff */
[----:B------:R-:W-:-:S02]  /*46f0*/  ISETP.GT.U32.AND P0, PT, R0, R234, PT ;  /* 0x000000ea0000720c */ /* 0x000fc40003f04070 */
[----:B------:R-:W-:Y:S01]  /*4700*/  IABS R248, R4 ;  /* 0x0000000400f87213 */ /* 0x000fe20000000000 */
[----:B------:R-:W-:Y:S01]  /*4710*/  IMAD.MOV R5, RZ, RZ, -R5 ;  /* 0x000000ffff057224 */ /* 0x000fe200078e0a05 */
[----:B------:R-:W-:Y:S01]  /*4720*/  LOP3.LUT R9, R2, 0xb6, RZ, 0xfc, !PT ;  /* 0x000000b602097812 */ /* 0x000fe200078efcff */
[----:B------:R-:W-:Y:S01]  /*4730*/  @!P6 IMAD.MOV R230, RZ, RZ, -R230 ;  /* 0x000000ffffe6e224 */ /* 0x000fe200078e0ae6 */
[----:B------:R-:W-:Y:S01]  /*4740*/  ISETP.GE.AND P6, PT, R4, RZ, PT ;  /* 0x000000ff0400720c */ /* 0x000fe20003fc6270 */
[----:B------:R-:W-:Y:S01]  /*4750*/  IMAD R250, R0, R5, R250 ;  /* 0x0000000500fa7224 */ /* 0x000fe200078e02fa */
[----:B------:R-:W-:Y:S01]  /*4760*/  IABS R113, R9 ;  /* 0x0000000900717213 */ /* 0x000fe20000000000 */
[----:B------:R-:W-:Y:S01]  /*4770*/  @!P3 IMAD.IADD R238, R238, 0x1, -R0 ;  /* 0x00000001eeeeb824 */ /* 0x000fe200078e0a00 */
[----:B------:R-:W-:Y:S01]  /*4780*/  LOP3.LUT R11, R2, 0xb8, RZ, 0xfc, !PT ;  /* 0x000000b8020b7812 */ /* 0x000fe200078efcff */
[----:B------:R-:W-:Y:S01]  /*4790*/  IMAD.HI.U32 R4, R3, R248, RZ ;  /* 0x000000f803047227 */ /* 0x000fe200078e00ff */
[----:B------:R-:W-:-:S02]  /*47a0*/  ISETP.GE.AND P2, PT, R10, RZ, PT ;  /* 0x000000ff0a00720c */ /* 0x000fc40003f46270 */
[C---:B------:R-:W-:Y:S01]  /*47b0*/  ISETP.GT.U32.AND P3, PT, R0.reuse, R238, PT ;  /* 0x000000ee0000720c */ /* 0x040fe20003f64070 */
[----:B------:R-:W-:Y:S01]  /*47c0*/  @!P5 IMAD.MOV R236, RZ, RZ, -R236 ;  /* 0x000000ffffecd224 */ /* 0x000fe200078e0aec */
[----:B------:R-:W-:Y:S01]  /*47d0*/  ISETP.GT.U32.AND P5, PT, R0, R250, PT ;  /* 0x000000fa0000720c */ /* 0x000fe20003fa4070 */
[----:B------:R-:W-:Y:S01]  /*47e0*/  @!P0 IMAD.IADD R234, R234, 0x1, -R0 ;  /* 0x00000001eaea8824 */ /* 0x000fe200078e0a00 */
[----:B------:R-:W-:Y:S01]  /*47f0*/  ISETP.GE.AND P0, PT, R9, RZ, PT ;  /* 0x000000ff0900720c */ /* 0x000fe20003f06270 */
[----:B------:R-:W-:Y:S01]  /*4800*/  IMAD.MOV R9, RZ, RZ, -R4 ;  /* 0x000000ffff097224 */ /* 0x000fe200078e0a04 */
[----:B------:R-:W-:Y:S01]  /*4810*/  IABS R69, R11 ;  /* 0x0000000b00457213 */ /* 0x000fe20000000000 */
[C---:B------:R-:W-:Y:S01]  /*4820*/  IMAD.HI.U32 R4, R3.reuse, R113, RZ ;  /* 0x0000007103047227 */ /* 0x040fe200078e00ff */
[----:B------:R-:W-:Y:S02]  /*4830*/  ISETP.GE.AND P1, PT, R16, RZ, PT ;  /* 0x000000ff1000720c */ /* 0x000fe40003f26270 */
[----:B------:R-:W-:Y:S01]  /*4840*/  LOP3.LUT R13, R2, 0xbc, RZ, 0xfc, !PT ;  /* 0x000000bc020d7812 */ /* 0x000fe200078efcff */
[----:B------:R-:W-:Y:S01]  /*4850*/  IMAD R248, R0, R9, R248 ;  /* 0x0000000900f87224 */ /* 0x000fe200078e02f8 */
[C---:B------:R-:W-:Y:S01]  /*4860*/  LOP3.LUT R14, R2.reuse, 0xbe, RZ, 0xfc, !PT ;  /* 0x000000be020e7812 */ /* 0x040fe200078efcff */
[----:B------:R-:W-:Y:S01]  /*4870*/  IMAD.MOV R9, RZ, RZ, -R4 ;  /* 0x000000ffff097224 */ /* 0x000fe200078e0a04 */
[----:B------:R-:W-:Y:S01]  /*4880*/  LOP3.LUT R16, R2, 0xc0, RZ, 0xfc, !PT ;  /* 0x000000c002107812 */ /* 0x000fe200078efcff */
[----:B------:R-:W-:Y:S01]  /*4890*/  IMAD.HI.U32 R4, R3, R69, RZ ;  /* 0x0000004503047227 */ /* 0x000fe200078e00ff */
[----:B------:R-:W-:-:S02]  /*48a0*/  IABS R99, R14 ;  /* 0x0000000e00637213 */ /* 0x000fc40000000000 */
[----:B------:R-:W-:Y:S01]  /*48b0*/  IABS R53, R16 ;  /* 0x0000001000357213 */ /* 0x000fe20000000000 */
[----:B------:R-:W-:Y:S01]  /*48c0*/  IMAD R113, R0, R9, R113 ;  /* 0x0000000900717224 */ /* 0x000fe200078e0271 */
[----:B------:R-:W-:Y:S01]  /*48d0*/  IADD3 R4, -R4, RZ, RZ ;  /* 0x000000ff04047210 */ /* 0x000fe20007ffe1ff */
[--C-:B------:R-:W-:Y:S01]  /*48e0*/  @!P3 IMAD.IADD R238, R238, 0x1, -R0.reuse ;  /* 0x00000001eeeeb824 */ /* 0x100fe200078e0a00 */
[----:B------:R-:W-:Y:S01]  /*48f0*/  IABS R9, R13 ;  /* 0x0000000d00097213 */ /* 0x000fe20000000000 */
[----:B------:R-:W-:Y:S01]  /*4900*/  @!P5 IMAD.IADD R250, R250, 0x1, -R0 ;  /* 0x00000001fafad824 */ /* 0x000fe200078e0a00 */
[----:B------:R-:W-:Y:S01]  /*4910*/  IABS R10, R12 ;  /* 0x0000000c000a7213 */ /* 0x000fe20000000000 */
[----:B------:R-:W-:Y:S01]  /*4920*/  @!P2 IMAD.MOV R238, RZ, RZ, -R238 ;  /* 0x000000ffffeea224 */ /* 0x000fe200078e0aee */
[C---:B------:R-:W-:Y:S01]  /*4930*/  ISETP.GT.U32.AND P3, PT, R0.reuse, R113, PT ;  /* 0x000000710000720c */ /* 0x040fe20003f64070 */
[C---:B------:R-:W-:Y:S01]  /*4940*/  IMAD R69, R0.reuse, R4, R69 ;  /* 0x0000000400457224 */ /* 0x040fe200078e0245 */
[----:B------:R-:W-:Y:S01]  /*4950*/  ISETP.GT.U32.AND P2, PT, R0, R250, PT ;  /* 0x000000fa0000720c */ /* 0x000fe20003f44070 */
[----:B------:R-:W-:Y:S01]  /*4960*/  IMAD.HI.U32 R4, R3, R9, RZ ;  /* 0x0000000903047227 */ /* 0x000fe200078e00ff */
[----:B------:R-:W-:-:S03]  /*4970*/  LOP3.LUT R17, R2, 0xc2, RZ, 0xfc, !PT ;  /* 0x000000c202117812 */ /* 0x000fc600078efcff */
[----:B------:R-:W-:Y:S01]  /*4980*/  @!P1 IMAD.MOV R234, RZ, RZ, -R234 ;  /* 0x000000ffffea9224 */ /* 0x000fe200078e0aea */
[----:B------:R-:W-:Y:S01]  /*4990*/  ISETP.GT.U32.AND P1, PT, R0, R248, PT ;  /* 0x000000f80000720c */ /* 0x000fe20003f24070 */
[----:B------:R-:W-:Y:S01]  /*49a0*/  IMAD.MOV R4, RZ, RZ, -R4 ;  /* 0x000000ffff047224 */ /* 0x000fe200078e0a04 */
[----:B------:R-:W-:Y:S01]  /*49b0*/  IABS R51, R17 ;  /* 0x0000001100337213 */ /* 0x000fe20000000000 */
[----:B------:R-:W-:-:S04]  /*49c0*/  IMAD.HI.U32 R5, R3, R10, RZ ;  /* 0x0000000a03057227 */ /* 0x000fc800078e00ff */
[----:B------:R-:W-:Y:S02]  /*49d0*/  IMAD R9, R0, R4, R9 ;  /* 0x0000000400097224 */ /* 0x000fe400078e0209 */
[----:B------:R-:W-:Y:S02]  /*49e0*/  @!P2 IMAD.IADD R250, R250, 0x1, -R0 ;  /* 0x00000001fafaa824 */ /* 0x000fe400078e0a00 */
[----:B------:R-:W-:Y:S01]  /*49f0*/  IMAD.HI.U32 R4, R3, R99, RZ ;  /* 0x0000006303047227 */ /* 0x000fe200078e00ff */
[----:B------:R-:W-:Y:S02]  /*4a00*/  ISETP.GT.U32.AND P2, PT, R0, R9, PT ;  /* 0x000000090000720c */ /* 0x000fe40003f44070 */
[----:B------:R-:W-:Y:S01]  /*4a10*/  @!P1 IADD3 R248, R248, -R0, RZ ;  /* 0x80000000f8f89210 */ /* 0x000fe20007ffe0ff */
[----:B------:R-:W-:Y:S01]  /*4a20*/  IMAD.MOV R4, RZ, RZ, -R4 ;  /* 0x000000ffff047224 */ /* 0x000fe200078e0a04 */
[C---:B------:R-:W-:Y:S01]  /*4a30*/  ISETP.GT.U32.AND P1, PT, R0.reuse, R69, PT ;  /* 0x000000450000720c */ /* 0x040fe20003f24070 */
[----:B------:R-:W-:Y:S01]  /*4a40*/  @!P4 IMAD.MOV R250, RZ, RZ, -R250 ;  /* 0x000000fffffac224 */ /* 0x000fe200078e0afa */
[C---:B------:R-:W-:Y:S01]  /*4a50*/  ISETP.GT.U32.AND P5, PT, R0.reuse, R248, PT ;  /* 0x000000f80000720c */ /* 0x040fe20003fa4070 */
[----:B------:R-:W-:-:S02]  /*4a60*/  IMAD R99, R0, R4, R99 ;  /* 0x0000000400637224 */ /* 0x000fc400078e0263 */
[----:B------:R-:W-:-:S04]  /*4a70*/  IMAD.HI.U32 R4, R3, R53, RZ ;  /* 0x0000003503047227 */ /* 0x000fc800078e00ff */
[----:B------:R-:W-:Y:S01]  /*4a80*/  @!P2 IMAD.IADD R9, R9, 0x1, -R0 ;  /* 0x000000010909a824 */ /* 0x000fe200078e0a00 */
[----:B------:R-:W-:Y:S01]  /*4a90*/  ISETP.GE.AND P2, PT, R13, RZ, PT ;  /* 0x000000ff0d00720c */ /* 0x000fe20003f46270 */
[----:B------:R-:W-:Y:S02]  /*4aa0*/  IMAD.MOV R4, RZ, RZ, -R4 ;  /* 0x000000ffff047224 */ /* 0x000fe400078e0a04 */
[----:B------:R-:W-:Y:S01]  /*4ab0*/  @!P1 IADD3 R69, R69, -R0, RZ ;  /* 0x8000000045459210 */ /* 0x000fe20007ffe0ff */
[----:B------:R-:W-:Y:S01]  /*4ac0*/  IMAD.MOV R5, RZ, RZ, -R5 ;  /* 0x000000ffff057224 */ /* 0x000fe200078e0a05 */
[C---:B------:R-:W-:Y:S01]  /*4ad0*/  ISETP.GT.U32.AND P4, PT, R0.reuse, R9, PT ;  /* 0x000000090000720c */ /* 0x040fe20003f84070 */
[C---:B------:R-:W-:Y:S01]  /*4ae0*/  IMAD R53, R0.reuse, R4, R53 ;  /* 0x0000000400357224 */ /* 0x040fe200078e0235 */
[----:B------:R-:W-:Y:S01]  /*4af0*/  ISETP.GT.U32.AND P1, PT, R0, R69, PT ;  /* 0x000000450000720c */ /* 0x000fe20003f24070 */
[----:B------:R-:W-:-:S04]  /*4b00*/  IMAD.HI.U32 R4, R3, R51, RZ ;  /* 0x0000003303047227 */ /* 0x000fc800078e00ff */
[----:B------:R-:W-:Y:S02]  /*4b10*/  IMAD R5, R0, R5, R10 ;  /* 0x0000000500057224 */ /* 0x000fe400078e020a */
[----:B------:R-:W-:Y:S02]  /*4b20*/  @!P3 IMAD.IADD R113, R113, 0x1, -R0 ;  /* 0x000000017171b824 */ /* 0x000fe400078e0a00 */
[----:B------:R-:W-:Y:S02]  /*4b30*/  IMAD.MOV R10, RZ, RZ, -R4 ;  /* 0x000000ffff0a7224 */ /* 0x000fe400078e0a04 */
[--C-:B------:R-:W-:Y:S01]  /*4b40*/  @!P5 IMAD.IADD R248, R248, 0x1, -R0.reuse ;  /* 0x00000001f8f8d824 */ /* 0x100fe200078e0a00 */
[C---:B------:R-:W-:Y:S01]  /*4b50*/  ISETP.GT.U32.AND P3, PT, R0.reuse, R113, PT ;  /* 0x000000710000720c */ /* 0x040fe20003f64070 */
[C---:B------:R-:W-:Y:S01]  /*4b60*/  IMAD R51, R0.reuse, R10, R51 ;  /* 0x0000000a00337224 */ /* 0x040fe200078e0233 */
[----:B------:R-:W-:Y:S01]  /*4b70*/  ISETP.GT.U32.AND P5, PT, R0, R5, PT ;  /* 0x000000050000720c */ /* 0x000fe20003fa4070 */
[----:B------:R-:W-:Y:S01]  /*4b80*/  @!P4 IMAD.IADD R9, R9, 0x1, -R0 ;  /* 0x000000010909c824 */ /* 0x000fe200078e0a00 */
[----:B------:R-:W-:-:S02]  /*4b90*/  @!P1 IADD3 R69, R69, -R0, RZ ;  /* 0x8000000045459210 */ /* 0x000fc40007ffe0ff */
[C---:B------:R-:W-:Y:S01]  /*4ba0*/  ISETP.GT.U32.AND P4, PT, R0.reuse, R51, PT ;  /* 0x000000330000720c */ /* 0x040fe20003f84070 */
[----:B------:R-:W-:Y:S01]  /*4bb0*/  @!P2 IMAD.MOV R9, RZ, RZ, -R9 ;  /* 0x000000ffff09a224 */ /* 0x000fe200078e0a09 */
[----:B------:R-:W-:Y:S02]  /*4bc0*/  ISETP.GT.U32.AND P1, PT, R0, R99, PT ;  /* 0x000000630000720c */ /* 0x000fe40003f24070 */
[----:B------:R-:W-:Y:S02]  /*4bd0*/  @!P6 IADD3 R248, -R248, RZ, RZ ;  /* 0x000000fff8f8e210 */ /* 0x000fe40007ffe1ff */
[C---:B------:R-:W-:Y:S01]  /*4be0*/  LOP3.LUT R10, R2.reuse, 0xc8, RZ, 0xfc, !PT ;  /* 0x000000c8020a7812 */ /* 0x040fe200078efcff */
[--C-:B------:R-:W-:Y:S01]  /*4bf0*/  @!P3 IMAD.IADD R113, R113, 0x1, -R0.reuse ;  /* 0x000000017171b824 */ /* 0x100fe200078e0a00 */
[----:B------:R-:W-:Y:S01]  /*4c00*/  ISETP.GE.AND P3, PT, R11, RZ, PT ;  /* 0x000000ff0b00720c */ /* 0x000fe20003f66270 */
[--C-:B------:R-:W-:Y:S01]  /*4c10*/  @!P5 IMAD.IADD R5, R5, 0x1, -R0.reuse ;  /* 0x000000010505d824 */ /* 0x100fe200078e0a00 */
[----:B------:R-:W-:Y:S01]  /*4c20*/  LOP3.LUT R11, R2, 0xc4, RZ, 0xfc, !PT ;  /* 0x000000c4020b7812 */ /* 0x000fe200078efcff */
[----:B------:R-:W-:Y:S01]  /*4c30*/  @!P0 IMAD.MOV R113, RZ, RZ, -R113 ;  /* 0x000000ffff718224 */ /* 0x000fe200078e0a71 */
[C---:B------:R-:W-:Y:S01]  /*4c40*/  ISETP.GT.U32.AND P0, PT, R0.reuse, R53, PT ;  /* 0x000000350000720c */ /* 0x040fe20003f04070 */
[--C-:B------:R-:W-:Y:S01]  /*4c50*/  @!P4 IMAD.IADD R51, R51, 0x1, -R0.reuse ;  /* 0x000000013333c824 */ /* 0x100fe200078e0a00 */
[----:B------:R-:W-:Y:S01]  /*4c60*/  IABS R57, R11 ;  /* 0x0000000b00397213 */ /* 0x000fe20000000000 */
[----:B------:R-:W-:Y:S01]  /*4c70*/  @!P1 IMAD.IADD R99, R99, 0x1, -R0 ;  /* 0x0000000163639824 */ /* 0x000fe200078e0a00 */
[----:B------:R-:W-:-:S02]  /*4c80*/  ISETP.GT.U32.AND P1, PT, R0, R5, PT ;  /* 0x000000050000720c */ /* 0x000fc40003f24070 */
[----:B------:R-:W-:Y:S01]  /*4c90*/  ISETP.GT.U32.AND P2, PT, R0, R51, PT ;  /* 0x000000330000720c */ /* 0x000fe20003f44070 */
[----:B------:R-:W-:Y:S01]  /*4ca0*/  IMAD.HI.U32 R4, R3, R57, RZ ;  /* 0x0000003903047227 */ /* 0x000fe200078e00ff */
[----:B------:R-:W-:Y:S02]  /*4cb0*/  ISETP.GE.AND P5, PT, R12, RZ, PT ;  /* 0x000000ff0c00720c */ /* 0x000fe40003fa6270 */
[----:B------:R-:W-:Y:S01]  /*4cc0*/  ISETP.GT.U32.AND P6, PT, R0, R99, PT ;  /* 0x000000630000720c */ /* 0x000fe20003fc4070 */
[----:B------:R-:W-:Y:S01]  /*4cd0*/  IMAD.MOV R4, RZ, RZ, -R4 ;  /* 0x000000ffff047224 */ /* 0x000fe200078e0a04 */
[----:B------:R-:W-:Y:S01]  /*4ce0*/  IABS R44, R10 ;  /* 0x0000000a002c7213 */ /* 0x000fe20000000000 */
[----:B------:R-:W-:Y:S01]  /*4cf0*/  @!P3 IMAD.MOV R69, RZ, RZ, -R69 ;  /* 0x000000ffff45b224 */ /* 0x000fe200078e0a45 */
[----:B------:R-:W-:Y:S01]  /*4d00*/  ISETP.GE.AND P3, PT, R14, RZ, PT ;  /* 0x000000ff0e00720c */ /* 0x000fe20003f66270 */
[----:B------:R-:W-:Y:S01]  /*4d10*/  IMAD R57, R0, R4, R57 ;  /* 0x0000000400397224 */ /* 0x000fe200078e0239 */
[----:B------:R-:W-:Y:S01]  /*4d20*/  LOP3.LUT R4, R2, 0xc6, RZ, 0xfc, !PT ;  /* 0x000000c602047812 */ /* 0x000fe200078efcff */
[----:B------:R-:W-:Y:S01]  /*4d30*/  @!P0 IMAD.IADD R53, R53, 0x1, -R0 ;  /* 0x0000000135358824 */ /* 0x000fe200078e0a00 */
[----:B------:R-:W-:-:S02]  /*4d40*/  @!P1 IADD3 R5, R5, -R0, RZ ;  /* 0x8000000005059210 */ /* 0x000fc40007ffe0ff */
[----:B------:R-:W-:Y:S02]  /*4d50*/  @!P2 IADD3 R51, R51, -R0, RZ ;  /* 0x800000003333a210 */ /* 0x000fe40007ffe0ff */
[C---:B------:R-:W-:Y:S01]  /*4d60*/  ISETP.GT.U32.AND P2, PT, R0.reuse, R57, PT ;  /* 0x000000390000720c */ /* 0x040fe20003f44070 */
[----:B------:R-:W-:Y:S01]  /*4d70*/  @!P6 IMAD.IADD R99, R99, 0x1, -R0 ;  /* 0x000000016363e824 */ /* 0x000fe200078e0a00 */
[----:B------:R-:W-:Y:S02]  /*4d80*/  @!P5 IADD3 R5, -R5, RZ, RZ ;  /* 0x000000ff0505d210 */ /* 0x000fe40007ffe1ff */
[----:B------:R-:W-:Y:S01]  /*4d90*/  ISETP.GT.U32.AND P5, PT, R0, R53, PT ;  /* 0x000000350000720c */ /* 0x000fe20003fa4070 */
[----:B------:R-:W-:Y:S01]  /*4da0*/  @!P3 IMAD.MOV R99, RZ, RZ, -R99 ;  /* 0x000000ffff63b224 */ /* 0x000fe200078e0a63 */
[----:B------:R-:W-:Y:S02]  /*4db0*/  IABS R107, R4 ;  /* 0x00000004006b7213 */ /* 0x000fe40000000000 */
[----:B------:R-:W-:-:S02]  /*4dc0*/  ISETP.GE.AND P0, PT, R11, RZ, PT ;  /* 0x000000ff0b00720c */ /* 0x000fc40003f06270 */
[----:B------:R-:W-:Y:S02]  /*4dd0*/  ISETP.GE.AND P1, PT, R16, RZ, PT ;  /* 0x000000ff1000720c */ /* 0x000fe40003f26270 */
[----:B------:R-:W-:Y:S01]  /*4de0*/  LOP3.LUT R11, R2, 0xca, RZ, 0xfc, !PT ;  /* 0x000000ca020b7812 */ /* 0x000fe200078efcff */
[----:B------:R-:W-:Y:S01]  /*4df0*/  @!P2 IMAD.IADD R57, R57, 0x1, -R0 ;  /* 0x000000013939a824 */ /* 0x000fe200078e0a00 */
[----:B------:R-:W-:Y:S01]  /*4e00*/  ISETP.GE.AND P4, PT, R4, RZ, PT ;  /* 0x000000ff0400720c */ /* 0x000fe20003f86270 */
[----:B------:R-:W-:Y:S01]  /*4e10*/  IMAD.HI.U32 R4, R3, R107, RZ ;  /* 0x0000006b03047227 */ /* 0x000fe200078e00ff */
[----:B------:R-:W-:Y:S02]  /*4e20*/  ISETP.GE.AND P6, PT, R17, RZ, PT ;  /* 0x000000ff1100720c */ /* 0x000fe40003fc6270 */
[----:B------:R-:W-:Y:S01]  /*4e30*/  ISETP.GE.AND P3, PT, R10, RZ, PT ;  /* 0x000000ff0a00720c */ /* 0x000fe20003f66270 */
[----:B------:R-:W-:Y:S01]  /*4e40*/  IMAD.HI.U32 R10, R3, R44, RZ ;  /* 0x0000002c030a7227 */ /* 0x000fe200078e00ff */
[----:B------:R-:W-:-:S02]  /*4e50*/  IABS R84, R11 ;  /* 0x0000000b00547213 */ /* 0x000fc40000000000 */
[----:B------:R-:W-:Y:S01]  /*4e60*/  LOP3.LUT R12, R2, 0xcc, RZ, 0xfc, !PT ;  /* 0x000000cc020c7812 */ /* 0x000fe200078efcff */
[----:B------:R-:W-:Y:S01]  /*4e70*/  IMAD.MOV R4, RZ, RZ, -R4 ;  /* 0x000000ffff047224 */ /* 0x000fe200078e0a04 */
[----:B------:R-:W-:Y:S01]  /*4e80*/  ISETP.GT.U32.AND P2, PT, R0, R57, PT ;  /* 0x000000390000720c */ /* 0x000fe20003f44070 */
[----:B------:R-:W-:Y:S01]  /*4e90*/  IMAD.MOV R13, RZ, RZ, -R10 ;  /* 0x000000ffff0d7224 */ /* 0x000fe200078e0a0a */
[----:B------:R-:W-:Y:S01]  /*4ea0*/  IABS R106, R12 ;  /* 0x0000000c006a7213 */ /* 0x000fe20000000000 */
[----:B------:R-:W-:Y:S01]  /*4eb0*/  @!P5 IMAD.IADD R53, R53, 0x1, -R0 ;  /* 0x000000013535d824 */ /* 0x000fe200078e0a00 */
[----:B------:R-:W-:Y:S01]  /*4ec0*/  ISETP.GE.AND P5, PT, R11, RZ, PT ;  /* 0x000000ff0b00720c */ /* 0x000fe20003fa6270 */
[----:B------:R-:W-:Y:S01]  /*4ed0*/  IMAD.HI.U32 R11, R3, R84, RZ ;  /* 0x00000054030b7227 */ /* 0x000fe200078e00ff */
[----:B------:R-:W-:Y:S02]  /*4ee0*/  LOP3.LUT R14, R2, 0xce, RZ, 0xfc, !PT ;  /* 0x000000ce020e7812 */ /* 0x000fe400078efcff */
[----:B------:R-:W-:Y:S01]  /*4ef0*/  @!P1 IADD3 R53, -R53, RZ, RZ ;  /* 0x000000ff35359210 */ /* 0x000fe20007ffe1ff */
[----:B------:R-:W-:Y:S01]  /*4f00*/  IMAD R107, R0, R4, R107 ;  /* 0x00000004006b7224 */ /* 0x000fe200078e026b */
[----:B------:R-:W-:Y:S01]  /*4f10*/  LOP3.LUT R16, R2, 0xd0, RZ, 0xfc, !PT ;  /* 0x000000d002107812 */ /* 0x000fe200078efcff */
[C---:B------:R-:W-:Y:S01]  /*4f20*/  IMAD R44, R0.reuse, R13, R44 ;  /* 0x0000000d002c7224 */ /* 0x040fe200078e022c */
[----:B------:R-:W-:Y:S01]  /*4f30*/  IABS R42, R14 ;  /* 0x0000000e002a7213 */ /* 0x000fe20000000000 */
[----:B------:R-:W-:Y:S01]  /*4f40*/  IMAD.MOV R11, RZ, RZ, -R11 ;  /* 0x000000ffff0b7224 */ /* 0x000fe200078e0a0b */
[----:B------:R-:W-:Y:S01]  /*4f50*/  ISETP.GT.U32.AND P1, PT, R0, R107, PT ;  /* 0x0000006b0000720c */ /* 0x000fe20003f24070 */
[----:B------:R-:W-:Y:S01]  /*4f60*/  IMAD.HI.U32 R4, R3, R106, RZ ;  /* 0x0000006a03047227 */ /* 0x000fe200078e00ff */
[----:B------:R-:W-:-:S02]  /*4f70*/  IABS R40, R16 ;  /* 0x0000001000287213 */ /* 0x000fc40000000000 */
[----:B------:R-:W-:Y:S01]  /*4f80*/  LOP3.LUT R17, R2, 0xd2, RZ, 0xfc, !PT ;  /* 0x000000d202117812 */ /* 0x000fe200078efcff */
[----:B------:R-:W-:Y:S01]  /*4f90*/  @!P6 IMAD.MOV R51, RZ, RZ, -R51 ;  /* 0x000000ffff33e224 */ /* 0x000fe200078e0a33 */
[C---:B------:R-:W-:Y:S01]  /*4fa0*/  ISETP.GT.U32.AND P6, PT, R0.reuse, R44, PT ;  /* 0x0000002c0000720c */ /* 0x040fe20003fc4070 */
[C---:B------:R-:W-:Y:S01]  /*4fb0*/  IMAD R84, R0.reuse, R11, R84 ;  /* 0x0000000b00547224 */ /* 0x040fe200078e0254 */
[----:B------:R-:W-:Y:S01]  /*4fc0*/  IABS R58, R17 ;  /* 0x00000011003a7213 */ /* 0x000fe20000000000 */
[----:B------:R-:W-:Y:S02]  /*4fd0*/  IMAD.MOV R11, RZ, RZ, -R4 ;  /* 0x000000ffff0b7224 */ /* 0x000fe400078e0a04 */
[----:B------:R-:W-:Y:S01]  /*4fe0*/  @!P2 IMAD.IADD R57, R57, 0x1, -R0 ;  /* 0x000000013939a824 */ /* 0x000fe200078e0a00 */
[C---:B------:R-:W-:Y:S01]  /*4ff0*/  ISETP.GT.U32.AND P2, PT, R0.reuse, R84, PT ;  /* 0x000000540000720c */ /* 0x040fe20003f44070 */
[----:B------:R-:W-:Y:S01]  /*5000*/  IMAD R106, R0, R11, R106 ;  /* 0x0000000b006a7224 */ /* 0x000fe200078e026a */
[----:B------:R-:W-:Y:S01]  /*5010*/  @!P1 IADD3 R107, R107, -R0, RZ ;  /* 0x800000006b6b9210 */ /* 0x000fe20007ffe0ff */
[----:B------:R-:W-:-:S02]  /*5020*/  @!P0 IMAD.MOV R57, RZ, RZ, -R57 ;  /* 0x000000ffff398224 */ /* 0x000fc400078e0a39 */
[C---:B------:R-:W-:Y:S01]  /*5030*/  IMAD.HI.U32 R10, R3.reuse, R42, RZ ;  /* 0x0000002a030a7227 */ /* 0x040fe200078e00ff */
[C---:B------:R-:W-:Y:S02]  /*5040*/  ISETP.GT.U32.AND P0, PT, R0.reuse, R106, PT ;  /* 0x0000006a0000720c */ /* 0x040fe40003f04070 */
[----:B------:R-:W-:Y:S01]  /*5050*/  ISETP.GT.U32.AND P1, PT, R0, R107, PT ;  /* 0x0000006b0000720c */ /* 0x000fe20003f24070 */
[----:B------:R-:W-:Y:S02]  /*5060*/  @!P6 IMAD.IADD R44, R44, 0x1, -R0 ;  /* 0x000000012c2ce824 */ /* 0x000fe400078e0a00 */
[----:B------:R-:W-:-:S03]  /*5070*/  IMAD.HI.U32 R4, R3, R40, RZ ;  /* 0x0000002803047227 */ /* 0x000fc600078e00ff */
[----:B------:R-:W-:Y:S01]  /*5080*/  ISETP.GT.U32.AND P6, PT, R0, R44, PT ;  /* 0x0000002c0000720c */ /* 0x000fe20003fc4070 */
[----:B------:R-:W-:Y:S02]  /*5090*/  IMAD.MOV R13, RZ, RZ, -R10 ;  /* 0x000000ffff0d7224 */ /* 0x000fe400078e0a0a */
[----:B------:R-:W-:Y:S02]  /*50a0*/  IMAD.MOV R11, RZ, RZ, -R4 ;  /* 0x000000ffff0b7224 */ /* 0x000fe400078e0a04 */
[----:B------:R-:W-:Y:S02]  /*50b0*/  @!P0 IMAD.IADD R106, R106, 0x1, -R0 ;  /* 0x000000016a6a8824 */ /* 0x000fe400078e0a00 */
[C---:B------:R-:W-:Y:S01]  /*50c0*/  IMAD R42, R0.reuse, R13, R42 ;  /* 0x0000000d002a7224 */ /* 0x040fe200078e022a */
[----:B------:R-:W-:Y:S01]  /*50d0*/  @!P1 IADD3 R107, R107, -R0, RZ ;  /* 0x800000006b6b9210 */ /* 0x000fe20007ffe0ff */
[C---:B------:R-:W-:Y:S01]  /*50e0*/  IMAD R40, R0.reuse, R11, R40 ;  /* 0x0000000b00287224 */ /* 0x040fe200078e0228 */
[----:B------:R-:W-:Y:S01]  /*50f0*/  ISETP.GT.U32.AND P0, PT, R0, R106, PT ;  /* 0x0000006a0000720c */ /* 0x000fe20003f04070 */
[--C-:B------:R-:W-:Y:S01]  /*5100*/  @!P2 IMAD.IADD R84, R84, 0x1, -R0.reuse ;  /* 0x000000015454a824 */ /* 0x100fe200078e0a00 */
[----:B------:R-:W-:Y:S01]  /*5110*/  ISETP.GT.U32.AND P1, PT, R0, R42, PT ;  /* 0x0000002a0000720c */ /* 0x000fe20003f24070 */
[----:B------:R-:W-:Y:S01]  /*5120*/  @!P6 IMAD.IADD R44, R44, 0x1, -R0 ;  /* 0x000000012c2ce824 */ /* 0x000fe200078e0a00 */
[C---:B------:R-:W-:Y:S01]  /*5130*/  ISETP.GT.U32.AND P6, PT, R0.reuse, R40, PT ;  /* 0x000000280000720c */ /* 0x040fe20003fc4070 */
[----:B------:R-:W-:Y:S01]  /*5140*/  IMAD.HI.U32 R4, R3, R58, RZ ;  /* 0x0000003a03047227 */ /* 0x000fe200078e00ff */
[----:B------:R-:W-:-:S03]  /*5150*/  ISETP.GT.U32.AND P2, PT, R0, R84, PT ;  /* 0x000000540000720c */ /* 0x000fc60003f44070 */
[----:B------:R-:W-:-:S04]  /*5160*/  IMAD.HI.U32 R10, R3, R38, RZ ;  /* 0x00000026030a7227 */ /* 0x000fc800078e00ff */
[----:B------:R-:W-:Y:S01]  /*5170*/  @!P4 IMAD.MOV R107, RZ, RZ, -R107 ;  /* 0x000000ffff6bc224 */ /* 0x000fe200078e0a6b */
[----:B------:R-:W-:Y:S01]  /*5180*/  ISETP.GE.AND P4, PT, R12, RZ, PT ;  /* 0x000000ff0c00720c */ /* 0x000fe20003f86270 */
[----:B------:R-:W-:Y:S01]  /*5190*/  IMAD.MOV R11, RZ, RZ, -R4 ;  /* 0x000000ffff0b7224 */ /* 0x000fe200078e0a04 */
[----:B------:R-:W-:Y:S01]  /*51a0*/  IADD3 R13, -R10, RZ, RZ ;  /* 0x000000ff0a0d7210 */ /* 0x000fe20007ffe1ff */
[----:B------:R-:W-:Y:S01]  /*51b0*/  @!P1 IMAD.IADD R42, R42, 0x1, -R0 ;  /* 0x000000012a2a9824 */ /* 0x000fe200078e0a00 */
[----:B------:R-:W-:Y:S01]  /*51c0*/  @!P0 IADD3 R106, R106, -R0, RZ ;  /* 0x800000006a6a8210 */ /* 0x000fe20007ffe0ff */
[----:B------:R-:W-:Y:S01]  /*51d0*/  IMAD R58, R0, R11, R58 ;  /* 0x0000000b003a7224 */ /* 0x000fe200078e023a */
[----:B------:R-:W-:Y:S01]  /*51e0*/  LOP3.LUT R4, R2, 0xd6, RZ, 0xfc, !PT ;  /* 0x000000d602047812 */ /* 0x000fe200078efcff */
[----:B------:R-:W-:Y:S01]  /*51f0*/  IMAD R38, R0, R13, R38 ;  /* 0x0000000d00267224 */ /* 0x000fe200078e0226 */
[----:B------:R-:W-:Y:S01]  /*5200*/  LOP3.LUT R11, R2, 0xd8, RZ, 0xfc, !PT ;  /* 0x000000d8020b7812 */ /* 0x000fe200078efcff */
[----:B------:R-:W-:Y:S01]  /*5210*/  @!P6 IMAD.IADD R40, R40, 0x1, -R0 ;  /* 0x000000012828e824 */ /* 0x000fe200078e0a00 */
[C---:B------:R-:W-:Y:S01]  /*5220*/  ISETP.GT.U32.AND P0, PT, R0.reuse, R58, PT ;  /* 0x0000003a0000720c */ /* 0x040fe20003f04070 */
[----:B------:R-:W-:Y:S01]  /*5230*/  @!P3 IMAD.MOV R44, RZ, RZ, -R44 ;  /* 0x000000ffff2cb224 */ /* 0x000fe200078e0a2c */
[C---:B------:R-:W-:Y:S01]  /*5240*/  ISETP.GT.U32.AND P3, PT, R0.reuse, R42, PT ;  /* 0x0000002a0000720c */ /* 0x040fe20003f64070 */
[----:B------:R-:W-:Y:S01]  /*5250*/  @!P4 IMAD.MOV R106, RZ, RZ, -R106 ;  /* 0x000000ffff6ac224 */ /* 0x000fe200078e0a6a */
[----:B------:R-:W-:Y:S01]  /*5260*/  ISETP.GT.U32.AND P4, PT, R0, R38, PT ;  /* 0x000000260000720c */ /* 0x000fe20003f84070 */
[----:B------:R-:W-:Y:S01]  /*5270*/  @!P2 IMAD.IADD R84, R84, 0x1, -R0 ;  /* 0x000000015454a824 */ /* 0x000fe200078e0a00 */
[----:B------:R-:W-:-:S02]  /*5280*/  ISETP.GT.U32.AND P6, PT, R0, R40, PT ;  /* 0x000000280000720c */ /* 0x000fc40003fc4070 */
[----:B------:R-:W-:Y:S01]  /*5290*/  ISETP.GE.AND P2, PT, R14, RZ, PT ;  /* 0x000000ff0e00720c */ /* 0x000fe20003f46270 */
[----:B------:R-:W-:Y:S01]  /*52a0*/  @!P5 IMAD.MOV R84, RZ, RZ, -R84 ;  /* 0x000000ffff54d224 */ /* 0x000fe200078e0a54 */
[----:B------:R-:W-:Y:S02]  /*52b0*/  IABS R72, R4 ;  /* 0x0000000400487213 */ /* 0x000fe40000000000 */
[----:B------:R-:W-:Y:S02]  /*52c0*/  IABS R34, R11 ;  /* 0x0000000b00227213 */ /* 0x000fe40000000000 */
[----:B------:R-:W-:Y:S01]  /*52d0*/  @!P0 IADD3 R58, R58, -R0, RZ ;  /* 0x800000003a3a8210 */ /* 0x000fe20007ffe0ff */
[--C-:B------:R-:W-:Y:S01]  /*52e0*/  @!P3 IMAD.IADD R42, R42, 0x1, -R0.reuse ;  /* 0x000000012a2ab824 */ /* 0x100fe200078e0a00 */
[----:B------:R-:W-:Y:S01]  /*52f0*/  ISETP.GE.AND P0, PT, R11, RZ, PT ;  /* 0x000000ff0b00720c */ /* 0x000fe20003f06270 */
[--C-:B------:R-:W-:Y:S01]  /*5300*/  @!P4 IMAD.IADD R38, R38, 0x1, -R0.reuse ;  /* 0x000000012626c824 */ /* 0x100fe200078e0a00 */
[----:B------:R-:W-:Y:S01]  /*5310*/  ISETP.GT.U32.AND P4, PT, R0, R58, PT ;  /* 0x0000003a0000720c */ /* 0x000fe20003f84070 */
[----:B------:R-:W-:Y:S01]  /*5320*/  @!P6 IMAD.IADD R40, R40, 0x1, -R0 ;  /* 0x000000012828e824 */ /* 0x000fe200078e0a00 */
[----:B------:R-:W-:Y:S01]  /*5330*/  ISETP.GE.AND P6, PT, R4, RZ, PT ;  /* 0x000000ff0400720c */ /* 0x000fe20003fc6270 */
[----:B------:R-:W-:Y:S01]  /*5340*/  IMAD.HI.U32 R4, R3, R72, RZ ;  /* 0x0000004803047227 */ /* 0x000fe200078e00ff */
[----:B------:R-:W-:-:S02]  /*5350*/  ISETP.GE.AND P3, PT, R18, RZ, PT ;  /* 0x000000ff1200720c */ /* 0x000fc40003f66270 */
[----:B------:R-:W-:Y:S01]  /*5360*/  ISETP.GE.AND P1, PT, R16, RZ, PT ;  /* 0x000000ff1000720c */ /* 0x000fe20003f26270 */
[----:B------:R-:W-:Y:S01]  /*5370*/  @!P2 IMAD.MOV R42, RZ, RZ, -R42 ;  /* 0x000000ffff2aa224 */ /* 0x000fe200078e0a2a */
[----:B------:R-:W-:Y:S01]  /*5380*/  ISETP.GT.U32.AND P2, PT, R0, R38, PT ;  /* 0x000000260000720c */ /* 0x000fe20003f44070 */
[----:B------:R-:W-:Y:S01]  /*5390*/  IMAD.MOV R11, RZ, RZ, -R4 ;  /* 0x000000ffff0b7224 */ /* 0x000fe200078e0a04 */
[C---:B------:R-:W-:Y:S01]  /*53a0*/  LOP3.LUT R4, R2.reuse, 0xda, RZ, 0xfc, !PT ;  /* 0x000000da02047812 */ /* 0x040fe200078efcff */
[----:B------:R-:W-:Y:S01]  /*53b0*/  IMAD.HI.U32 R10, R3, R34, RZ ;  /* 0x00000022030a7227 */ /* 0x000fe200078e00ff */
[----:B------:R-:W-:Y:S02]  /*53c0*/  LOP3.LUT R12, R2, 0xde, RZ, 0xfc, !PT ;  /* 0x000000de020c7812 */ /* 0x000fe400078efcff */
[----:B------:R-:W-:Y:S01]  /*53d0*/  IABS R56, R4 ;  /* 0x0000000400387213 */ /* 0x000fe20000000000 */
[----:B------:R-:W-:Y:S01]  /*53e0*/  IMAD R72, R0, R11, R72 ;  /* 0x0000000b00487224 */ /* 0x000fe200078e0248 */
[----:B------:R-:W-:Y:S01]  /*53f0*/  IABS R32, R12 ;  /* 0x0000000c00207213 */ /* 0x000fe20000000000 */
[----:B------:R-:W-:Y:S01]  /*5400*/  IMAD.MOV R13, RZ, RZ, -R10 ;  /* 0x000000ffff0d7224 */ /* 0x000fe200078e0a0a */
[----:B------:R-:W-:Y:S01]  /*5410*/  LOP3.LUT R10, R2, 0xdc, RZ, 0xfc, !PT ;  /* 0x000000dc020a7812 */ /* 0x000fe200078efcff */
[----:B------:R-:W-:Y:S01]  /*5420*/  @!P4 IMAD.IADD R58, R58, 0x1, -R0 ;  /* 0x000000013a3ac824 */ /* 0x000fe200078e0a00 */
[C---:B------:R-:W-:Y:S01]  /*5430*/  ISETP.GT.U32.AND P4, PT, R0.reuse, R72, PT ;  /* 0x000000480000720c */ /* 0x040fe20003f84070 */
[----:B------:R-:W-:Y:S01]  /*5440*/  IMAD R34, R0, R13, R34 ;  /* 0x0000000d00227224 */ /* 0x000fe200078e0222 */
[----:B------:R-:W-:Y:S01]  /*5450*/  @!P1 IADD3 R40, -R40, RZ, RZ ;  /* 0x000000ff28289210 */ /* 0x000fe20007ffe1ff */
[----:B------:R-:W-:Y:S01]  /*5460*/  @!P2 IMAD.IADD R38, R38, 0x1, -R0 ;  /* 0x000000012626a824 */ /* 0x000fe200078e0a00 */
[----:B------:R-:W-:-:S02]  /*5470*/  IABS R36, R10 ;  /* 0x0000000a00247213 */ /* 0x000fc40000000000 */
[----:B------:R-:W-:Y:S01]  /*5480*/  ISETP.GE.AND P1, PT, R4, RZ, PT ;  /* 0x000000ff0400720c */ /* 0x000fe20003f26270 */
[----:B------:R-:W-:Y:S01]  /*5490*/  @!P3 IMAD.MOV R38, RZ, RZ, -R38 ;  /* 0x000000ffff26b224 */ /* 0x000fe200078e0a26 */
[----:B------:R-:W-:Y:S01]  /*54a0*/  ISETP.GT.U32.AND P3, PT, R0, R34, PT ;  /* 0x000000220000720c */ /* 0x000fe20003f64070 */
[----:B------:R-:W-:Y:S01]  /*54b0*/  IMAD.HI.U32 R4, R3, R56, RZ ;  /* 0x0000003803047227 */ /* 0x000fe200078e00ff */
[----:B------:R-:W-:Y:S02]  /*54c0*/  ISETP.GE.AND P2, PT, R10, RZ, PT ;  /* 0x000000ff0a00720c */ /* 0x000fe40003f46270 */
[----:B------:R-:W-:Y:S01]  /*54d0*/  ISETP.GE.AND P5, PT, R17, RZ, PT ;  /* 0x000000ff1100720c */ /* 0x000fe20003fa6270 */
[C---:B------:R-:W-:Y:S01]  /*54e0*/  IMAD.HI.U32 R10, R3.reuse, R36, RZ ;  /* 0x00000024030a7227 */ /* 0x040fe200078e00ff */
[----:B------:R-:W-:Y:S02]  /*54f0*/  @!P4 IADD3 R72, R72, -R0, RZ ;  /* 0x800000004848c210 */ /* 0x000fe40007ffe0ff */
[----:B------:R-:W-:Y:S01]  /*5500*/  LOP3.LUT R16, R2, 0xe0, RZ, 0xfc, !PT ;  /* 0x000000e002107812 */ /* 0x000fe200078efcff */
[----:B------:R-:W-:Y:S01]  /*5510*/  IMAD.MOV R11, RZ, RZ, -R4 ;  /* 0x000000ffff0b7224 */ /* 0x000fe200078e0a04 */
[----:B------:R-:W-:Y:S01]  /*5520*/  ISETP.GT.U32.AND P4, PT, R0, R72, PT ;  /* 0x000000480000720c */ /* 0x000fe20003f84070 */
[----:B------:R-:W-:Y:S01]  /*5530*/  IMAD.HI.U32 R4, R3, R32, RZ ;  /* 0x0000002003047227 */ /* 0x000fe200078e00ff */
[----:B------:R-:W-:-:S02]  /*5540*/  LOP3.LUT R18, R2, 0xe2, RZ, 0xfc, !PT ;  /* 0x000000e202127812 */ /* 0x000fc400078efcff */
[----:B------:R-:W-:Y:S01]  /*5550*/  IABS R14, R19 ;  /* 0x00000013000e7213 */ /* 0x000fe20000000000 */
[----:B------:R-:W-:Y:S01]  /*5560*/  @!P3 IMAD.IADD R34, R34, 0x1, -R0 ;  /* 0x000000012222b824 */ /* 0x000fe200078e0a00 */
[----:B------:R-:W-:Y:S01]  /*5570*/  IABS R30, R18 ;  /* 0x00000012001e7213 */ /* 0x000fe20000000000 */
[----:B------:R-:W-:Y:S02]  /*5580*/  IMAD.MOV R13, RZ, RZ, -R10 ;  /* 0x000000ffff0d7224 */ /* 0x000fe400078e0a0a */
[C---:B------:R-:W-:Y:S01]  /*5590*/  IMAD R56, R0.reuse, R11, R56 ;  /* 0x0000000b00387224 */ /* 0x040fe200078e0238 */
[C---:B------:R-:W-:Y:S01]  /*55a0*/  ISETP.GT.U32.AND P3, PT, R0.reuse, R34, PT ;  /* 0x000000220000720c */ /* 0x040fe20003f64070 */
[----:B------:R-:W-:Y:S01]  /*55b0*/  IMAD R36, R0, R13, R36 ;  /* 0x0000000d00247224 */ /* 0x000fe200078e0224 */
[----:B------:R-:W-:Y:S01]  /*55c0*/  IADD3 R11, -R4, RZ, RZ ;  /* 0x000000ff040b7210 */ /* 0x000fe20007ffe1ff */
[----:B------:R-:W-:Y:S01]  /*55d0*/  @!P4 IMAD.IADD R72, R72, 0x1, -R0 ;  /* 0x000000014848c824 */ /* 0x000fe200078e0a00 */
[----:B------:R-:W-:Y:S01]  /*55e0*/  ISETP.GT.U32.AND P4, PT, R0, R56, PT ;  /* 0x000000380000720c */ /* 0x000fe20003f84070 */
[----:B------:R-:W-:Y:S01]  /*55f0*/  @!P5 IMAD.MOV R58, RZ, RZ, -R58 ;  /* 0x000000ffff3ad224 */ /* 0x000fe200078e0a3a */
[----:B------:R-:W-:Y:S01]  /*5600*/  ISETP.GE.AND P5, PT, R12, RZ, PT ;  /* 0x000000ff0c00720c */ /* 0x000fe20003fa6270 */
[C---:B------:R-:W-:Y:S01]  /*5610*/  IMAD R32, R0.reuse, R11, R32 ;  /* 0x0000000b00207224 */ /* 0x040fe200078e0220 */
[----:B------:R-:W-:Y:S01]  /*5620*/  IABS R12, R16 ;  /* 0x00000010000c7213 */ /* 0x000fe20000000000 */
[----:B------:R-:W-:Y:S01]  /*5630*/  @!P6 IMAD.MOV R72, RZ, RZ, -R72 ;  /* 0x000000ffff48e224 */ /* 0x000fe200078e0a48 */
[----:B------:R-:W-:Y:S01]  /*5640*/  ISETP.GT.U32.AND P6, PT, R0, R36, PT ;  /* 0x000000240000720c */ /* 0x000fe20003fc4070 */
[----:B------:R-:W-:-:S04]  /*5650*/  IMAD.HI.U32 R4, R3, R30, RZ ;  /* 0x0000001e03047227 */ /* 0x000fc800078e00ff */
[----:B------:R-:W-:Y:S01]  /*5660*/  @!P3 IMAD.IADD R34, R34, 0x1, -R0 ;  /* 0x000000012222b824 */ /* 0x000fe200078e0a00 */
[----:B------:R-:W-:Y:S01]  /*5670*/  ISETP.GT.U32.AND P3, PT, R0, R32, PT ;  /* 0x000000200000720c */ /* 0x000fe20003f64070 */
[----:B------:R-:W-:Y:S01]  /*5680*/  IMAD.HI.U32 R10, R3, R12, RZ ;  /* 0x0000000c030a7227 */ /* 0x000fe200078e00ff */
[----:B------:R-:W-:-:S03]  /*5690*/  @!P4 IADD3 R56, R56, -R0, RZ ;  /* 0x800000003838c210 */ /* 0x000fc60007ffe0ff */
[----:B------:R-:W-:Y:S01]  /*56a0*/  IMAD.MOV R13, RZ, RZ, -R10 ;  /* 0x000000ffff0d7224 */ /* 0x000fe200078e0a0a */
[----:B------:R-:W-:Y:S01]  /*56b0*/  ISETP.GT.U32.AND P4, PT, R0, R56, PT ;  /* 0x000000380000720c */ /* 0x000fe20003f84070 */
[----:B------:R-:W-:Y:S02]  /*56c0*/  @!P6 IMAD.IADD R36, R36, 0x1, -R0 ;  /* 0x000000012424e824 */ /* 0x000fe400078e0a00 */
[----:B------:R-:W-:Y:S02]  /*56d0*/  IMAD.MOV R11, RZ, RZ, -R4 ;  /* 0x000000ffff0b7224 */ /* 0x000fe400078e0a04 */
[----:B------:R-:W-:Y:S01]  /*56e0*/  IMAD.HI.U32 R10, R3, R14, RZ ;  /* 0x0000000e030a7227 */ /* 0x000fe200078e00ff */
[----:B------:R-:W-:-:S03]  /*56f0*/  ISETP.GT.U32.AND P6, PT, R0, R36, PT ;  /* 0x000000240000720c */ /* 0x000fc60003fc4070 */
[----:B------:R-:W-:Y:S02]  /*5700*/  @!P3 IMAD.IADD R32, R32, 0x1, -R0 ;  /* 0x000000012020b824 */ /* 0x000fe400078e0a00 */
[C---:B------:R-:W-:Y:S02]  /*5710*/  IMAD R30, R0.reuse, R11, R30 ;  /* 0x0000000b001e7224 */ /* 0x040fe400078e021e */
[----:B------:R-:W-:Y:S01]  /*5720*/  IMAD.MOV R11, RZ, RZ, -R10 ;  /* 0x000000ffff0b7224 */ /* 0x000fe200078e0a0a */
[----:B------:R-:W-:Y:S01]  /*5730*/  ISETP.GT.U32.AND P3, PT, R0, R32, PT ;  /* 0x000000200000720c */ /* 0x000fe20003f64070 */
[----:B------:R-:W-:-:S04]  /*5740*/  IMAD.HI.U32 R10, R3, R28, RZ ;  /* 0x0000001c030a7227 */ /* 0x000fc800078e00ff */
[----:B------:R-:W-:Y:S01]  /*5750*/  IMAD R14, R0, R11, R14 ;  /* 0x0000000b000e7224 */ /* 0x000fe200078e020e */
[----:B------:R-:W-:Y:S01]  /*5760*/  @!P6 IADD3 R36, R36, -R0, RZ ;  /* 0x800000002424e210 */ /* 0x000fe20007ffe0ff */
[----:B------:R-:W-:Y:S01]  /*5770*/  IMAD.HI.U32 R11, R3, R104, RZ ;  /* 0x00000068030b7227 */ /* 0x000fe200078e00ff */
[----:B------:R-:W-:-:S03]  /*5780*/  ISETP.GT.U32.AND P6, PT, R0, R30, PT ;  /* 0x0000001e0000720c */ /* 0x000fc60003fc4070 */
[----:B------:R-:W-:Y:S02]  /*5790*/  IMAD.MOV R11, RZ, RZ, -R11 ;  /* 0x000000ffff0b7224 */ /* 0x000fe400078e0a0b */
[----:B------:R-:W-:Y:S01]  /*57a0*/  @!P3 IMAD.IADD R32, R32, 0x1, -R0 ;  /* 0x000000012020b824 */ /* 0x000fe200078e0a00 */
[C---:B------:R-:W-:Y:S01]  /*57b0*/  ISETP.GT.U32.AND P3, PT, R0.reuse, R14, PT ;  /* 0x0000000e0000720c */ /* 0x040fe20003f64070 */
[C---:B------:R-:W-:Y:S02]  /*57c0*/  IMAD R104, R0.reuse, R11, R104 ;  /* 0x0000000b00687224 */ /* 0x040fe400078e0268 */
[----:B------:R-:W-:Y:S02]  /*57d0*/  IMAD R4, R0, R13, R12 ;  /* 0x0000000d00047224 */ /* 0x000fe400078e020c */
[----:B------:R-:W-:Y:S02]  /*57e0*/  IMAD.MOV R13, RZ, RZ, -R10 ;  /* 0x000000ffff0d7224 */ /* 0x000fe400078e0a0a */
[----:B------:R-:W-:-:S02]  /*57f0*/  @!P6 IMAD.IADD R30, R30, 0x1, -R0 ;  /* 0x000000011e1ee824 */ /* 0x000fc400078e0a00 */
[----:B------:R-:W-:-:S04]  /*5800*/  IMAD.HI.U32 R10, R3, R24, RZ ;  /* 0x00000018030a7227 */ /* 0x000fc800078e00ff */
[--C-:B------:R-:W-:Y:S01]  /*5810*/  @!P3 IMAD.IADD R14, R14, 0x1, -R0.reuse ;  /* 0x000000010e0eb824 */ /* 0x100fe200078e0a00 */
[----:B------:R-:W-:Y:S01]  /*5820*/  ISETP.GT.U32.AND P3, PT, R0, R30, PT ;  /* 0x0000001e0000720c */ /* 0x000fe20003f64070 */
[----:B------:R-:W-:Y:S01]  /*5830*/  @!P4 IMAD.IADD R56, R56, 0x1, -R0 ;  /* 0x000000013838c824 */ /* 0x000fe200078e0a00 */
[C---:B------:R-:W-:Y:S01]  /*5840*/  ISETP.GT.U32.AND P4, PT, R0.reuse, R4, PT ;  /* 0x000000040000720c */ /* 0x040fe20003f84070 */
[----:B------:R-:W-:Y:S02]  /*5850*/  IMAD R28, R0, R13, R28 ;  /* 0x0000000d001c7224 */ /* 0x000fe400078e021c */
[----:B------:R-:W-:Y:S02]  /*5860*/  IMAD.MOV R13, RZ, RZ, -R10 ;  /* 0x000000ffff0d7224 */ /* 0x000fe400078e0a0a */
[----:B------:R-:W-:-:S04]  /*5870*/  IMAD.HI.U32 R10, R3, R22, RZ ;  /* 0x00000016030a7227 */ /* 0x000fc800078e00ff */
[----:B------:R-:W-:Y:S02]  /*5880*/  IMAD R24, R0, R13, R24 ;  /* 0x0000000d00187224 */ /* 0x000fe400078e0218 */
[----:B------:R-:W-:Y:S01]  /*5890*/  @!P3 IADD3 R30, R30, -R0, RZ ;  /* 0x800000001e1eb210 */ /* 0x000fe20007ffe0ff */
[----:B------:R-:W-:Y:S01]  /*58a0*/  @!P0 IMAD.MOV R34, RZ, RZ, -R34 ;  /* 0x000000ffff228224 */ /* 0x000fe200078e0a22 */
[----:B------:R-:W-:Y:S01]  /*58b0*/  ISETP.GT.U32.AND P3, PT, R0, R104, PT ;  /* 0x000000680000720c */ /* 0x000fe20003f64070 */
[C---:B------:R-:W-:Y:S01]  /*58c0*/  IMAD.HI.U32 R12, R3.reuse, R26, RZ ;  /* 0x0000001a030c7227 */ /* 0x040fe200078e00ff */
[----:B------:R-:W-:Y:S02]  /*58d0*/  @!P4 IADD3 R4, R4, -R0, RZ ;  /* 0x800000000404c210 */ /* 0x000fe40007ffe0ff */
[C---:B------:R-:W-:Y:S01]  /*58e0*/  ISETP.GT.U32.AND P0, PT, R0.reuse, R14, PT ;  /* 0x0000000e0000720c */ /* 0x040fe20003f04070 */
[----:B------:R-:W-:Y:S01]  /*58f0*/  IMAD.MOV R13, RZ, RZ, -R10 ;  /* 0x000000ffff0d7224 */ /* 0x000fe200078e0a0a */
[----:B------:R-:W-:Y:S01]  /*5900*/  ISETP.GT.U32.AND P6, PT, R0, R4, PT ;  /* 0x000000040000720c */ /* 0x000fe20003fc4070 */
[----:B------:R-:W-:Y:S01]  /*5910*/  IMAD.MOV R17, RZ, RZ, -R12 ;  /* 0x000000ffff117224 */ /* 0x000fe200078e0a0c */
[----:B------:R-:W-:Y:S01]  /*5920*/  ISETP.GE.AND P4, PT, R16, RZ, PT ;  /* 0x000000ff1000720c */ /* 0x000fe20003f86270 */
[C---:B------:R-:W-:Y:S01]  /*5930*/  IMAD R22, R0.reuse, R13, R22 ;  /* 0x0000000d00167224 */ /* 0x040fe200078e0216 */
[----:B------:R-:W-:Y:S01]  /*5940*/  IABS R13, R39 ;  /* 0x00000027000d7213 */ /* 0x000fe20000000000 */
[----:B------:R-:W-:Y:S01]  /*5950*/  IMAD R26, R0, R17, R26 ;  /* 0x00000011001a7224 */ /* 0x000fe200078e021a */
[----:B------:R-:W-:Y:S01]  /*5960*/  IABS R16, R41 ;  /* 0x0000002900107213 */ /* 0x000fe20000000000 */
[----:B------:R-:W-:Y:S01]  /*5970*/  @!P3 IMAD.IADD R104, R104, 0x1, -R0 ;  /* 0x000000016868b824 */ /* 0x000fe200078e0a00 */
[----:B------:R-:W-:Y:S01]  /*5980*/  ISETP.GT.U32.AND P3, PT, R0, R24, PT ;  /* 0x000000180000720c */ /* 0x000fe20003f64070 */
[----:B------:R-:W-:-:S04]  /*5990*/  IMAD.HI.U32 R11, R3, R20, RZ ;  /* 0x00000014030b7227 */ /* 0x000fc800078e00ff */
[--C-:B------:R-:W-:Y:S01]  /*59a0*/  @!P0 IMAD.IADD R14, R14, 0x1, -R0.reuse ;  /* 0x000000010e0e8824 */ /* 0x100fe200078e0a00 */
[----:B------:R-:W-:Y:S01]  /*59b0*/  ISETP.GT.U32.AND P0, PT, R0, R26, PT ;  /* 0x0000001a0000720c */ /* 0x000fe20003f04070 */
[--C-:B------:R-:W-:Y:S01]  /*59c0*/  @!P6 IMAD.IADD R4, R4, 0x1, -R0.reuse ;  /* 0x000000010404e824 */ /* 0x100fe200078e0a00 */
[----:B------:R-:W-:Y:S01]  /*59d0*/  IADD3 R11, -R11, RZ, RZ ;  /* 0x000000ff0b0b7210 */ /* 0x000fe20007ffe1ff */
[----:B------:R-:W-:Y:S01]  /*59e0*/  IMAD.HI.U32 R12, R3, R246, RZ ;  /* 0x000000f6030c7227 */ /* 0x000fe200078e00ff */
[----:B------:R-:W-:Y:S02]  /*59f0*/  ISETP.GT.U32.AND P6, PT, R0, R28, PT ;  /* 0x0000001c0000720c */ /* 0x000fe40003fc4070 */
[----:B------:R-:W-:Y:S01]  /*5a00*/  @!P4 IADD3 R4, -R4, RZ, RZ ;  /* 0x000000ff0404c210 */ /* 0x000fe20007ffe1ff */
[----:B------:R-:W-:Y:S01]  /*5a10*/  @!P3 IMAD.IADD R24, R24, 0x1, -R0 ;  /* 0x000000011818b824 */ /* 0x000fe200078e0a00 */
[C---:B------:R-:W-:Y:S01]  /*5a20*/  ISETP.GT.U32.AND P3, PT, R0.reuse, R22, PT ;  /* 0x000000160000720c */ /* 0x040fe20003f64070 */
[----:B------:R-:W-:-:S02]  /*5a30*/  IMAD R20, R0, R11, R20 ;  /* 0x0000000b00147224 */ /* 0x000fc400078e0214 */
[----:B------:R-:W-:Y:S01]  /*5a40*/  IMAD.MOV R17, RZ, RZ, -R12 ;  /* 0x000000ffff117224 */ /* 0x000fe200078e0a0c */
[----:B------:R-:W-:Y:S01]  /*5a50*/  ISETP.GT.U32.AND P4, PT, R0, R24, PT ;  /* 0x000000180000720c */ /* 0x000fe20003f84070 */
[----:B------:R-:W-:Y:S01]  /*5a60*/  @!P0 IMAD.IADD R26, R26, 0x1, -R0 ;  /* 0x000000011a1a8824 */ /* 0x000fe200078e0a00 */
[----:B------:R-:W-:Y:S01]  /*5a70*/  ISETP.GE.AND P0, PT, R19, RZ, PT ;  /* 0x000000ff1300720c */ /* 0x000fe20003f06270 */
[----:B------:R-:W-:Y:S02]  /*5a80*/  @!P1 IMAD.MOV R56, RZ, RZ, -R56 ;  /* 0x000000ffff389224 */ /* 0x000fe400078e0a38 */
[----:B------:R-:W-:Y:S01]  /*5a90*/  @!P6 IMAD.IADD R28, R28, 0x1, -R0 ;  /* 0x000000011c1ce824 */ /* 0x000fe200078e0a00 */
[----:B------:R-:W-:Y:S01]  /*5aa0*/  ISETP.GE.AND P6, PT, R18, RZ, PT ;  /* 0x000000ff1200720c */ /* 0x000fe20003fc6270 */
[----:B------:R-:W-:Y:S01]  /*5ab0*/  IMAD R246, R0, R17, R246 ;  /* 0x0000001100f67224 */ /* 0x000fe200078e02f6 */
[----:B------:R-:W-:Y:S01]  /*5ac0*/  IABS R18, R43 ;  /* 0x0000002b00127213 */ /* 0x000fe20000000000 */
[----:B------:R-:W-:Y:S01]  /*5ad0*/  IMAD.HI.U32 R2, R3, R13, RZ ;  /* 0x0000000d03027227 */ /* 0x000fe200078e00ff */
[----:B------:R-:W-:-:S02]  /*5ae0*/  @!P3 IADD3 R22, R22, -R0, RZ ;  /* 0x800000001616b210 */ /* 0x000fc40007ffe0ff */
[C---:B------:R-:W-:Y:S01]  /*5af0*/  ISETP.GT.U32.AND P3, PT, R0.reuse, R20, PT ;  /* 0x000000140000720c */ /* 0x040fe20003f64070 */
[----:B------:R-:W-:Y:S01]  /*5b00*/  @!P2 IMAD.MOV R36, RZ, RZ, -R36 ;  /* 0x000000ffff24a224 */ /* 0x000fe200078e0a24 */
[C---:B------:R-:W-:Y:S01]  /*5b10*/  ISETP.GT.U32.AND P1, PT, R0.reuse, R28, PT ;  /* 0x0000001c0000720c */ /* 0x040fe20003f24070 */
[----:B------:R-:W-:Y:S01]  /*5b20*/  IMAD.HI.U32 R10, R3, R16, RZ ;  /* 0x00000010030a7227 */ /* 0x000fe200078e00ff */
[----:B------:R-:W-:-:S03]  /*5b30*/  ISETP.GT.U32.AND P2, PT, R0, R104, PT ;  /* 0x000000680000720c */ /* 0x000fc60003f44070 */
[----:B------:R-:W-:-:S04]  /*5b40*/  IMAD.HI.U32 R11, R3, R18, RZ ;  /* 0x00000012030b7227 */ /* 0x000fc800078e00ff */
[----:B------:R-:W-:-:S04]  /*5b50*/  IMAD.HI.U32 R12, R3, R242, RZ ;  /* 0x000000f2030c7227 */ /* 0x000fc800078e00ff */
[----:B------:R-:W-:Y:S01]  /*5b60*/  @!P3 IMAD.IADD R20, R20, 0x1, -R0 ;  /* 0x000000011414b824 */ /* 0x000fe200078e0a00 */
[C---:B------:R-:W-:Y:S01]  /*5b70*/  ISETP.GT.U32.AND P3, PT, R0.reuse, R26, PT ;  /* 0x0000001a0000720c */ /* 0x040fe20003f64070 */
[----:B------:R-:W-:Y:S02]  /*5b80*/  IMAD.MOV R2, RZ, RZ, -R2 ;  /* 0x000000ffff027224 */ /* 0x000fe400078e0a02 */
[----:B------:R-:W-:Y:S01]  /*5b90*/  @!P0 IMAD.MOV R14, RZ, RZ, -R14 ;  /* 0x000000ffff0e8224 */ /* 0x000fe200078e0a0e */
[C---:B------:R-:W-:Y:S01]  /*5ba0*/  ISETP.GT.U32.AND P0, PT, R0.reuse, R246, PT ;  /* 0x000000f60000720c */ /* 0x040fe20003f04070 */
[----:B------:R-:W-:Y:S01]  /*5bb0*/  @!P5 IMAD.MOV R32, RZ, RZ, -R32 ;  /* 0x000000ffff20d224 */ /* 0x000fe200078e0a20 */
[----:B------:R-:W-:Y:S01]  /*5bc0*/  ISETP.GT.U32.AND P5, PT, R0, R20, PT ;  /* 0x000000140000720c */ /* 0x000fe20003fa4070 */
[----:B------:R-:W-:Y:S02]  /*5bd0*/  IMAD.MOV R17, RZ, RZ, -R10 ;  /* 0x000000ffff117224 */ /* 0x000fe400078e0a0a */
[----:B------:R-:W-:-:S02]  /*5be0*/  IMAD.MOV R11, RZ, RZ, -R11 ;  /* 0x000000ffff0b7224 */ /* 0x000fc400078e0a0b */
[----:B------:R-:W-:Y:S02]  /*5bf0*/  IMAD.MOV R19, RZ, RZ, -R12 ;  /* 0x000000ffff137224 */ /* 0x000fe400078e0a0c */
[----:B------:R-:W-:Y:S01]  /*5c00*/  IMAD R12, R0, R2, R13 ;  /* 0x00000002000c7224 */ /* 0x000fe200078e020d */
[----:B------:R-:W-:Y:S01]  /*5c10*/  @!P3 IADD3 R26, R26, -R0, RZ ;  /* 0x800000001a1ab210 */ /* 0x000fe20007ffe0ff */
[----:B------:R-:W-:-:S04]  /*5c20*/  IMAD.HI.U32 R3, R3, R21, RZ ;  /* 0x0000001503037227 */ /* 0x000fc800078e00ff */
[C---:B------:R-:W-:Y:S01]  /*5c30*/  IMAD R16, R0.reuse, R17, R16 ;  /* 0x0000001100107224 */ /* 0x040fe200078e0210 */
[----:B------:R-:W-:Y:S01]  /*5c40*/  IADD3 R3, -R3, RZ, RZ ;  /* 0x000000ff03037210 */ /* 0x000fe20007ffe1ff */
[C---:B------:R-:W-:Y:S02]  /*5c50*/  IMAD R18, R0.reuse, R11, R18 ;  /* 0x0000000b00127224 */ /* 0x040fe400078e0212 */
[----:B------:R-:W-:Y:S01]  /*5c60*/  @!P6 IMAD.MOV R30, RZ, RZ, -R30 ;  /* 0x000000ffff1ee224 */ /* 0x000fe200078e0a1e */
[----:B------:R-:W-:Y:S01]  /*5c70*/  ISETP.GT.U32.AND P6, PT, R0, R22, PT ;  /* 0x000000160000720c */ /* 0x000fe20003fc4070 */
[----:B------:R-:W-:Y:S01]  /*5c80*/  @!P1 IMAD.IADD R28, R28, 0x1, -R0 ;  /* 0x000000011c1c9824 */ /* 0x000fe200078e0a00 */
[C---:B------:R-:W-:Y:S01]  /*5c90*/  ISETP.GT.U32.AND P1, PT, R0.reuse, R12, PT ;  /* 0x0000000c0000720c */ /* 0x040fe20003f24070 */
[C---:B------:R-:W-:Y:S01]  /*5ca0*/  IMAD R242, R0.reuse, R19, R242 ;  /* 0x0000001300f27224 */ /* 0x040fe200078e02f2 */
[----:B------:R-:W-:Y:S01]  /*5cb0*/  ISETP.GT.U32.AND P3, PT, R0, R18, PT ;  /* 0x000000120000720c */ /* 0x000fe20003f64070 */
[--C-:B------:R-:W-:Y:S01]  /*5cc0*/  @!P2 IMAD.IADD R104, R104, 0x1, -R0.reuse ;  /* 0x000000016868a824 */ /* 0x100fe200078e0a00 */
[----:B------:R-:W-:Y:S01]  /*5cd0*/  ISETP.GT.U32.AND P2, PT, R0, R16, PT ;  /* 0x000000100000720c */ /* 0x000fe20003f44070 */
[--C-:B------:R-:W-:Y:S01]  /*5ce0*/  @!P0 IMAD.IADD R246, R246, 0x1, -R0.reuse ;  /* 0x00000001f6f68824 */ /* 0x100fe200078e0a00 */
[----:B------:R-:W-:Y:S01]  /*5cf0*/  ISETP.GE.AND P0, PT, R27, RZ, PT ;  /* 0x000000ff1b00720c */ /* 0x000fe20003f06270 */
[--C-:B------:R-:W-:Y:S01]  /*5d00*/  @!P4 IMAD.IADD R24, R24, 0x1, -R0.reuse ;  /* 0x000000011818c824 */ /* 0x100fe200078e0a00 */
[----:B------:R-:W-:Y:S01]  /*5d10*/  ISETP.GT.U32.AND P4, PT, R0, R242, PT ;  /* 0x000000f20000720c */ /* 0x000fe20003f84070 */
[----:B------:R-:W-:Y:S01]  /*5d20*/  @!P5 IMAD.IADD R20, R20, 0x1, -R0 ;  /* 0x000000011414d824 */ /* 0x000fe200078e0a00 */
[----:B------:R-:W-:Y:S01]  /*5d30*/  ISETP.GE.AND P5, PT, R25, RZ, PT ;  /* 0x000000ff1900720c */ /* 0x000fe20003fa6270 */
[----:B------:R-:W-:-:S02]  /*5d40*/  IMAD R10, R0, R3, R21 ;  /* 0x00000003000a7224 */ /* 0x000fc400078e0215 */
[--C-:B------:R-:W-:Y:S01]  /*5d50*/  @!P6 IMAD.IADD R22, R22, 0x1, -R0.reuse ;  /* 0x000000011616e824 */ /* 0x100fe200078e0a00 */
[----:B------:R-:W-:Y:S01]  /*5d60*/  @!P1 IADD3 R12, R12, -R0, RZ ;  /* 0x800000000c0c9210 */ /* 0x000fe20007ffe0ff */
[--C-:B------:R-:W-:Y:S01]  /*5d70*/  @!P3 IMAD.IADD R18, R18, 0x1, -R0.reuse ;  /* 0x000000011212b824 */ /* 0x100fe200078e0a00 */
[----:B------:R-:W-:Y:S01]  /*5d80*/  ISETP.GT.U32.AND P6, PT, R0, R10, PT ;  /* 0x0000000a0000720c */ /* 0x000fe20003fc4070 */
[----:B------:R-:W-:Y:S01]  /*5d90*/  @!P2 IMAD.IADD R16, R16, 0x1, -R0 ;  /* 0x000000011010a824 */ /* 0x000fe200078e0a00 */
[----:B------:R-:W-:Y:S01]  /*5da0*/  ISETP.GE.AND P1, PT, R29, RZ, PT ;  /* 0x000000ff1d00720c */ /* 0x000fe20003f26270 */
[----:B------:R-:W-:Y:S01]  /*5db0*/  @!P0 IMAD.MOV R104, RZ, RZ, -R104 ;  /* 0x000000ffff688224 */ /* 0x000fe200078e0a68 */
[----:B------:R-:W-:Y:S01]  /*5dc0*/  ISETP.GE.AND P2, PT, R31, RZ, PT ;  /* 0x000000ff1f00720c */ /* 0x000fe20003f46270 */
[----:B------:R-:W-:Y:S01]  /*5dd0*/  @!P4 IMAD.IADD R242, R242, 0x1, -R0 ;  /* 0x00000001f2f2c824 */ /* 0x000fe200078e0a00 */
[----:B------:R-:W-:Y:S01]  /*5de0*/  ISETP.GE.AND P3, PT, R33, RZ, PT ;  /* 0x000000ff2100720c */ /* 0x000fe20003f66270 */
[----:B------:R-:W2:Y:S01]  /*5df0*/  LDC.64 R2, c[0x0][0x230] ;  /* 0x00008c00ff027b82 */ /* 0x000ea20000000a00 */
[----:B------:R-:W-:-:S02]  /*5e00*/  ISETP.GT.U32.AND P0, PT, R0, R12, PT ;  /* 0x0000000c0000720c */ /* 0x000fc40003f04070 */
[----:B------:R-:W-:Y:S02]  /*5e10*/  ISETP.GE.AND P4, PT, R35, RZ, PT ;  /* 0x000000ff2300720c */ /* 0x000fe40003f86270 */
[----:B------:R-:W-:Y:S01]  /*5e20*/  @!P5 IADD3 R28, -R28, RZ, RZ ;  /* 0x000000ff1c1cd210 */ /* 0x000fe20007ffe1ff */
[----:B------:R-:W-:Y:S01]  /*5e30*/  @!P6 IMAD.IADD R10, R10, 0x1, -R0 ;  /* 0x000000010a0ae824 */ /* 0x000fe200078e0a00 */
[C---:B------:R-:W-:Y:S01]  /*5e40*/  ISETP.GT.U32.AND P5, PT, R0.reuse, R246, PT ;  /* 0x000000f60000720c */ /* 0x040fe20003fa4070 */
[----:B------:R-:W-:Y:S01]  /*5e50*/  @!P1 IMAD.MOV R26, RZ, RZ, -R26 ;  /* 0x000000ffff1a9224 */ /* 0x000fe200078e0a1a */
[C---:B------:R-:W-:Y:S01]  /*5e60*/  ISETP.GT.U32.AND P1, PT, R0.reuse, R16, PT ;  /* 0x000000100000720c */ /* 0x040fe20003f24070 */
[----:B------:R-:W-:Y:S01]  /*5e70*/  @!P2 IMAD.MOV R24, RZ, RZ, -R24 ;  /* 0x000000ffff18a224 */ /* 0x000fe200078e0a18 */
[C---:B------:R-:W-:Y:S01]  /*5e80*/  ISETP.GT.U32.AND P2, PT, R0.reuse, R18, PT ;  /* 0x000000120000720c */ /* 0x040fe20003f44070 */
[----:B------:R-:W-:Y:S01]  /*5e90*/  @!P3 IMAD.MOV R22, RZ, RZ, -R22 ;  /* 0x000000ffff16b224 */ /* 0x000fe200078e0a16 */
[----:B------:R-:W-:Y:S01]  /*5ea0*/  ISETP.GT.U32.AND P6, PT, R0, R242, PT ;  /* 0x000000f20000720c */ /* 0x000fe20003fc4070 */
[----:B------:R-:W-:Y:S01]  /*5eb0*/  @!P0 IMAD.IADD R12, R12, 0x1, -R0 ;  /* 0x000000010c0c8824 */ /* 0x000fe200078e0a00 */
[----:B------:R-:W-:-:S02]  /*5ec0*/  ISETP.GT.U32.AND P3, PT, R0, R10, PT ;  /* 0x0000000a0000720c */ /* 0x000fc40003f64070 */
[----:B------:R-:W-:Y:S02]  /*5ed0*/  @!P4 IADD3 R20, -R20, RZ, RZ ;  /* 0x000000ff1414c210 */ /* 0x000fe40007ffe1ff */
[----:B------:R-:W-:Y:S01]  /*5ee0*/  ISETP.GE.AND P0, PT, R41, RZ, PT ;  /* 0x000000ff2900720c */ /* 0x000fe20003f06270 */
[--C-:B------:R-:W-:Y:S01]  /*5ef0*/  @!P5 IMAD.IADD R246, R246, 0x1, -R0.reuse ;  /* 0x00000001f6f6d824 */ /* 0x100fe200078e0a00 */
[----:B------:R-:W-:Y:S01]  /*5f00*/  ISETP.GE.AND P4, PT, R37, RZ, PT ;  /* 0x000000ff2500720c */ /* 0x000fe20003f86270 */
[--C-:B------:R-:W-:Y:S01]  /*5f10*/  @!P1 IMAD.IADD R16, R16, 0x1, -R0.reuse ;  /* 0x0000000110109824 */ /* 0x100fe200078e0a00 */
[----:B------:R-:W-:Y:S01]  /*5f20*/  ISETP.GE.AND P5, PT, R39, RZ, PT ;  /* 0x000000ff2700720c */ /* 0x000fe20003fa6270 */
[--C-:B------:R-:W-:Y:S01]  /*5f30*/  @!P2 IMAD.IADD R18, R18, 0x1, -R0.reuse ;  /* 0x000000011212a824 */ /* 0x100fe200078e0a00 */
[----:B------:R-:W-:Y:S02]  /*5f40*/  ISETP.GE.AND P1, PT, R43, RZ, PT ;  /* 0x000000ff2b00720c */ /* 0x000fe40003f26270 */
[----:B------:R-:W-:Y:S01]  /*5f50*/  @!P6 IADD3 R242, R242, -R0, RZ ;  /* 0x80000000f2f2e210 */ /* 0x000fe20007ffe0ff */
[----:B------:R-:W-:Y:S01]  /*5f60*/  @!P3 IMAD.IADD R10, R10, 0x1, -R0 ;  /* 0x000000010a0ab824 */ /* 0x000fe200078e0a00 */
[----:B------:R-:W-:Y:S01]  /*5f70*/  ISETP.NE.AND P3, PT, R167, RZ, PT ;  /* 0x000000ffa700720c */ /* 0x000fe20003f65270 */
[----:B----4-:R-:W-:Y:S01]  /*5f80*/  IMAD R0, R252, R245, RZ ;  /* 0x000000f5fc007224 */ /* 0x010fe200078e02ff */
[----:B------:R-:W-:Y:S01]  /*5f90*/  ISETP.GE.AND P2, PT, R45, RZ, PT ;  /* 0x000000ff2d00720c */ /* 0x000fe20003f46270 */
[----:B------:R-:W-:Y:S01]  /*5fa0*/  @!P0 IMAD.MOV R16, RZ, RZ, -R16 ;  /* 0x000000ffff108224 */ /* 0x000fe200078e0a10 */
[----:B------:R-:W-:Y:S01]  /*5fb0*/  LOP3.LUT R167, RZ, R167, RZ, 0x33, !PT ;  /* 0x000000a7ffa77212 */ /* 0x000fe200078e33ff */
[----:B------:R-:W-:Y:S01]  /*5fc0*/  @!P4 IMAD.MOV R246, RZ, RZ, -R246 ;  /* 0x000000fffff6c224 */ /* 0x000fe200078e0af6 */
[----:B------:R-:W-:Y:S01]  /*5fd0*/  ISETP.GE.AND P0, PT, R7, RZ, PT ;  /* 0x000000ff0700720c */ /* 0x000fe20003f06270 */
[----:B------:R-:W-:Y:S01]  /*5fe0*/  @!P5 IMAD.MOV R12, RZ, RZ, -R12 ;  /* 0x000000ffff0cd224 */ /* 0x000fe200078e0a0c */
[----:B------:R-:W-:-:S02]  /*5ff0*/  ISETP.GE.AND P6, PT, R23, RZ, PT ;  /* 0x000000ff1700720c */ /* 0x000fc40003fc6270 */
[----:B------:R-:W-:Y:S02]  /*6000*/  ISETP.NE.AND P4, PT, R166, RZ, PT ;  /* 0x000000ffa600720c */ /* 0x000fe40003f85270 */
[C---:B------:R-:W-:Y:S01]  /*6010*/  LEA R166, P5, R0.reuse, UR4, 0x2 ;  /* 0x0000000400a67c11 */ /* 0x040fe2000f8a10ff */
[----:B------:R-:W3:Y:S01]  /*6020*/  S2UR UR4, SR_CgaCtaId ;  /* 0x00000000000479c3 */ /* 0x000ee20000008800 */
[----:B------:R-:W-:Y:S01]  /*6030*/  SEL R231, R167, R52, !P3 ;  /* 0x00000034a7e77207 */ /* 0x000fe20005800000 */
[----:B------:R-:W-:Y:S01]  /*6040*/  @!P2 IMAD.MOV R242, RZ, RZ, -R242 ;  /* 0x000000fffff2a224 */ /* 0x000fe200078e0af2 */
[----:B------:R-:W-:Y:S01]  /*6050*/  LEA.HI.X.SX32 R0, R0, UR5, 0x2, P5 ;  /* 0x0000000500007c11 */ /* 0x000fe2000a8f16ff */
[----:B------:R-:W-:Y:S01]  /*6060*/  ULDC UR5, c[0x0][0x240] ;  /* 0x0000900000057ab9 */ /* 0x000fe20000000800 */
[----:B------:R-:W-:Y:S01]  /*6070*/  @!P1 IADD3 R18, -R18, RZ, RZ ;  /* 0x000000ff12129210 */ /* 0x000fe20007ffe1ff */
[----:B------:R-:W-:Y:S01]  /*6080*/  IMAD R231, R231, UR5, RZ ;  /* 0x00000005e7e77c24 */ /* 0x000fe2000f8e02ff */
[----:B------:R-:W-:Y:S01]  /*6090*/  ISETP.GE.AND P1, PT, R8, RZ, PT ;  /* 0x000000ff0800720c */ /* 0x000fe20003f26270 */
[----:B------:R-:W-:Y:S01]  /*60a0*/  @!P0 IMAD.MOV R241, RZ, RZ, -R241 ;  /* 0x000000fffff18224 */ /* 0x000fe200078e0af1 */
[C---:B------:R-:W-:Y:S01]  /*60b0*/  SEL R229, R167.reuse, R46, !P3 ;  /* 0x0000002ea7e57207 */ /* 0x040fe20005800000 */
[----:B------:R-:W-:Y:S01]  /*60c0*/  @!P6 IMAD.MOV R10, RZ, RZ, -R10 ;  /* 0x000000ffff0ae224 */ /* 0x000fe200078e0a0a */
[----:B------:R-:W-:-:S02]  /*60d0*/  SEL R227, R167, R50, !P3 ;  /* 0x00000032a7e37207 */ /* 0x000fc40005800000 */
[----:B------:R-:W-:Y:S01]  /*60e0*/  SEL R225, R167, R48, !P3 ;  /* 0x00000030a7e17207 */ /* 0x000fe20005800000 */
[----:B------:R-:W-:Y:S01]  /*60f0*/  IMAD R229, R229, UR5, RZ ;  /* 0x00000005e5e57c24 */ /* 0x000fe2000f8e02ff */
[----:B------:R-:W-:Y:S01]  /*6100*/  SEL R219, R167, R60, !P3 ;  /* 0x0000003ca7db7207 */ /* 0x000fe20005800000 */
[----:B------:R-:W-:Y:S01]  /*6110*/  IMAD R227, R227, UR5, RZ ;  /* 0x00000005e3e37c24 */ /* 0x000fe2000f8e02ff */
[----:B-1----:R-:W-:Y:S01]  /*6120*/  LEA R6, P0, R231, R166, 0x2 ;  /* 0x000000a6e7067211 */ /* 0x002fe200078010ff */
[----:B------:R-:W-:Y:S01]  /*6130*/  IMAD R225, R225, UR5, RZ ;  /* 0x00000005e1e17c24 */ /* 0x000fe2000f8e02ff */
[----:B------:R-:W-:Y:S01]  /*6140*/  SEL R221, R167, R54, !P3 ;  /* 0x00000036a7dd7207 */ /* 0x000fe20005800000 */
[----:B------:R-:W-:Y:S01]  /*6150*/  IMAD R219, R219, UR5, RZ ;  /* 0x00000005dbdb7c24 */ /* 0x000fe2000f8e02ff */
[C---:B------:R-:W-:Y:S01]  /*6160*/  SEL R205, R167.reuse, R76, !P3 ;  /* 0x0000004ca7cd7207 */ /* 0x040fe20005800000 */
[----:B------:R-:W-:Y:S01]  /*6170*/  @!P1 IMAD.MOV R233, RZ, RZ, -R233 ;  /* 0x000000ffffe99224 */ /* 0x000fe200078e0ae9 */
[----:B------:R-:W-:Y:S01]  /*6180*/  SEL R19, R167, R102, !P3 ;  /* 0x00000066a7137207 */ /* 0x000fe20005800000 */
[----:B------:R-:W-:Y:S01]  /*6190*/  IMAD R221, R221, UR5, RZ ;  /* 0x00000005dddd7c24 */ /* 0x000fe2000f8e02ff */
        /* <DEDUP_REMOVED lines=8> */
[C---:B------:R-:W-:Y:S01]  /*6220*/  SEL R76, R167.reuse, R51, !P3 ;  /* 0x00000033a74c7207 */ /* 0x040fe20005800000 */
[----:B------:R-:W-:Y:S01]  /*6230*/  IMAD R50, R50, UR5, RZ ;  /* 0x0000000532327c24 */ /* 0x000fe2000f8e02ff */
[C---:B------:R-:W-:Y:S01]  /*6240*/  SEL R102, R167.reuse, R57, !P3 ;  /* 0x00000039a7667207 */ /* 0x040fe20005800000 */
[----:B------:R-:W-:Y:S01]  /*6250*/  IMAD R110, R110, UR5, RZ ;  /* 0x000000056e6e7c24 */ /* 0x000fe2000f8e02ff */
[C---:B------:R-:W-:Y:S01]  /*6260*/  SEL R215, R167.reuse, R64, !P3 ;  /* 0x00000040a7d77207 */ /* 0x040fe20005800000 */
[----:B------:R-:W-:Y:S01]  /*6270*/  IMAD R76, R76, UR5, RZ ;  /* 0x000000054c4c7c24 */ /* 0x000fe2000f8e02ff */
[C---:B------:R-:W-:Y:S01]  /*6280*/  SEL R213, R167.reuse, R66, !P3 ;  /* 0x00000042a7d57207 */ /* 0x040fe20005800000 */
        /* <DEDUP_REMOVED lines=185> */
[C---:B------:R-:W-:Y:S01]  /*6e20*/  SEL R72, R167.reuse, R72, !P3 ;  /* 0x00000048a7487207 */ /* 0x040fe20005800000 */
        /* <DEDUP_REMOVED lines=29> */
[----:B------:R-:W-:-:S02]  /*7000*/  SEL R163, R167, R12, !P3 ;  /* 0x0000000ca7a37207 */ /* 0x000fc40005800000 */
[C---:B------:R-:W-:Y:S02]  /*7010*/  SEL R223, R167.reuse, R16, !P3 ;  /* 0x00000010a7df7207 */ /* 0x040fe40005800000 */
[C---:B------:R-:W-:Y:S02]  /*7020*/  SEL R243, R167.reuse, R18, !P3 ;  /* 0x00000012a7f37207 */ /* 0x040fe40005800000 */
[----:B------:R-:W-:Y:S02]  /*7030*/  SEL R242, R167, R242, !P3 ;  /* 0x000000f2a7f27207 */ /* 0x000fe40005800000 */
[----:B------:R-:W-:Y:S02]  /*7040*/  LEA.HI.X.SX32 R7, R231, R0, 0x2, P0 ;  /* 0x00000000e7077211 */ /* 0x000fe400000f16ff */
[-C--:B------:R-:W-:Y:S02]  /*7050*/  LEA R232, P2, R227, R166.reuse, 0x2 ;  /* 0x000000a6e3e87211 */ /* 0x080fe400078410ff */
[----:B------:R-:W-:Y:S01]  /*7060*/  LEA R238, P1, R225, R166, 0x2 ;  /* 0x000000a6e1ee7211 */ /* 0x000fe200078210ff */
[----:B------:R1:W-:Y:S01]  /*7070*/  STL.64 [R1+0x68], R6 ;  /* 0x0000680601007387 */ /* 0x0003e20000100a00 */
[----:B------:R-:W-:Y:S01]  /*7080*/  SEL R167, R167, R10, !P3 ;  /* 0x0000000aa7a77207 */ /* 0x000fe20005800000 */
[----:B------:R-:W-:Y:S01]  /*7090*/  IMAD.MOV.U32 R228, RZ, RZ, R232 ;  /* 0x000000ffffe47224 */ /* 0x000fe200078e00e8 */
[-C--:B------:R-:W-:Y:S01]  /*70a0*/  LEA R230, P3, R229, R166.reuse, 0x2 ;  /* 0x000000a6e5e67211 */ /* 0x080fe200078610ff */
[----:B------:R4:W-:Y:S01]  /*70b0*/  STL [R1+0x60], R232 ;  /* 0x000060e801007387 */ /* 0x0009e20000100800 */
[----:B------:R-:W-:Y:S01]  /*70c0*/  LEA R236, P0, R221, R166, 0x2 ;  /* 0x000000a6ddec7211 */ /* 0x000fe200078010ff */
[----:B------:R-:W-:Y:S01]  /*70d0*/  IMAD R247, R247, UR5, RZ ;  /* 0x00000005f7f77c24 */ /* 0x000fe2000f8e02ff */
[----:B------:R-:W-:Y:S01]  /*70e0*/  LEA.HI.X.SX32 R231, R229, R0, 0x2, P3 ;  /* 0x00000000e5e77211 */ /* 0x000fe200018f16ff */
[----:B------:R-:W-:Y:S01]  /*70f0*/  IMAD.MOV.U32 R229, RZ, RZ, R233 ;  /* 0x000000ffffe57224 */ /* 0x000fe200078e00e9 */
[----:B------:R-:W-:-:S02]  /*7100*/  SEL R241, R240, R241, !P4 ;  /* 0x000000f1f0f17207 */ /* 0x000fc40006000000 */
[-C--:B------:R-:W-:Y:S01]  /*7110*/  LEA R234, P5, R217, R166.reuse, 0x2 ;  /* 0x000000a6d9ea7211 */ /* 0x080fe200078a10ff */
[----:B------:R2:W-:Y:S01]  /*7120*/  STL.64 [R1+0xe68], R230 ;  /* 0x000e68e601007387 */ /* 0x0005e20000100a00 */
[----:B-1----:R-:W-:Y:S01]  /*7130*/  LEA R6, P6, R219, R166, 0x2 ;  /* 0x000000a6db067211 */ /* 0x002fe200078c10ff */
[----:B------:R-:W-:Y:S01]  /*7140*/  IMAD R246, R246, UR5, RZ ;  /* 0x00000005f6f67c24 */ /* 0x000fe2000f8e02ff */
[-C--:B------:R-:W-:Y:S01]  /*7150*/  LEA.HI.X.SX32 R229, R227, R0.reuse, 0x2, P2 ;  /* 0x00000000e3e57211 */ /* 0x080fe200010f16ff */
[----:B------:R-:W1:Y:S01]  /*7160*/  S2R R250, SR_TID.X ;  /* 0x0000000000fa7919 */ /* 0x000e620000002100 */
[----:B------:R-:W-:Y:S01]  /*7170*/  SEL R240, R240, R233, !P4 ;  /* 0x000000e9f0f07207 */ /* 0x000fe20006000000 */
[----:B------:R-:W-:Y:S01]  /*7180*/  IMAD R163, R163, UR5, RZ ;  /* 0x00000005a3a37c24 */ /* 0x000fe2000f8e02ff */
[----:B------:R-:W-:Y:S01]  /*7190*/  LEA.HI.X.SX32 R239, R225, R0, 0x2, P1 ;  /* 0x00000000e1ef7211 */ /* 0x000fe200008f16ff */
[----:B------:R-:W-:Y:S01]  /*71a0*/  STL [R1+0x64], R229 ;  /* 0x000064e501007387 */ /* 0x000fe20000100800 */
[----:B----4-:R-:W-:Y:S01]  /*71b0*/  LEA R232, P4, R215, R166, 0x2 ;  /* 0x000000a6d7e87211 */ /* 0x010fe200078810ff */
[----:B------:R-:W-:Y:S01]  /*71c0*/  IMAD R223, R223, UR5, RZ ;  /* 0x00000005dfdf7c24 */ /* 0x000fe2000f8e02ff */
[-C--:B------:R-:W-:Y:S01]  /*71d0*/  LEA.HI.X.SX32 R7, R219, R0.reuse, 0x2, P6 ;  /* 0x00000000db077211 */ /* 0x080fe200030f16ff */
[----:B------:R-:W-:Y:S01]  /*71e0*/  STL.64 [R1+0x58], R238 ;  /* 0x000058ee01007387 */ /* 0x000fe20000100a00 */
[----:B------:R-:W-:Y:S01]  /*71f0*/  LEA.HI.X.SX32 R237, R221, R0, 0x2, P0 ;  /* 0x00000000dded7211 */ /* 0x000fe200000f16ff */
[----:B------:R-:W-:Y:S01]  /*7200*/  IMAD R243, R243, UR5, RZ ;  /* 0x00000005f3f37c24 */ /* 0x000fe2000f8e02ff */
[-C--:B--2---:R-:W-:Y:S01]  /*7210*/  LEA R230, P3, R213, R166.reuse, 0x2 ;  /* 0x000000a6d5e67211 */ /* 0x084fe200078610ff */
[----:B------:R2:W-:Y:S01]  /*7220*/  STL.64 [R1+0x48], R6 ;  /* 0x0000480601007387 */ /* 0x0005e20000100a00 */
[-C--:B------:R-:W-:Y:S01]  /*7230*/  LEA R224, P0, R207, R166.reuse, 0x2 ;  /* 0x000000a6cfe07211 */ /* 0x080fe200078010ff */
[----:B------:R-:W-:Y:S01]  /*7240*/  IMAD R242, R242, UR5, RZ ;  /* 0x00000005f2f27c24 */ /* 0x000fe2000f8e02ff */
[----:B------:R-:W-:Y:S01]  /*7250*/  LEA R228, P2, R211, R166, 0x2 ;  /* 0x000000a6d3e47211 */ /* 0x000fe200078410ff */
[----:B------:R-:W-:Y:S01]  /*7260*/  STL.64 [R1+0x50], R236 ;  /* 0x000050ec01007387 */ /* 0x000fe20000100a00 */
[-C--:B------:R-:W-:Y:S01]  /*7270*/  LEA.HI.X.SX32 R235, R217, R0.reuse, 0x2, P5 ;  /* 0x00000000d9eb7211 */ /* 0x080fe200028f16ff */
[----:B------:R-:W-:Y:S01]  /*7280*/  IMAD R167, R167, UR5, RZ ;  /* 0x00000005a7a77c24 */ /* 0x000fe2000f8e02ff */
[----:B------:R-:W-:Y:S01]  /*7290*/  LEA.HI.X.SX32 R233, R215, R0, 0x2, P4 ;  /* 0x00000000d7e97211 */ /* 0x000fe200020f16ff */
[----:B------:R-:W-:Y:S01]  /*72a0*/  STL [R1+0x18], R224 ;  /* 0x000018e001007387 */ /* 0x000fe20000100800 */
[-C--:B------:R-:W-:Y:S01]  /*72b0*/  LEA R216, P4, R201, R166.reuse, 0x2 ;  /* 0x000000a6c9d87211 */ /* 0x080fe200078810ff */
[----:B------:R-:W-:Y:S01]  /*72c0*/  VIADD R248, R2, 0xfffffffe ;  /* 0xfffffffe02f87836 */ /* 0x000fe20000000000 */
[----:B------:R-:W-:Y:S01]  /*72d0*/  LEA R226, P1, R209, R166, 0x2 ;  /* 0x000000a6d1e27211 */ /* 0x000fe200078210ff */
[----:B------:R-:W-:Y:S01]  /*72e0*/  STL.64 [R1+0x40], R234 ;  /* 0x000040ea01007387 */ /* 0x000fe20000100a00 */
[----:B------:R-:W-:-:S02]  /*72f0*/  LEA.HI.X.SX32 R231, R213, R0, 0x2, P3 ;  /* 0x00000000d5e77211 */ /* 0x000fc400018f16ff */
[----:B--2---:R-:W-:Y:S01]  /*7300*/  LEA R6, P6, R205, R166, 0x2 ;  /* 0x000000a6cd067211 */ /* 0x004fe200078c10ff */
[----:B------:R-:W-:Y:S01]  /*7310*/  STL.64 [R1+0x38], R232 ;  /* 0x000038e801007387 */ /* 0x000fe20000100a00 */
[-C--:B------:R-:W-:Y:S02]  /*7320*/  LEA.HI.X.SX32 R229, R211, R0.reuse, 0x2, P2 ;  /* 0x00000000d3e57211 */ /* 0x080fe400010f16ff */
[-C--:B------:R-:W-:Y:S01]  /*7330*/  LEA.HI.X.SX32 R227, R209, R0.reuse, 0x2, P1 ;  /* 0x00000000d1e37211 */ /* 0x080fe200008f16ff */
[----:B------:R-:W-:Y:S01]  /*7340*/  STL [R1], R216 ;  /* 0x000000d801007387 */ /* 0x000fe20000100800 */
[----:B------:R-:W-:Y:S02]  /*7350*/  LEA.HI.X.SX32 R7, R205, R0, 0x2, P6 ;  /* 0x00000000cd077211 */ /* 0x000fe400030f16ff */
[-C--:B------:R-:W-:Y:S01]  /*7360*/  LEA R218, P5, R203, R166.reuse, 0x2 ;  /* 0x000000a6cbda7211 */ /* 0x080fe200078a10ff */
[----:B------:R-:W-:Y:S01]  /*7370*/  STL.64 [R1+0x30], R230 ;  /* 0x000030e601007387 */ /* 0x000fe20000100a00 */
[----:B------:R-:W-:-:S02]  /*7380*/  LEA R122, P3, R123, R166, 0x2 ;  /* 0x000000a67b7a7211 */ /* 0x000fc400078610ff */
[----:B------:R-:W-:Y:S01]  /*7390*/  LEA R172, P2, R173, R166, 0x2 ;  /* 0x000000a6adac7211 */ /* 0x000fe200078410ff */
[----:B------:R-:W-:Y:S01]  /*73a0*/  STL.64 [R1+0x28], R228 ;  /* 0x000028e401007387 */ /* 0x000fe20000100a00 */
[----:B------:R-:W-:-:S03]  /*73b0*/  IADD3 R249, R2, -0x1, RZ ;  /* 0xffffffff02f97810 */ /* 0x000fc60007ffe0ff */
[----:B------:R2:W-:Y:S04]  /*73c0*/  STL.64 [R1+0xe70], R230 ;  /* 0x000e70e601007387 */ /* 0x0005e80000100a00 */
[----:B--2---:R-:W2:Y:S01]  /*73d0*/  LDL.64 R230, [R1+0x18] ;  /* 0x0000180001e67983 */ /* 0x004ea20000100a00 */
[----:B------:R-:W-:-:S03]  /*73e0*/  LEA R60, P1, R61, R166, 0x2 ;  /* 0x000000a63d3c7211 */ /* 0x000fc600078210ff */
[----:B------:R-:W-:Y:S04]  /*73f0*/  STL.64 [R1+0x20], R226 ;  /* 0x000020e201007387 */ /* 0x000fe80000100a00 */
[----:B------:R4:W-:Y:S04]  /*7400*/  STL.64 [R1+0xe78], R6 ;  /* 0x000e780601007387 */ /* 0x0009e80000100a00 */
[----:B----4-:R-:W4:Y:S01]  /*7410*/  LDL.64 R6, [R1] ;  /* 0x0000000001067983 */ /* 0x010f220000100a00 */
[----:B------:R-:W-:Y:S02]  /*7420*/  LEA R116, P6, R117, R166, 0x2 ;  /* 0x000000a675747211 */ /* 0x000fe400078c10ff */
[----:B------:R-:W-:-:S02]  /*7430*/  LEA.HI.X.SX32 R219, R203, R0, 0x2, P5 ;  /* 0x00000000cbdb7211 */ /* 0x000fc400028f16ff */
[----:B------:R-:W-:Y:S02]  /*7440*/  LEA R170, P5, R171, R166, 0x2 ;  /* 0x000000a6abaa7211 */ /* 0x000fe400078a10ff */
[----:B------:R-:W-:Y:S02]  /*7450*/  LEA.HI.X.SX32 R123, R123, R0, 0x2, P3 ;  /* 0x000000007b7b7211 */ /* 0x000fe400018f16ff */
[----:B------:R-:W-:Y:S02]  /*7460*/  LEA R62, P3, R63, R166, 0x2 ;  /* 0x000000a63f3e7211 */ /* 0x000fe400078610ff */
[-C--:B------:R-:W-:Y:S02]  /*7470*/  LEA.HI.X.SX32 R173, R173, R0.reuse, 0x2, P2 ;  /* 0x00000000adad7211 */ /* 0x080fe400010f16ff */
[-C--:B------:R-:W-:Y:S02]  /*7480*/  LEA.HI.X.SX32 R61, R61, R0.reuse, 0x2, P1 ;  /* 0x000000003d3d7211 */ /* 0x080fe400008f16ff */
[----:B------:R-:W-:-:S02]  /*7490*/  LEA.HI.X.SX32 R117, R117, R0, 0x2, P6 ;  /* 0x0000000075757211 */ /* 0x000fc400030f16ff */
[-C--:B------:R-:W-:Y:S02]  /*74a0*/  LEA R228, P2, R199, R166.reuse, 0x2 ;  /* 0x000000a6c7e47211 */ /* 0x080fe400078410ff */
[-C--:B------:R-:W-:Y:S02]  /*74b0*/  LEA R18, P1, R19, R166.reuse, 0x2 ;  /* 0x000000a613127211 */ /* 0x080fe400078210ff */
[----:B------:R-:W-:Y:S02]  /*74c0*/  LEA R118, P6, R119, R166, 0x2 ;  /* 0x000000a677767211 */ /* 0x000fe400078c10ff */
[----:B------:R-:W-:Y:S02]  /*74d0*/  LEA.HI.X.SX32 R171, R171, R0, 0x2, P5 ;  /* 0x00000000abab7211 */ /* 0x000fe400028f16ff */
[----:B------:R-:W-:Y:S02]  /*74e0*/  LEA R186, P5, R187, R166, 0x2 ;  /* 0x000000a6bbba7211 */ /* 0x000fe400078a10ff */
[----:B------:R-:W-:-:S02]  /*74f0*/  LEA.HI.X.SX32 R63, R63, R0, 0x2, P3 ;  /* 0x000000003f3f7211 */ /* 0x000fc400018f16ff */
[----:B------:R-:W-:Y:S02]  /*7500*/  LEA R22, P3, R23, R166, 0x2 ;  /* 0x000000a617167211 */ /* 0x000fe400078610ff */
[-C--:B------:R-:W-:Y:S02]  /*7510*/  LEA.HI.X.SX32 R229, R199, R0.reuse, 0x2, P2 ;  /* 0x00000000c7e57211 */ /* 0x080fe400010f16ff */
[-C--:B------:R-:W-:Y:S02]  /*7520*/  LEA.HI.X.SX32 R19, R19, R0.reuse, 0x2, P1 ;  /* 0x0000000013137211 */ /* 0x080fe400008f16ff */
[----:B------:R-:W-:Y:S02]  /*7530*/  LEA.HI.X.SX32 R119, R119, R0, 0x2, P6 ;  /* 0x0000000077777211 */ /* 0x000fe400030f16ff */
[-C--:B------:R-:W-:Y:S02]  /*7540*/  LEA R66, P2, R67, R166.reuse, 0x2 ;  /* 0x000000a643427211 */ /* 0x080fe400078410ff */
[----:B------:R-:W-:-:S02]  /*7550*/  LEA R120, P1, R121, R166, 0x2 ;  /* 0x000000a679787211 */ /* 0x000fc400078210ff */
[----:B------:R-:W-:Y:S02]  /*7560*/  LEA R26, P6, R27, R166, 0x2 ;  /* 0x000000a61b1a7211 */ /* 0x000fe400078c10ff */
[----:B------:R-:W-:Y:S02]  /*7570*/  LEA.HI.X.SX32 R187, R187, R0, 0x2, P5 ;  /* 0x00000000bbbb7211 */ /* 0x000fe400028f16ff */
[----:B------:R-:W-:Y:S02]  /*7580*/  LEA R100, P5, R101, R166, 0x2 ;  /* 0x000000a665647211 */ /* 0x000fe400078a10ff */
[----:B------:R-:W-:Y:S02]  /*7590*/  LEA.HI.X.SX32 R23, R23, R0, 0x2, P3 ;  /* 0x0000000017177211 */ /* 0x000fe400018f16ff */
[----:B------:R-:W-:Y:S02]  /*75a0*/  LEA R200, P3, R197, R166, 0x2 ;  /* 0x000000a6c5c87211 */ /* 0x000fe400078610ff */
[----:B------:R-:W-:-:S02]  /*75b0*/  LEA.HI.X.SX32 R67, R67, R0, 0x2, P2 ;  /* 0x0000000043437211 */ /* 0x000fc400010f16ff */
[-C--:B------:R-:W-:Y:S02]  /*75c0*/  LEA.HI.X.SX32 R121, R121, R0.reuse, 0x2, P1 ;  /* 0x0000000079797211 */ /* 0x080fe400008f16ff */
[----:B------:R-:W-:Y:S02]  /*75d0*/  LEA.HI.X.SX32 R27, R27, R0, 0x2, P6 ;  /* 0x000000001b1b7211 */ /* 0x000fe400030f16ff */
[-C--:B------:R-:W-:Y:S02]  /*75e0*/  LEA R46, P2, R47, R166.reuse, 0x2 ;  /* 0x000000a62f2e7211 */ /* 0x080fe400078410ff */
[-C--:B------:R-:W-:Y:S02]  /*75f0*/  LEA R70, P1, R71, R166.reuse, 0x2 ;  /* 0x000000a647467211 */ /* 0x080fe400078210ff */
        /* <DEDUP_REMOVED lines=36> */
[----:B------:R-:W-:Y:S02]  /*7840*/  LEA.HI.X.SX32 R89, R89, R0, 0x2, P1 ;  /* 0x0000000059597211 */ /* 0x000fe400008f16ff */
        /* <DEDUP_REMOVED lines=13> */
[----:B------:R-:W-:Y:S02]  /*7920*/  LEA.HI.X.SX32 R153, R151, R0, 0x2, P5 ;  /* 0x0000000097997211 */ /* 0x000fe400028f16ff */
[-C--:B------:R-:W-:Y:S02]  /*7930*/  LEA R146, P1, R133, R166.reuse, 0x2 ;  /* 0x000000a685927211 */ /* 0x080fe400078210ff */
[----:B------:R-:W-:-:S04]  /*7940*/  LEA R94, P5, R95, R166, 0x2 ;  /* 0x000000a65f5e7211 */ /* 0x000fc800078a10ff */
[----:B------:R-:W-:Y:S02]  /*7950*/  LEA.HI.X.SX32 R95, R95, R0, 0x2, P5 ;  /* 0x000000005f5f7211 */ /* 0x000fe400028f16ff */
[----:B------:R-:W-:-:S04]  /*7960*/  LEA R52, P5, R53, R166, 0x2 ;  /* 0x000000a635347211 */ /* 0x000fc800078a10ff */
[----:B------:R-:W-:Y:S02]  /*7970*/  LEA.HI.X.SX32 R53, R53, R0, 0x2, P5 ;  /* 0x0000000035357211 */ /* 0x000fe400028f16ff */
[----:B------:R-:W-:-:S04]  /*7980*/  LEA R234, P5, R103, R166, 0x2 ;  /* 0x000000a667ea7211 */ /* 0x000fc800078a10ff */
[----:B------:R-:W-:Y:S02]  /*7990*/  LEA.HI.X.SX32 R235, R103, R0, 0x2, P5 ;  /* 0x0000000067eb7211 */ /* 0x000fe400028f16ff */
[----:B------:R-:W-:Y:S01]  /*79a0*/  LEA R184, P5, R57, R166, 0x2 ;  /* 0x000000a639b87211 */ /* 0x000fe200078a10ff */
[----:B------:R-:W-:Y:S01]  /*79b0*/  IMAD R241, R241, R3, RZ ;  /* 0x00000003f1f17224 */ /* 0x000fe200078e02ff */
[----:B--2---:R-:W-:Y:S01]  /*79c0*/  LEA.HI.X.SX32 R231, R207, R0, 0x2, P0 ;  /* 0x00000000cfe77211 */ /* 0x004fe200000f16ff */
[----:B------:R-:W-:Y:S01]  /*79d0*/  IMAD.MOV.U32 R230, RZ, RZ, R224 ;  /* 0x000000ffffe67224 */ /* 0x000fe200078e00e0 */
[----:B------:R-:W-:-:S04]  /*79e0*/  LEA R160, P0, R161, R166, 0x2 ;  /* 0x000000a6a1a07211 */ /* 0x000fc800078010ff */
[----:B------:R-:W-:Y:S02]  /*79f0*/  LEA.HI.X.SX32 R161, R161, R0, 0x2, P0 ;  /* 0x00000000a1a17211 */ /* 0x000fe400000f16ff */
[----:B------:R-:W-:Y:S02]  /*7a00*/  LEA R12, P0, R13, R166, 0x2 ;  /* 0x000000a60d0c7211 */ /* 0x000fe400078010ff */
[----:B----4-:R-:W-:Y:S02]  /*7a10*/  LEA.HI.X.SX32 R7, R201, R0, 0x2, P4 ;  /* 0x00000000c9077211 */ /* 0x010fe400020f16ff */
[----:B------:R-:W-:-:S04]  /*7a20*/  LEA R20, P4, R21, R166, 0x2 ;  /* 0x000000a615147211 */ /* 0x000fc800078810ff */
[----:B------:R-:W-:Y:S02]  /*7a30*/  LEA.HI.X.SX32 R21, R21, R0, 0x2, P4 ;  /* 0x0000000015157211 */ /* 0x000fe400020f16ff */
[----:B------:R-:W-:Y:S02]  /*7a40*/  LEA R174, P4, R175, R166, 0x2 ;  /* 0x000000a6afae7211 */ /* 0x000fe400078810ff */
[-C--:B------:R-:W-:Y:S02]  /*7a50*/  LEA.HI.X.SX32 R13, R13, R0.reuse, 0x2, P0 ;  /* 0x000000000d0d7211 */ /* 0x080fe400000f16ff */
[----:B------:R-:W-:Y:S02]  /*7a60*/  LEA.HI.X.SX32 R175, R175, R0, 0x2, P4 ;  /* 0x00000000afaf7211 */ /* 0x000fe400020f16ff */
[-C--:B------:R-:W-:Y:S02]  /*7a70*/  LEA R176, P0, R177, R166.reuse, 0x2 ;  /* 0x000000a6b1b07211 */ /* 0x080fe400078010ff */
[----:B------:R-:W-:-:S02]  /*7a80*/  LEA R32, P4, R33, R166, 0x2 ;  /* 0x000000a621207211 */ /* 0x000fc400078810ff */
[-C--:B------:R-:W-:Y:S02]  /*7a90*/  LEA.HI.X.SX32 R177, R177, R0.reuse, 0x2, P0 ;  /* 0x00000000b1b17211 */ /* 0x080fe400000f16ff */
[----:B------:R-:W-:Y:S02]  /*7aa0*/  LEA.HI.X.SX32 R33, R33, R0, 0x2, P4 ;  /* 0x0000000021217211 */ /* 0x000fe400020f16ff */
[-C--:B------:R-:W-:Y:S02]  /*7ab0*/  LEA R124, P0, R125, R166.reuse, 0x2 ;  /* 0x000000a67d7c7211 */ /* 0x080fe400078010ff */
[----:B------:R-:W-:Y:S02]  /*7ac0*/  LEA R80, P4, R81, R166, 0x2 ;  /* 0x000000a651507211 */ /* 0x000fe400078810ff */
[----:B------:R-:W-:Y:S02]  /*7ad0*/  LEA.HI.X.SX32 R201, R197, R0, 0x2, P3 ;  /* 0x00000000c5c97211 */ /* 0x000fe400018f16ff */
        /* <DEDUP_REMOVED lines=27> */
[----:B------:R-:W-:Y:S02]  /*7c90*/  LEA R144, P6, R145, R166, 0x2 ;  /* 0x000000a691907211 */ /* 0x000fe400078c10ff */
[----:B------:R-:W-:Y:S02]  /*7ca0*/  LEA.HI.X.SX32 R87, R87, R0, 0x2, P4 ;  /* 0x0000000057577211 */ /* 0x000fe400020f16ff */
[-C--:B------:R-:W-:Y:S02]  /*7cb0*/  LEA R96, P0, R97, R166.reuse, 0x2 ;  /* 0x000000a661607211 */ /* 0x080fe400078010ff */
[----:B------:R-:W-:-:S02]  /*7cc0*/  LEA R42, P4, R43, R166, 0x2 ;  /* 0x000000a62b2a7211 */ /* 0x000fc400078810ff */
[----:B------:R-:W-:Y:S02]  /*7cd0*/  LEA.HI.X.SX32 R139, R139, R0, 0x2, P3 ;  /* 0x000000008b8b7211 */ /* 0x000fe400018f16ff */
[----:B------:R-:W-:Y:S02]  /*7ce0*/  LEA R90, P3, R91, R166, 0x2 ;  /* 0x000000a65b5a7211 */ /* 0x000fe400078610ff */
[-C--:B------:R-:W-:Y:S02]  /*7cf0*/  LEA.HI.X.SX32 R145, R145, R0.reuse, 0x2, P6 ;  /* 0x0000000091917211 */ /* 0x080fe400030f16ff */
[----:B------:R-:W-:Y:S02]  /*7d00*/  LEA.HI.X.SX32 R97, R97, R0, 0x2, P0 ;  /* 0x0000000061617211 */ /* 0x000fe400000f16ff */
[----:B------:R-:W-:Y:S02]  /*7d10*/  LEA R64, P6, R65, R166, 0x2 ;  /* 0x000000a641407211 */ /* 0x000fe400078c10ff */
[----:B------:R-:W-:-:S02]  /*7d20*/  LEA.HI.X.SX32 R43, R43, R0, 0x2, P4 ;  /* 0x000000002b2b7211 */ /* 0x000fc400020f16ff */
[-C--:B------:R-:W-:Y:S02]  /*7d30*/  LEA R92, P0, R93, R166.reuse, 0x2 ;  /* 0x000000a65d5c7211 */ /* 0x080fe400078010ff */
[----:B------:R-:W-:Y:S02]  /*7d40*/  LEA R194, P4, R149, R166, 0x2 ;  /* 0x000000a695c27211 */ /* 0x000fe400078810ff */
[----:B------:R-:W-:Y:S01]  /*7d50*/  LEA.HI.X.SX32 R91, R91, R0, 0x2, P3 ;  /* 0x000000005b5b7211 */ /* 0x000fe200018f16ff */
[----:B------:R-:W-:Y:S01]  /*7d60*/  STL [R1+0x1c], R231 ;  /* 0x00001ce701007387 */ /* 0x000fe20000100800 */
[----:B------:R-:W-:Y:S02]  /*7d70*/  LEA R38, P3, R39, R166, 0x2 ;  /* 0x000000a627267211 */ /* 0x000fe400078610ff */
[-C--:B------:R-:W-:Y:S01]  /*7d80*/  LEA.HI.X.SX32 R65, R65, R0.reuse, 0x2, P6 ;  /* 0x0000000041417211 */ /* 0x080fe200030f16ff */
[----:B------:R-:W-:Y:S01]  /*7d90*/  STL.64 [R1+0xe80], R230 ;  /* 0x000e80e601007387 */ /* 0x000fe20000100a00 */
[----:B------:R-:W-:-:S02]  /*7da0*/  LEA.HI.X.SX32 R93, R93, R0, 0x2, P0 ;  /* 0x000000005d5d7211 */ /* 0x000fc400000f16ff */
[----:B------:R-:W-:Y:S01]  /*7db0*/  LEA R48, P6, R49, R166, 0x2 ;  /* 0x000000a631307211 */ /* 0x000fe200078c10ff */
[----:B------:R2:W-:Y:S01]  /*7dc0*/  STL.64 [R1+0x8], R218 ;  /* 0x000008da01007387 */ /* 0x0005e20000100a00 */
[----:B------:R-:W-:Y:S02]  /*7dd0*/  LEA.HI.X.SX32 R195, R149, R0, 0x2, P4 ;  /* 0x0000000095c37211 */ /* 0x000fe400020f16ff */
[----:B------:R-:W-:Y:S02]  /*7de0*/  LEA R16, P4, R17, R166, 0x2 ;  /* 0x000000a611107211 */ /* 0x000fe400078810ff */
[----:B------:R-:W-:Y:S02]  /*7df0*/  LEA.HI.X.SX32 R39, R39, R0, 0x2, P3 ;  /* 0x0000000027277211 */ /* 0x000fe400018f16ff */
[----:B------:R-:W-:Y:S02]  /*7e00*/  LEA R206, P3, R113, R166, 0x2 ;  /* 0x000000a671ce7211 */ /* 0x000fe400078610ff */
[----:B------:R-:W-:-:S02]  /*7e10*/  LEA.HI.X.SX32 R189, R147, R0, 0x2, P2 ;  /* 0x0000000093bd7211 */ /* 0x000fc400010f16ff */
[----:B--2---:R-:W-:Y:S02]  /*7e20*/  LEA R218, P0, R127, R166, 0x2 ;  /* 0x000000a67fda7211 */ /* 0x004fe400078010ff */
[----:B------:R-:W-:Y:S02]  /*7e30*/  LEA.HI.X.SX32 R49, R49, R0, 0x2, P6 ;  /* 0x0000000031317211 */ /* 0x000fe400030f16ff */
[----:B------:R-:W-:Y:S02]  /*7e40*/  LEA R68, P2, R69, R166, 0x2 ;  /* 0x000000a645447211 */ /* 0x000fe400078410ff */
[-C--:B------:R-:W-:Y:S02]  /*7e50*/  LEA.HI.X.SX32 R147, R133, R0.reuse, 0x2, P1 ;  /* 0x0000000085937211 */ /* 0x080fe400008f16ff */
[----:B------:R-:W-:Y:S02]  /*7e60*/  LEA.HI.X.SX32 R219, R127, R0, 0x2, P0 ;  /* 0x000000007fdb7211 */ /* 0x000fe400000f16ff */
[----:B------:R-:W-:-:S02]  /*7e70*/  LEA R196, P6, R99, R166, 0x2 ;  /* 0x000000a663c47211 */ /* 0x000fc400078c10ff */
[----:B------:R-:W-:Y:S02]  /*7e80*/  LEA.HI.X.SX32 R17, R17, R0, 0x2, P4 ;  /* 0x0000000011117211 */ /* 0x000fe400020f16ff */
[-C--:B------:R-:W-:Y:S02]  /*7e90*/  LEA R148, P1, R50, R166.reuse, 0x2 ;  /* 0x000000a632947211 */ /* 0x080fe400078210ff */
[-C--:B------:R-:W-:Y:S02]  /*7ea0*/  LEA R202, P0, R110, R166.reuse, 0x2 ;  /* 0x000000a66eca7211 */ /* 0x080fe400078010ff */
[----:B------:R-:W-:Y:S02]  /*7eb0*/  LEA R98, P4, R76, R166, 0x2 ;  /* 0x000000a64c627211 */ /* 0x000fe400078810ff */
[----:B------:R-:W-:Y:S02]  /*7ec0*/  LEA.HI.X.SX32 R207, R113, R0, 0x2, P3 ;  /* 0x0000000071cf7211 */ /* 0x000fe400018f16ff */
[----:B------:R-:W-:-:S02]  /*7ed0*/  LEA R150, P3, R102, R166, 0x2 ;  /* 0x000000a666967211 */ /* 0x000fc400078610ff */
[-C--:B------:R-:W-:Y:S02]  /*7ee0*/  LEA.HI.X.SX32 R69, R69, R0.reuse, 0x2, P2 ;  /* 0x0000000045457211 */ /* 0x080fe400010f16ff */
[----:B------:R-:W-:Y:S02]  /*7ef0*/  LEA.HI.X.SX32 R197, R99, R0, 0x2, P6 ;  /* 0x0000000063c57211 */ /* 0x000fe400030f16ff */
[----:B------:R-:W-:Y:S02]  /*7f00*/  LEA R210, P2, R107, R166, 0x2 ;  /* 0x000000a66bd27211 */ /* 0x000fe400078410ff */
[-C--:B------:R-:W-:Y:S02]  /*7f10*/  LEA.HI.X.SX32 R149, R50, R0.reuse, 0x2, P1 ;  /* 0x0000000032957211 */ /* 0x080fe400008f16ff */
[-C--:B------:R-:W-:Y:S02]  /*7f20*/  LEA.HI.X.SX32 R203, R110, R0.reuse, 0x2, P0 ;  /* 0x000000006ecb7211 */ /* 0x080fe400000f16ff */
[----:B------:R-:W-:-:S02]  /*7f30*/  LEA.HI.X.SX32 R99, R76, R0, 0x2, P4 ;  /* 0x000000004c637211 */ /* 0x000fc400020f16ff */
[-C--:B------:R-:W-:Y:S02]  /*7f40*/  LEA R50, P1, R51, R166.reuse, 0x2 ;  /* 0x000000a633327211 */ /* 0x080fe400078210ff */
[-C--:B------:R-:W-:Y:S02]  /*7f50*/  LEA R126, P0, R84, R166.reuse, 0x2 ;  /* 0x000000a6547e7211 */ /* 0x080fe400078010ff */
[-C--:B------:R-:W-:Y:S02]  /*7f60*/  LEA R180, P6, R106, R166.reuse, 0x2 ;  /* 0x000000a66ab47211 */ /* 0x080fe400078c10ff */
[----:B------:R-:W-:Y:S02]  /*7f70*/  LEA R76, P4, R77, R166, 0x2 ;  /* 0x000000a64d4c7211 */ /* 0x000fe400078810ff */
[----:B------:R-:W-:Y:S02]  /*7f80*/  LEA.HI.X.SX32 R151, R102, R0, 0x2, P3 ;  /* 0x0000000066977211 */ /* 0x000fe400018f16ff */
[----:B------:R-:W-:-:S02]  /*7f90*/  LEA R102, P3, R58, R166, 0x2 ;  /* 0x000000a63a667211 */ /* 0x000fc400078610ff */
[----:B------:R-:W-:Y:S02]  /*7fa0*/  LEA.HI.X.SX32 R211, R107, R0, 0x2, P2 ;  /* 0x000000006bd37211 */ /* 0x000fe400010f16ff */
[----:B------:R-:W-:Y:S02]  /*7fb0*/  LEA R154, P2, R85, R166, 0x2 ;  /* 0x000000a6559a7211 */ /* 0x000fe400078410ff */
[-C--:B------:R-:W-:Y:S02]  /*7fc0*/  LEA.HI.X.SX32 R51, R51, R0.reuse, 0x2, P1 ;  /* 0x0000000033337211 */ /* 0x080fe400008f16ff */
        /* <DEDUP_REMOVED lines=10> */
[----:B------:R-:W-:Y:S02]  /*8070*/  MOV R6, R216 ;  /* 0x000000d800067202 */ /* 0x000fe40000000f00 */
[-C--:B------:R-:W-:Y:S02]  /*8080*/  LEA.HI.X.SX32 R225, R72, R0.reuse, 0x2, P1 ;  /* 0x0000000048e17211 */ /* 0x080fe400008f16ff */
[-C--:B------:R-:W-:Y:S02]  /*8090*/  LEA.HI.X.SX32 R85, R59, R0.reuse, 0x2, P0 ;  /* 0x000000003b557211 */ /* 0x080fe400000f16ff */
[-C--:B------:R-:W-:Y:S02]  /*80a0*/  LEA.HI.X.SX32 R113, R56, R0.reuse, 0x2, P6 ;  /* 0x0000000038717211 */ /* 0x080fe400030f16ff */
[----:B------:R-:W-:-:S02]  /*80b0*/  LEA.HI.X.SX32 R185, R57, R0, 0x2, P5 ;  /* 0x0000000039b97211 */ /* 0x000fc400028f16ff */
[----:B------:R-:W-:Y:S02]  /*80c0*/  LEA.HI.X.SX32 R239, R9, R0, 0x2, P4 ;  /* 0x0000000009ef7211 */ /* 0x000fe400020f16ff */
[-C--:B------:R-:W-:Y:S01]  /*80d0*/  LEA R106, P2, R5, R166.reuse, 0x2 ;  /* 0x000000a6056a7211 */ /* 0x080fe200078410ff */
[----:B------:R-:W-:Y:S01]  /*80e0*/  IMAD R3, R240, R3, RZ ;  /* 0x00000003f0037224 */ /* 0x000fe200078e02ff */
[-C--:B------:R-:W-:Y:S01]  /*80f0*/  LEA R158, P1, R14, R166.reuse, 0x2 ;  /* 0x000000a60e9e7211 */ /* 0x080fe200078210ff */
[----:B------:R-:W2:Y:S01]  /*8100*/  LDC R9, c[0x0][0x230] ;  /* 0x00008c00ff097b82 */ /* 0x000ea20000000800 */
[-C--:B------:R-:W-:Y:S02]  /*8110*/  LEA R220, P0, R73, R166.reuse, 0x2 ;  /* 0x000000a649dc7211 */ /* 0x080fe400078010ff */
[-C--:B------:R-:W-:Y:S02]  /*8120*/  LEA R56, P6, R104, R166.reuse, 0x2 ;  /* 0x000000a668387211 */ /* 0x080fe400078c10ff */
[----:B------:R-:W-:-:S02]  /*8130*/  LEA R132, P5, R105, R166, 0x2 ;  /* 0x000000a669847211 */ /* 0x000fc400078a10ff */
[----:B------:R-:W-:Y:S02]  /*8140*/  LEA R216, P4, R111, R166, 0x2 ;  /* 0x000000a66fd87211 */ /* 0x000fe400078810ff */
[----:B------:R-:W-:Y:S02]  /*8150*/  LEA.HI.X.SX32 R59, R4, R0, 0x2, P3 ;  /* 0x00000000043b7211 */ /* 0x000fe400018f16ff */
[----:B------:R-:W-:Y:S02]  /*8160*/  LEA R232, P3, R141, R166, 0x2 ;  /* 0x000000a68de87211 */ /* 0x000fe400078610ff */
[-C--:B------:R-:W-:Y:S02]  /*8170*/  LEA.HI.X.SX32 R107, R5, R0.reuse, 0x2, P2 ;  /* 0x00000000056b7211 */ /* 0x080fe400010f16ff */
[-C--:B------:R-:W-:Y:S01]  /*8180*/  LEA.HI.X.SX32 R159, R14, R0.reuse, 0x2, P1 ;  /* 0x000000000e9f7211 */ /* 0x080fe200008f16ff */
[----:B------:R-:W4:Y:S01]  /*8190*/  LDC R5, c[0x0][0x230] ;  /* 0x00008c00ff057b82 */ /* 0x000f220000000800 */
[----:B------:R-:W-:-:S02]  /*81a0*/  LEA.HI.X.SX32 R221, R73, R0, 0x2, P0 ;  /* 0x0000000049dd7211 */ /* 0x000fc400000f16ff */
[-C--:B------:R-:W-:Y:S02]  /*81b0*/  LEA.HI.X.SX32 R57, R104, R0.reuse, 0x2, P6 ;  /* 0x0000000068397211 */ /* 0x080fe400030f16ff */
[-C--:B------:R-:W-:Y:S02]  /*81c0*/  LEA.HI.X.SX32 R133, R105, R0.reuse, 0x2, P5 ;  /* 0x0000000069857211 */ /* 0x080fe400028f16ff */
[----:B------:R-:W-:Y:S01]  /*81d0*/  LEA.HI.X.SX32 R217, R111, R0, 0x2, P4 ;  /* 0x000000006fd97211 */ /* 0x000fe200020f16ff */
[----:B------:R-:W-:Y:S01]  /*81e0*/  UMOV UR12, 0x400 ;  /* 0x00000400000c7882 */ /* 0x000fe20000000000 */
[-C--:B------:R-:W-:Y:S01]  /*81f0*/  LEA R72, P2, R247, R166.reuse, 0x2 ;  /* 0x000000a6f7487211 */ /* 0x080fe200078410ff */
[----:B------:R-:W2:Y:S01]  /*8200*/  LDC R14, c[0x0][0x230] ;  /* 0x00008c00ff0e7b82 */ /* 0x000ea20000000800 */
[-C--:B------:R-:W-:Y:S02]  /*8210*/  LEA R110, P1, R246, R166.reuse, 0x2 ;  /* 0x000000a6f66e7211 */ /* 0x080fe400078210ff */
[----:B------:R-:W-:-:S02]  /*8220*/  LEA R162, P0, R163, R166, 0x2 ;  /* 0x000000a6a3a27211 */ /* 0x000fc400078010ff */
[-C--:B------:R-:W-:Y:S02]  /*8230*/  LEA R222, P6, R223, R166.reuse, 0x2 ;  /* 0x000000a6dfde7211 */ /* 0x080fe400078c10ff */
[-C--:B------:R-:W-:Y:S02]  /*8240*/  LEA R104, P5, R243, R166.reuse, 0x2 ;  /* 0x000000a6f3687211 */ /* 0x080fe400078a10ff */
[----:B------:R-:W-:Y:S02]  /*8250*/  LEA R140, P4, R242, R166, 0x2 ;  /* 0x000000a6f28c7211 */ /* 0x000fe400078810ff */
[----:B------:R-:W-:Y:S02]  /*8260*/  LEA.HI.X.SX32 R233, R141, R0, 0x2, P3 ;  /* 0x000000008de97211 */ /* 0x000fe400018f16ff */
[----:B------:R-:W-:Y:S02]  /*8270*/  LEA R166, P3, R167, R166, 0x2 ;  /* 0x000000a6a7a67211 */ /* 0x000fe400078610ff */
[----:B------:R-:W-:-:S02]  /*8280*/  LEA.HI.X.SX32 R73, R247, R0, 0x2, P2 ;  /* 0x00000000f7497211 */ /* 0x000fc400010f16ff */
[-C--:B------:R-:W-:Y:S01]  /*8290*/  LEA.HI.X.SX32 R111, R246, R0.reuse, 0x2, P1 ;  /* 0x00000000f66f7211 */ /* 0x080fe200008f16ff */
[----:B---3--:R-:W-:Y:S01]  /*82a0*/  ULEA UR12, UR4, UR12, 0x18 ;  /* 0x0000000c040c7291 */ /* 0x008fe2000f8ec03f */
[-C--:B------:R-:W-:Y:S01]  /*82b0*/  LEA.HI.X.SX32 R163, R163, R0.reuse, 0x2, P0 ;  /* 0x00000000a3a37211 */ /* 0x080fe200000f16ff */
[----:B------:R-:W-:Y:S01]  /*82c0*/  STL.64 [R1+0xe88], R122 ;  /* 0x000e887a01007387 */ /* 0x000fe20000100a00 */
[-C--:B------:R-:W-:Y:S01]  /*82d0*/  LEA.HI.X.SX32 R223, R223, R0.reuse, 0x2, P6 ;  /* 0x00000000dfdf7211 */ /* 0x080fe200030f16ff */
[----:B------:R-:W-:Y:S01]  /*82e0*/  ULDC.64 UR16, c[0x0][0x208] ;  /* 0x0000820000107ab9 */ /* 0x000fe20000000a00 */
[-C--:B------:R-:W-:Y:S01]  /*82f0*/  LEA.HI.X.SX32 R105, R243, R0.reuse, 0x2, P5 ;  /* 0x00000000f3697211 */ /* 0x080fe200028f16ff */
[----:B------:R-:W3:Y:S01]  /*8300*/  LDC R246, c[0x0][0x230] ;  /* 0x00008c00fff67b82 */ /* 0x000ee20000000800 */
[-C--:B------:R-:W-:Y:S01]  /*8310*/  LEA.HI.X.SX32 R141, R242, R0.reuse, 0x2, P4 ;  /* 0x00000000f28d7211 */ /* 0x080fe200020f16ff */
[----:B------:R-:W-:Y:S01]  /*8320*/  ULDC UR4, c[0x0][0x230] ;  /* 0x00008c0000047ab9 */ /* 0x000fe20000000800 */
[----:B------:R-:W-:Y:S01]  /*8330*/  LEA.HI.X.SX32 R167, R167, R0, 0x2, P3 ;  /* 0x00000000a7a77211 */ /* 0x000fe200018f16ff */
[C---:B------:R-:W-:Y:S01]  /*8340*/  VIADD R0, R2.reuse, 0xfffffffd ;  /* 0xfffffffd02007836 */ /* 0x040fe20000000000 */
[----:B------:R-:W-:-:S02]  /*8350*/  IADD3 R4, R2, -0x6, RZ ;  /* 0xfffffffa02047810 */ /* 0x000fc40007ffe0ff */
[----:B----4-:R-:W-:Y:S01]  /*8360*/  IADD3 R5, R5, -0x21, RZ ;  /* 0xffffffdf05057810 */ /* 0x010fe20007ffe0ff */
[----:B------:R-:W4:Y:S01]  /*8370*/  LDC R247, c[0x0][0x230] ;  /* 0x00008c00fff77b82 */ /* 0x000f220000000800 */
[----:B------:R-:W-:Y:S01]  /*8380*/  ISETP.GE.U32.AND P0, PT, R0, 0x7fffffbe, PT ;  /* 0x7fffffbe0000780c */ /* 0x000fe20003f06070 */
[----:B------:R-:W-:Y:S01]  /*8390*/  VIADD R0, R2, 0xfffffffc ;  /* 0xfffffffc02007836 */ /* 0x000fe20000000000 */
[----:B------:R-:W-:-:S04]  /*83a0*/  LEA R242, P1, R241, UR6, 0x2 ;  /* 0x00000006f1f27c11 */ /* 0x000fc8000f8210ff */
[----:B------:R-:W-:Y:S01]  /*83b0*/  ISETP.GE.U32.AND P4, PT, R0, 0x7fffffbd, PT ;  /* 0x7fffffbd0000780c */ /* 0x000fe20003f86070 */
[----:B------:R-:W-:Y:S01]  /*83c0*/  VIADD R0, R2, 0xfffffffb ;  /* 0xfffffffb02007836 */ /* 0x000fe20000000000 */
[----:B------:R-:W-:-:S04]  /*83d0*/  LEA.HI.X.SX32 R243, R241, UR7, 0x2, P1 ;  /* 0x00000007f1f37c11 */ /* 0x000fc800088f16ff */
[----:B------:R-:W-:Y:S01]  /*83e0*/  ISETP.GE.U32.AND P1, PT, R0, 0x7fffffbc, PT ;  /* 0x7fffffbc0000780c */ /* 0x000fe20003f26070 */
[----:B-1----:R-:W-:Y:S01]  /*83f0*/  IMAD.SHL.U32 R0, R250, 0x10, RZ ;  /* 0x00000010fa007824 */ /* 0x002fe200078e00ff */
[----:B------:R-:W-:Y:S01]  /*8400*/  LEA R240, P2, R3, UR6, 0x2 ;  /* 0x0000000603f07c11 */ /* 0x000fe2000f8410ff */
[----:B------:R-:W-:Y:S01]  /*8410*/  STL [R1+0x4], R7 ;  /* 0x0000040701007387 */ /* 0x000fe20000100800 */
[----:B------:R-:W-:Y:S01]  /*8420*/  ISETP.GE.U32.AND P3, PT, R249, 0x7fffffc0, PT ;  /* 0x7fffffc0f900780c */ /* 0x000fe20003f66070 */
[----:B------:R-:W1:Y:S01]  /*8430*/  LDC R250, c[0x0][0x230] ;  /* 0x00008c00fffa7b82 */ /* 0x000e620000000800 */
[----:B------:R-:W-:Y:S02]  /*8440*/  LOP3.LUT R0, R0, 0x70, RZ, 0xc0, !PT ;  /* 0x0000007000007812 */ /* 0x000fe400078ec0ff */
[----:B------:R-:W-:Y:S02]  /*8450*/  ISETP.GE.U32.AND P6, PT, R248, 0x7fffffbf, PT ;  /* 0x7fffffbff800780c */ /* 0x000fe40003fc6070 */
[----:B------:R-:W-:Y:S01]  /*8460*/  LEA.HI.X.SX32 R241, R3, UR7, 0x2, P2 ;  /* 0x0000000703f17c11 */ /* 0x000fe200090f16ff */
[----:B------:R-:W-:-:S02]  /*8470*/  VIADD R3, R2, 0xfffffff9 ;  /* 0xfffffff902037836 */ /* 0x000fc40000000000 */
[----:B------:R-:W-:Y:S01]  /*8480*/  IMAD R0, R251, 0x80, R0 ;  /* 0x00000080fb007824 */ /* 0x000fe200078e0200 */
[----:B------:R-:W-:Y:S01]  /*8490*/  ISETP.GE.U32.AND P5, PT, R4, 0x7fffffbb, PT ;  /* 0x7fffffbb0400780c */ /* 0x000fe20003fa6070 */
[----:B------:R2:W-:Y:S01]  /*84a0*/  STL.64 [R1+0xe90], R6 ;  /* 0x000e900601007387 */ /* 0x0005e20000100a00 */
[----:B------:R-:W-:Y:S01]  /*84b0*/  ISETP.GE.U32.AND P2, PT, R3, 0x7fffffba, PT ;  /* 0x7fffffba0300780c */ /* 0x000fe20003f46070 */
[----:B------:R-:W-:Y:S01]  /*84c0*/  VIADD R4, R0, UR12 ;  /* 0x0000000c00047c36 */ /* 0x000fe20008000000 */
[----:B------:R-:W1:Y:S01]  /*84d0*/  LDC R248, c[0x0][0x230] ;  /* 0x00008c00fff87b82 */ /* 0x000e620000000800 */
[----:B------:R-:W-:Y:S01]  /*84e0*/  STL.64 [R1+0xe98], R172 ;  /* 0x000e98ac01007387 */ /* 0x000fe20000100a00 */
[----:B------:R-:W-:-:S03]  /*84f0*/  VIADD R3, R2, 0xfffffff8 ;  /* 0xfffffff802037836 */ /* 0x000fc60000000000 */
[----:B------:R3:W-:Y:S03]  /*8500*/  STL.64 [R1+0xea0], R60 ;  /* 0x000ea03c01007387 */ /* 0x0007e60000100a00 */
[----:B------:R-:W1:Y:S01]  /*8510*/  LDC R249, c[0x0][0x230] ;  /* 0x00008c00fff97b82 */ /* 0x000e620000000800 */
[C---:B--2---:R-:W-:Y:S01]  /*8520*/  IMAD.WIDE R6, R244.reuse, 0x4, R240 ;  /* 0x00000004f4067825 */ /* 0x044fe200078e02f0 */
[----:B------:R-:W-:Y:S01]  /*8530*/  @!PT LDS RZ, [RZ] ;  /* 0x00000000fffff984 */ /* 0x000fe20000000800 */
[----:B------:R-:W-:Y:S01]  /*8540*/  @!PT LDS RZ, [RZ] ;  /* 0x00000000fffff984 */ /* 0x000fe20000000800 */
[----:B------:R-:W-:Y:S01]  /*8550*/  @!PT LDS RZ, [RZ] ;  /* 0x00000000fffff984 */ /* 0x000fe20000000800 */
[----:B------:R-:W-:Y:S04]  /*8560*/  LDGSTS.E [R4], desc[UR16][R242.64], !P3 ;  /* 0x00000000f2047fae */ /* 0x000fe8000d921850 */
[----:B------:R-:W-:Y:S02]  /*8570*/  LDGSTS.E [R4+0x4000], desc[UR16][R240.64], !P3 ;  /* 0x04000000f0047fae */ /* 0x000fe4000d921850 */
[----:B------:R-:W2:Y:S01]  /*8580*/  LDC R251, c[0x0][0x230] ;  /* 0x00008c00fffb7b82 */ /* 0x000ea20000000800 */
[----:B---3--:R-:W-:Y:S01]  /*8590*/  IMAD.WIDE R60, R244, 0x4, R242 ;  /* 0x00000004f43c7825 */ /* 0x008fe200078e02f2 */
[----:B------:R-:W-:-:S03]  /*85a0*/  ISETP.GE.U32.AND P3, PT, R3, 0x7fffffb9, PT ;  /* 0x7fffffb90300780c */ /* 0x000fc60003f66070 */
[C---:B------:R-:W-:Y:S01]  /*85b0*/  IMAD.SHL.U32 R3, R244.reuse, 0x2, RZ ;  /* 0x00000002f4037824 */ /* 0x040fe200078e00ff */
[----:B------:R3:W-:Y:S04]  /*85c0*/  LDGSTS.E [R4+0x4], desc[UR16][R60.64], !P6 ;  /* 0x000040003c047fae */ /* 0x0007e8000f121850 */
[----:B------:R4:W-:Y:S01]  /*85d0*/  LDGSTS.E [R4+0x4004], desc[UR16][R6.64], !P6 ;  /* 0x0400400006047fae */ /* 0x0009e2000f121850 */
[----:B------:R-:W-:Y:S01]  /*85e0*/  ISETP.GE.U32.AND P6, PT, R5, 0x7fffffa0, PT ;  /* 0x7fffffa00500780c */ /* 0x000fe20003fc6070 */
[----:B------:R-:W-:Y:S02]  /*85f0*/  IMAD R5, R244, 0x3, RZ ;  /* 0x00000003f4057824 */ /* 0x000fe400078e02ff */
[----:B------:R-:W-:Y:S01]  /*8600*/  STL.64 [R1+0xea8], R160 ;  /* 0x000ea8a001007387 */ /* 0x000fe20000100a00 */
[----:B------:R-:W-:-:S03]  /*8610*/  IMAD.WIDE R122, R3, 0x4, R242 ;  /* 0x00000004037a7825 */ /* 0x000fc600078e02f2 */
[----:B------:R3:W-:Y:S04]  /*8620*/  STL.64 [R1+0xeb0], R116 ;  /* 0x000eb07401007387 */ /* 0x0007e80000100a00 */
[----:B------:R4:W-:Y:S04]  /*8630*/  STL.64 [R1+0x458], R60 ;  /* 0x0004583c01007387 */ /* 0x0009e80000100a00 */
[----:B------:R1:W-:Y:S01]  /*8640*/  STL.64 [R1+0x450], R6 ;  /* 0x0004500601007387 */ /* 0x0003e20000100a00 */
[----:B---3--:R-:W-:-:S03]  /*8650*/  IMAD.WIDE R116, R3, 0x4, R240 ;  /* 0x0000000403747825 */ /* 0x008fc600078e02f0 */
[----:B------:R3:W-:Y:S01]  /*8660*/  LDGSTS.E [R4+0x8], desc[UR16][R122.64], !P0 ;  /* 0x000080007a047fae */ /* 0x0007e2000c121850 */
[----:B------:R-:W-:-:S03]  /*8670*/  VIADD R3, R9, 0xffffffde ;  /* 0xffffffde09037836 */ /* 0x000fc60000000000 */
[----:B------:R2:W-:Y:S01]  /*8680*/  LDGSTS.E [R4+0x4008], desc[UR16][R116.64], !P0 ;  /* 0x0400800074047fae */ /* 0x0005e2000c121850 */
[C---:B----4-:R-:W-:Y:S01]  /*8690*/  IMAD.WIDE R60, R5.reuse, 0x4, R242 ;  /* 0x00000004053c7825 */ /* 0x050fe200078e02f2 */
[----:B------:R-:W4:Y:S03]  /*86a0*/  LDC R9, c[0x0][0x230] ;  /* 0x00008c00ff097b82 */ /* 0x000f260000000800 */
[----:B-1----:R-:W-:Y:S01]  /*86b0*/  IMAD.WIDE R6, R5, 0x4, R240 ;  /* 0x0000000405067825 */ /* 0x002fe200078e02f0 */
[----:B------:R-:W-:Y:S01]  /*86c0*/  ISETP.GE.U32.AND P0, PT, R3, 0x7fffff9f, PT ;  /* 0x7fffff9f0300780c */ /* 0x000fe20003f06070 */
[----:B------:R1:W-:Y:S02]  /*86d0*/  LDGSTS.E [R4+0xc], desc[UR16][R60.64], !P4 ;  /* 0x0000c0003c047fae */ /* 0x0003e4000e121850 */
[----:B------:R-:W-:Y:S02]  /*86e0*/  VIADD R5, R14, 0xffffffdd ;  /* 0xffffffdd0e057836 */ /* 0x000fe40000000000 */
[C---:B------:R-:W-:Y:S01]  /*86f0*/  IMAD.SHL.U32 R3, R244.reuse, 0x20, RZ ;  /* 0x00000020f4037824 */ /* 0x040fe200078e00ff */
[----:B------:R1:W-:Y:S01]  /*8700*/  LDGSTS.E [R4+0x400c], desc[UR16][R6.64], !P4 ;  /* 0x0400c00006047fae */ /* 0x0003e2000e121850 */
[----:B------:R-:W4:Y:S01]  /*8710*/  LDC R14, c[0x0][0x230] ;  /* 0x00008c00ff0e7b82 */ /* 0x000f220000000800 */
[----:B------:R-:W-:Y:S01]  /*8720*/  ISETP.GE.U32.AND P4, PT, R5, 0x7fffff9e, PT ;  /* 0x7fffff9e0500780c */ /* 0x000fe20003f86070 */
[----:B------:R-:W-:Y:S01]  /*8730*/  IMAD R5, R244, 0x21, RZ ;  /* 0x00000021f4057824 */ /* 0x000fe200078e02ff */
[----:B------:R3:W-:Y:S04]  /*8740*/  STL.64 [R1+0x448], R122 ;  /* 0x0004487a01007387 */ /* 0x0007e80000100a00 */
[----:B------:R2:W-:Y:S04]  /*8750*/  STL.64 [R1+0x440], R116 ;  /* 0x0004407401007387 */ /* 0x0005e80000100a00 */
[----:B------:R1:W-:Y:S01]  /*8760*/  STL.64 [R1+0x438], R60 ;  /* 0x0004383c01007387 */ /* 0x0003e20000100a00 */
[----:B---3--:R-:W-:-:S03]  /*8770*/  IMAD.WIDE R122, R3, 0x4, R242 ;  /* 0x00000004037a7825 */ /* 0x008fc600078e02f2 */
[----:B------:R3:W-:Y:S01]  /*8780*/  STL.64 [R1+0x430], R6 ;  /* 0x0004300601007387 */ /* 0x0007e20000100a00 */
[----:B--2---:R-:W-:Y:S01]  /*8790*/  IMAD.WIDE R116, R3, 0x4, R240 ;  /* 0x0000000403747825 */ /* 0x004fe200078e02f0 */
[----:B------:R-:W-:Y:S02]  /*87a0*/  IADD3 R3, R2, -0x9, RZ ;  /* 0xfffffff702037810 */ /* 0x000fe40007ffe0ff */
[----:B------:R-:W-:Y:S01]  /*87b0*/  LDGSTS.E [R4+0x8000], desc[UR16][R122.64], !P6 ;  /* 0x080000007a047fae */ /* 0x000fe2000f121850 */
[----:B-1----:R-:W-:-:S03]  /*87c0*/  IMAD.WIDE R60, R5, 0x4, R242 ;  /* 0x00000004053c7825 */ /* 0x002fc600078e02f2 */
[----:B------:R-:W-:Y:S01]  /*87d0*/  LDGSTS.E [R4+0xc000], desc[UR16][R116.64], !P6 ;  /* 0x0c00000074047fae */ /* 0x000fe2000f121850 */
[----:B---3--:R-:W-:Y:S01]  /*87e0*/  IMAD.WIDE R6, R5, 0x4, R240 ;  /* 0x0000000405067825 */ /* 0x008fe200078e02f0 */
[----:B------:R-:W-:Y:S02]  /*87f0*/  ISETP.GE.U32.AND P6, PT, R3, 0x7fffffb8, PT ;  /* 0x7fffffb80300780c */ /* 0x000fe40003fc6070 */
[----:B------:R1:W-:Y:S01]  /*8800*/  LDGSTS.E [R4+0x8004], desc[UR16][R60.64], !P0 ;  /* 0x080040003c047fae */ /* 0x0003e2000c121850 */
[----:B------:R-:W-:Y:S02]  /*8810*/  VIADD R5, R246, 0xffffffdc ;  /* 0xffffffdcf6057836 */ /* 0x000fe40000000000 */
[----:B------:R-:W-:Y:S01]  /*8820*/  IMAD R3, R244, 0x22, RZ ;  /* 0x00000022f4037824 */ /* 0x000fe200078e02ff */
[----:B------:R-:W-:Y:S04]  /*8830*/  STL.64 [R1+0x3e8], R122 ;  /* 0x0003e87a01007387 */ /* 0x000fe80000100a00 */
[----:B------:R2:W-:Y:S01]  /*8840*/  LDGSTS.E [R4+0xc004], desc[UR16][R6.64], !P0 ;  /* 0x0c00400006047fae */ /* 0x0005e2000c121850 */
[----:B------:R-:W-:-:S03]  /*8850*/  ISETP.GE.U32.AND P0, PT, R5, 0x7fffff9d, PT ;  /* 0x7fffff9d0500780c */ /* 0x000fc60003f06070 */
[----:B------:R-:W-:Y:S04]  /*8860*/  STL.64 [R1+0x3e0], R116 ;  /* 0x0003e07401007387 */ /* 0x000fe80000100a00 */
[----:B------:R1:W-:Y:S01]  /*8870*/  STL.64 [R1+0x3d8], R60 ;  /* 0x0003d83c01007387 */ /* 0x0003e20000100a00 */
[----:B------:R-:W-:-:S03]  /*8880*/  VIADD R5, R2, 0xfffffff6 ;  /* 0xfffffff602057836 */ /* 0x000fc60000000000 */
[----:B------:R2:W-:Y:S01]  /*8890*/  STL.64 [R1+0x3d0], R6 ;  /* 0x0003d00601007387 */ /* 0x0005e20000100a00 */
[----:B-1----:R-:W-:-:S04]  /*88a0*/  IMAD.WIDE R60, R3, 0x4, R242 ;  /* 0x00000004033c7825 */ /* 0x002fc800078e02f2 */
[----:B--2---:R-:W-:Y:S01]  /*88b0*/  IMAD.WIDE R6, R3, 0x4, R240 ;  /* 0x0000000403067825 */ /* 0x004fe200078e02f0 */
[----:B------:R1:W-:Y:S03]  /*88c0*/  STL.64 [R1+0x3c8], R60 ;  /* 0x0003c83c01007387 */ /* 0x0003e60000100a00 */
[----:B------:R-:W-:Y:S01]  /*88d0*/  IMAD R3, R244, 0x23, RZ ;  /* 0x00000023f4037824 */ /* 0x000fe200078e02ff */
[----:B------:R1:W-:Y:S01]  /*88e0*/  LDGSTS.E [R4+0x8008], desc[UR16][R60.64], !P4 ;  /* 0x080080003c047fae */ /* 0x0003e2000e121850 */
[----:B------:R-:W-:-:S03]  /*88f0*/  LOP3.LUT R246, R0, 0x10, RZ, 0x3c, !PT ;  /* 0x0000001000f67812 */ /* 0x000fc600078e3cff */
[----:B------:R2:W-:Y:S04]  /*8900*/  STL.64 [R1+0x3c0], R6 ;  /* 0x0003c00601007387 */ /* 0x0005e80000100a00 */
[----:B------:R2:W-:Y:S01]  /*8910*/  LDGSTS.E [R4+0xc008], desc[UR16][R6.64], !P4 ;  /* 0x0c00800006047fae */ /* 0x0005e2000e121850 */
[----:B------:R-:W-:Y:S01]  /*8920*/  ISETP.GE.U32.AND P4, PT, R5, 0x7fffffb7, PT ;  /* 0x7fffffb70500780c */ /* 0x000fe20003f86070 */
[----:B-1----:R-:W-:-:S04]  /*8930*/  IMAD.WIDE R60, R3, 0x4, R242 ;  /* 0x00000004033c7825 */ /* 0x002fc800078e02f2 */
[----:B------:R-:W-:Y:S02]  /*8940*/  VIADD R5, R2, 0xfffffff5 ;  /* 0xfffffff502057836 */ /* 0x000fe40000000000 */
[----:B--2---:R-:W-:Y:S01]  /*8950*/  IMAD.WIDE R6, R3, 0x4, R240 ;  /* 0x0000000403067825 */ /* 0x004fe200078e02f0 */
[----:B------:R1:W-:Y:S03]  /*8960*/  STL.64 [R1+0x3b8], R60 ;  /* 0x0003b83c01007387 */ /* 0x0003e60000100a00 */
[----:B------:R-:W-:Y:S01]  /*8970*/  IMAD.SHL.U32 R3, R244, 0x4, RZ ;  /* 0x00000004f4037824 */ /* 0x000fe200078e00ff */
[----:B------:R1:W-:Y:S01]  /*8980*/  LDGSTS.E [R4+0x800c], desc[UR16][R60.64], !P0 ;  /* 0x0800c0003c047fae */ /* 0x0003e2000c121850 */
[----:B------:R-:W-:-:S03]  /*8990*/  IADD3 R246, R246, UR12, RZ ;  /* 0x0000000cf6f67c10 */ /* 0x000fc6000fffe0ff */
[----:B------:R2:W-:Y:S04]  /*89a0*/  STL.64 [R1+0x3b0], R6 ;  /* 0x0003b00601007387 */ /* 0x0005e80000100a00 */
[----:B------:R2:W-:Y:S01]  /*89b0*/  LDGSTS.E [R4+0xc00c], desc[UR16][R6.64], !P0 ;  /* 0x0c00c00006047fae */ /* 0x0005e2000c121850 */
[----:B------:R-:W-:Y:S01]  /*89c0*/  ISETP.GE.U32.AND P0, PT, R5, 0x7fffffb6, PT ;  /* 0x7fffffb60500780c */ /* 0x000fe20003f06070 */
[----:B------:R-:W-:Y:S02]  /*89d0*/  VIADD R5, R2, 0xfffffff4 ;  /* 0xfffffff402057836 */ /* 0x000fe40000000000 */
[----:B-1----:R-:W-:-:S05]  /*89e0*/  IMAD.WIDE R60, R3, 0x4, R242 ;  /* 0x00000004033c7825 */ /* 0x002fca00078e02f2 */
[----:B------:R1:W-:Y:S01]  /*89f0*/  LDGSTS.E [R246], desc[UR16][R60.64], !P1 ;  /* 0x000000003cf67fae */ /* 0x0003e2000c921850 */
[----:B--2---:R-:W-:-:S04]  /*8a00*/  IMAD.WIDE R6, R3, 0x4, R240 ;  /* 0x0000000403067825 */ /* 0x004fc800078e02f0 */
[----:B------:R-:W-:Y:S01]  /*8a10*/  IMAD R3, R244, 0x5, RZ ;  /* 0x00000005f4037824 */ /* 0x000fe200078e02ff */
[----:B------:R2:W-:Y:S01]  /*8a20*/  LDGSTS.E [R246+0x4000], desc[UR16][R6.64], !P1 ;  /* 0x0400000006f67fae */ /* 0x0005e2000c921850 */
[----:B------:R-:W-:Y:S02]  /*8a30*/  ISETP.GE.U32.AND P1, PT, R5, 0x7fffffb5, PT ;  /* 0x7fffffb50500780c */ /* 0x000fe40003f26070 */
[----:B------:R-:W-:-:S04]  /*8a40*/  IMAD.WIDE R122, R3, 0x4, R242 ;  /* 0x00000004037a7825 */ /* 0x000fc800078e02f2 */
[----:B------:R-:W-:Y:S01]  /*8a50*/  IMAD.WIDE R116, R3, 0x4, R240 ;  /* 0x0000000403747825 */ /* 0x000fe200078e02f0 */
[----:B------:R3:W-:Y:S03]  /*8a60*/  LDGSTS.E [R246+0x4], desc[UR16][R122.64], !P5 ;  /* 0x000040007af67fae */ /* 0x0007e6000e921850 */
[----:B----4-:R-:W-:Y:S01]  /*8a70*/  VIADD R3, R9, 0xffffffdb ;  /* 0xffffffdb09037836 */ /* 0x010fe20000000000 */
[----:B------:R1:W-:Y:S01]  /*8a80*/  STL.64 [R1+0x428], R60 ;  /* 0x0004283c01007387 */ /* 0x0003e20000100a00 */
[C---:B------:R-:W-:Y:S01]  /*8a90*/  IMAD R5, R244.reuse, 0x6, RZ ;  /* 0x00000006f4057824 */ /* 0x040fe200078e02ff */
[----:B------:R-:W4:Y:S02]  /*8aa0*/  LDC R9, c[0x0][0x230] ;  /* 0x00008c00ff097b82 */ /* 0x000f240000000800 */
[----:B------:R3:W-:Y:S01]  /*8ab0*/  LDGSTS.E [R246+0x4004], desc[UR16][R116.64], !P5 ;  /* 0x0400400074f67fae */ /* 0x0007e2000e921850 */
[----:B------:R-:W-:Y:S01]  /*8ac0*/  ISETP.GE.U32.AND P5, PT, R3, 0x7fffff9c, PT ;  /* 0x7fffff9c0300780c */ /* 0x000fe20003fa6070 */
[----:B------:R-:W-:-:S02]  /*8ad0*/  IMAD R3, R244, 0x7, RZ ;  /* 0x00000007f4037824 */ /* 0x000fc400078e02ff */
[----:B------:R2:W-:Y:S01]  /*8ae0*/  STL.64 [R1+0x420], R6 ;  /* 0x0004200601007387 */ /* 0x0005e20000100a00 */
[----:B-1----:R-:W-:-:S03]  /*8af0*/  IMAD.WIDE R60, R5, 0x4, R242 ;  /* 0x00000004053c7825 */ /* 0x002fc600078e02f2 */
[----:B------:R3:W-:Y:S01]  /*8b00*/  STL.64 [R1+0x418], R122 ;  /* 0x0004187a01007387 */ /* 0x0007e20000100a00 */
[----:B--2---:R-:W-:-:S03]  /*8b10*/  IMAD.WIDE R6, R5, 0x4, R240 ;  /* 0x0000000405067825 */ /* 0x004fc600078e02f0 */
[----:B------:R1:W-:Y:S01]  /*8b20*/  STL.64 [R1+0x410], R116 ;  /* 0x0004107401007387 */ /* 0x0003e20000100a00 */
[----:B------:R-:W-:-:S03]  /*8b30*/  VIADD R5, R14, 0xffffffda ;  /* 0xffffffda0e057836 */ /* 0x000fc60000000000 */
[----:B------:R2:W-:Y:S01]  /*8b40*/  LDGSTS.E [R246+0x8], desc[UR16][R60.64], !P2 ;  /* 0x000080003cf67fae */ /* 0x0005e2000d121850 */
[----:B---3--:R-:W-:Y:S01]  /*8b50*/  IMAD.WIDE R122, R3, 0x4, R242 ;  /* 0x00000004037a7825 */ /* 0x008fe200078e02f2 */
[----:B------:R-:W3:Y:S02]  /*8b60*/  LDC R14, c[0x0][0x230] ;  /* 0x00008c00ff0e7b82 */ /* 0x000ee40000000800 */
[----:B------:R4:W-:Y:S01]  /*8b70*/  LDGSTS.E [R246+0x4008], desc[UR16][R6.64], !P2 ;  /* 0x0400800006f67fae */ /* 0x0009e2000d121850 */
[----:B------:R-:W-:Y:S01]  /*8b80*/  ISETP.GE.U32.AND P2, PT, R5, 0x7fffff9b, PT ;  /* 0x7fffff9b0500780c */ /* 0x000fe20003f46070 */
[C---:B------:R-:W-:Y:S02]  /*8b90*/  IMAD R5, R244.reuse, 0x24, RZ ;  /* 0x00000024f4057824 */ /* 0x040fe400078e02ff */
[----:B-1----:R-:W-:Y:S01]  /*8ba0*/  IMAD.WIDE R116, R3, 0x4, R240 ;  /* 0x0000000403747825 */ /* 0x002fe200078e02f0 */
[----:B------:R-:W-:Y:S03]  /*8bb0*/  LDGSTS.E [R246+0xc], desc[UR16][R122.64], !P3 ;  /* 0x0000c0007af67fae */ /* 0x000fe6000d921850 */
[----:B------:R-:W-:Y:S01]  /*8bc0*/  VIADD R3, R247, 0xffffffd9 ;  /* 0xffffffd9f7037836 */ /* 0x000fe20000000000 */
[----:B------:R2:W-:Y:S04]  /*8bd0*/  STL.64 [R1+0x408], R60 ;  /* 0x0004083c01007387 */ /* 0x0005e80000100a00 */
[----:B------:R1:W-:Y:S01]  /*8be0*/  LDGSTS.E [R246+0x400c], desc[UR16][R116.64], !P3 ;  /* 0x0400c00074f67fae */ /* 0x0003e2000d921850 */
[----:B------:R-:W-:Y:S01]  /*8bf0*/  ISETP.GE.U32.AND P3, PT, R3, 0x7fffff9a, PT ;  /* 0x7fffff9a0300780c */ /* 0x000fe20003f66070 */
[----:B------:R-:W-:-:S02]  /*8c00*/  IMAD R3, R244, 0x25, RZ ;  /* 0x00000025f4037824 */ /* 0x000fc400078e02ff */
[----:B------:R4:W-:Y:S01]  /*8c10*/  STL.64 [R1+0x400], R6 ;  /* 0x0004000601007387 */ /* 0x0009e20000100a00 */
[----:B--2---:R-:W-:-:S03]  /*8c20*/  IMAD.WIDE R60, R5, 0x4, R242 ;  /* 0x00000004053c7825 */ /* 0x004fc600078e02f2 */
[----:B------:R-:W-:Y:S04]  /*8c30*/  STL.64 [R1+0x3f8], R122 ;  /* 0x0003f87a01007387 */ /* 0x000fe80000100a00 */
[----:B------:R1:W-:Y:S01]  /*8c40*/  STL.64 [R1+0x3f0], R116 ;  /* 0x0003f07401007387 */ /* 0x0003e20000100a00 */
[----:B----4-:R-:W-:-:S03]  /*8c50*/  IMAD.WIDE R6, R5, 0x4, R240 ;  /* 0x0000000405067825 */ /* 0x010fc600078e02f0 */
[----:B------:R2:W-:Y:S04]  /*8c60*/  STL.64 [R1+0x3a8], R60 ;  /* 0x0003a83c01007387 */ /* 0x0005e80000100a00 */
[----:B------:R2:W-:Y:S01]  /*8c70*/  LDGSTS.E [R246+0x8000], desc[UR16][R60.64], !P5 ;  /* 0x080000003cf67fae */ /* 0x0005e2000e921850 */
[----:B-1----:R-:W-:-:S03]  /*8c80*/  IMAD.WIDE R116, R3, 0x4, R242 ;  /* 0x0000000403747825 */ /* 0x002fc600078e02f2 */
[----:B------:R1:W-:Y:S01]  /*8c90*/  STL.64 [R1+0x3a0], R6 ;  /* 0x0003a00601007387 */ /* 0x0003e20000100a00 */
[----:B------:R-:W-:Y:S02]  /*8ca0*/  IADD3 R5, R248, -0x28, RZ ;  /* 0xffffffd8f8057810 */ /* 0x000fe40007ffe0ff */
[----:B------:R-:W4:Y:S01]  /*8cb0*/  LDC R248, c[0x0][0x230] ;  /* 0x00008c00fff87b82 */ /* 0x000f220000000800 */
[----:B------:R1:W-:Y:S01]  /*8cc0*/  LDGSTS.E [R246+0xc000], desc[UR16][R6.64], !P5 ;  /* 0x0c00000006f67fae */ /* 0x0003e2000e921850 */
[----:B--2---:R-:W-:-:S03]  /*8cd0*/  IMAD.WIDE R60, R3, 0x4, R240 ;  /* 0x00000004033c7825 */ /* 0x004fc600078e02f0 */
[----:B------:R2:W-:Y:S01]  /*8ce0*/  LDGSTS.E [R246+0x8004], desc[UR16][R116.64], !P2 ;  /* 0x0800400074f67fae */ /* 0x0005e2000d121850 */
[----:B------:R-:W-:-:S03]  /*8cf0*/  ISETP.GE.U32.AND P5, PT, R5, 0x7fffff99, PT ;  /* 0x7fffff990500780c */ /* 0x000fc60003fa6070 */
[----:B------:R3:W-:Y:S01]  /*8d00*/  LDGSTS.E [R246+0xc004], desc[UR16][R60.64], !P2 ;  /* 0x0c0040003cf67fae */ /* 0x0007e2000d121850 */
[----:B-1----:R-:W-:-:S03]  /*8d10*/  VIADD R6, R2, 0x3f ;  /* 0x0000003f02067836 */ /* 0x002fc60000000000 */
[----:B------:R2:W-:Y:S01]  /*8d20*/  STL.64 [R1+0x398], R116 ;  /* 0x0003987401007387 */ /* 0x0005e20000100a00 */
[----:B------:R-:W-:Y:S01]  /*8d30*/  IMAD R5, R244, 0x26, RZ ;  /* 0x00000026f4057824 */ /* 0x000fe200078e02ff */
[----:B------:R-:W-:Y:S01]  /*8d40*/  LOP3.LUT R247, R0, 0x20, RZ, 0x3c, !PT ;  /* 0x0000002000f77812 */ /* 0x000fe200078e3cff */
[----:B------:R-:W1:Y:S01]  /*8d50*/  LDC R7, c[0x0][0x230] ;  /* 0x00008c00ff077b82 */ /* 0x000e620000000800 */
[----:B------:R-:W-:Y:S01]  /*8d60*/  ISETP.GT.AND P2, PT, R6, 0x3f, PT ;  /* 0x0000003f0600780c */ /* 0x000fe20003f44270 */
[----:B------:R-:W-:Y:S01]  /*8d70*/  VIADD R3, R2, 0xfffffff3 ;  /* 0xfffffff302037836 */ /* 0x000fe20000000000 */
[----:B------:R3:W-:Y:S02]  /*8d80*/  STL.64 [R1+0x390], R60 ;  /* 0x0003903c01007387 */ /* 0x0007e40000100a00 */
[----:B------:R-:W-:Y:S02]  /*8d90*/  SEL R2, RZ, 0x4, !P2 ;  /* 0x00000004ff027807 */ /* 0x000fe40005000000 */
[----:B------:R-:W-:Y:S01]  /*8da0*/  ISETP.GE.AND P2, PT, R252, UR4, PT ;  /* 0x00000004fc007c0c */ /* 0x000fe2000bf46270 */
[C---:B--2---:R-:W-:Y:S01]  /*8db0*/  IMAD.WIDE R116, R5.reuse, 0x4, R242 ;  /* 0x0000000405747825 */ /* 0x044fe200078e02f2 */
[----:B------:R-:W-:Y:S02]  /*8dc0*/  STL [R1+0xc4c], R6 ;  /* 0x000c4c0601007387 */ /* 0x000fe40000100800 */
[----:B------:R-:W-:Y:S01]  /*8dd0*/  SEL R2, R2, RZ, !P2 ;  /* 0x000000ff02027207 */ /* 0x000fe20005000000 */
[----:B---3--:R-:W-:Y:S01]  /*8de0*/  IMAD.WIDE R60, R5, 0x4, R240 ;  /* 0x00000004053c7825 */ /* 0x008fe200078e02f0 */
[----:B------:R2:W-:Y:S03]  /*8df0*/  STL.64 [R1+0x228], R116 ;  /* 0x0002287401007387 */ /* 0x0005e60000100a00 */
[----:B------:R-:W-:Y:S01]  /*8e00*/  IMAD R5, R244, 0x27, RZ ;  /* 0x00000027f4057824 */ /* 0x000fe200078e02ff */
[----:B------:R2:W-:Y:S01]  /*8e10*/  LDGSTS.E [R246+0x8008], desc[UR16][R116.64], !P3 ;  /* 0x0800800074f67fae */ /* 0x0005e2000d921850 */
[----:B------:R-:W-:Y:S01]  /*8e20*/  ISETP.GE.U32.AND P2, PT, R3, 0x7fffffb4, PT ;  /* 0x7fffffb40300780c */ /* 0x000fe20003f46070 */
[----:B------:R-:W-:-:S02]  /*8e30*/  VIADD R3, R9, 0xffffffd7 ;  /* 0xffffffd709037836 */ /* 0x000fc40000000000 */
[----:B------:R3:W-:Y:S01]  /*8e40*/  STL.64 [R1+0x220], R60 ;  /* 0x0002203c01007387 */ /* 0x0007e20000100a00 */
[----:B------:R-:W-:Y:S01]  /*8e50*/  IADD3 R247, R247, UR12, RZ ;  /* 0x0000000cf7f77c10 */ /* 0x000fe2000fffe0ff */
[----:B------:R-:W1:Y:S02]  /*8e60*/  LDC R9, c[0x0][0x230] ;  /* 0x00008c00ff097b82 */ /* 0x000e640000000800 */
[----:B------:R3:W-:Y:S01]  /*8e70*/  LDGSTS.E [R246+0xc008], desc[UR16][R60.64], !P3 ;  /* 0x0c0080003cf67fae */ /* 0x0007e2000d921850 */
[----:B------:R-:W-:Y:S01]  /*8e80*/  ISETP.NE.U32.AND P3, PT, R2, RZ, PT ;  /* 0x000000ff0200720c */ /* 0x000fe20003f65070 */
[----:B------:R-:W-:Y:S02]  /*8e90*/  IMAD.SHL.U32 R2, R244, 0x8, RZ ;  /* 0x00000008f4027824 */ /* 0x000fe400078e00ff */
[----:B--2---:R-:W-:-:S04]  /*8ea0*/  IMAD.WIDE R116, R5, 0x4, R242 ;  /* 0x0000000405747825 */ /* 0x004fc800078e02f2 */
[----:B---3--:R-:W-:Y:S01]  /*8eb0*/  IMAD.WIDE R60, R5, 0x4, R240 ;  /* 0x00000004053c7825 */ /* 0x008fe200078e02f0 */
[----:B------:R2:W-:Y:S01]  /*8ec0*/  LDGSTS.E [R246+0x800c], desc[UR16][R116.64], !P5 ;  /* 0x0800c00074f67fae */ /* 0x0005e2000e921850 */
[----:B------:R-:W3:Y:S03]  /*8ed0*/  LDC R5, c[0x0][0x230] ;  /* 0x00008c00ff057b82 */ /* 0x000ee60000000800 */
[----:B------:R2:W-:Y:S04]  /*8ee0*/  STL.64 [R1+0x218], R116 ;  /* 0x0002187401007387 */ /* 0x0005e80000100a00 */
[----:B------:R4:W-:Y:S04]  /*8ef0*/  STL.64 [R1+0x210], R60 ;  /* 0x0002103c01007387 */ /* 0x0009e80000100a00 */
[----:B------:R4:W-:Y:S01]  /*8f00*/  LDGSTS.E [R246+0xc00c], desc[UR16][R60.64], !P5 ;  /* 0x0c00c0003cf67fae */ /* 0x0009e2000e921850 */
[----:B------:R-:W-:Y:S01]  /*8f10*/  ISETP.GE.U32.AND P5, PT, R3, 0x7fffff98, PT ;  /* 0x7fffff980300780c */ /* 0x000fe20003fa6070 */
[----:B------:R-:W-:-:S02]  /*8f20*/  VIADD R3, R14, 0xffffffd6 ;  /* 0xffffffd60e037836 */ /* 0x000fc40000000000 */
[C---:B--2---:R-:W-:Y:S01]  /*8f30*/  IMAD.WIDE R116, R2.reuse, 0x4, R242 ;  /* 0x0000000402747825 */ /* 0x044fe200078e02f2 */
[----:B------:R-:W2:Y:S03]  /*8f40*/  LDC R14, c[0x0][0x230] ;  /* 0x00008c00ff0e7b82 */ /* 0x000ea60000000800 */
[----:B----4-:R-:W-:Y:S01]  /*8f50*/  IMAD.WIDE R60, R2, 0x4, R240 ;  /* 0x00000004023c7825 */ /* 0x010fe200078e02f0 */
[----:B------:R4:W-:Y:S03]  /*8f60*/  STL.64 [R1+0x388], R116 ;  /* 0x0003887401007387 */ /* 0x0009e60000100a00 */
[----:B------:R-:W-:Y:S01]  /*8f70*/  IMAD R2, R244, 0x9, RZ ;  /* 0x00000009f4027824 */ /* 0x000fe200078e02ff */
[----:B------:R4:W-:Y:S04]  /*8f80*/  LDGSTS.E [R247], desc[UR16][R116.64], !P6 ;  /* 0x0000000074f77fae */ /* 0x0009e8000f121850 */
[----:B------:R1:W-:Y:S04]  /*8f90*/  STL.64 [R1+0x380], R60 ;  /* 0x0003803c01007387 */ /* 0x0003e80000100a00 */
[----:B------:R1:W-:Y:S01]  /*8fa0*/  LDGSTS.E [R247+0x4000], desc[UR16][R60.64], !P6 ;  /* 0x040000003cf77fae */ /* 0x0003e2000f121850 */
[----:B------:R-:W-:Y:S01]  /*8fb0*/  ISETP.GE.U32.AND P6, PT, R3, 0x7fffff97, PT ;  /* 0x7fffff970300780c */ /* 0x000fe20003fc6070 */
[----:B------:R-:W-:-:S02]  /*8fc0*/  VIADD R3, R248, 0xffffffd5 ;  /* 0xffffffd5f8037836 */ /* 0x000fc40000000000 */
[C---:B----4-:R-:W-:Y:S01]  /*8fd0*/  IMAD.WIDE R116, R2.reuse, 0x4, R242 ;  /* 0x0000000402747825 */ /* 0x050fe200078e02f2 */
[----:B------:R-:W4:Y:S03]  /*8fe0*/  LDC R248, c[0x0][0x230] ;  /* 0x00008c00fff87b82 */ /* 0x000f260000000800 */
[----:B-1----:R-:W-:Y:S01]  /*8ff0*/  IMAD.WIDE R60, R2, 0x4, R240 ;  /* 0x00000004023c7825 */ /* 0x002fe200078e02f0 */
[----:B------:R1:W-:Y:S03]  /*9000*/  STL.64 [R1+0x378], R116 ;  /* 0x0003787401007387 */ /* 0x0003e60000100a00 */
[----:B------:R-:W-:Y:S01]  /*9010*/  IMAD R2, R244, 0xa, RZ ;  /* 0x0000000af4027824 */ /* 0x000fe200078e02ff */
[----:B------:R1:W-:Y:S04]  /*9020*/  LDGSTS.E [R247+0x4], desc[UR16][R116.64], !P4 ;  /* 0x0000400074f77fae */ /* 0x0003e8000e121850 */
[----:B------:R3:W-:Y:S04]  /*9030*/  STL.64 [R1+0x370], R60 ;  /* 0x0003703c01007387 */ /* 0x0007e80000100a00 */
[----:B------:R3:W-:Y:S01]  /*9040*/  LDGSTS.E [R247+0x4004], desc[UR16][R60.64], !P4 ;  /* 0x040040003cf77fae */ /* 0x0007e2000e121850 */
[----:B------:R-:W-:Y:S01]  /*9050*/  ISETP.GE.U32.AND P4, PT, R3, 0x7fffff96, PT ;  /* 0x7fffff960300780c */ /* 0x000fe20003f86070 */
[----:B------:R-:W-:-:S02]  /*9060*/  VIADD R3, R249, 0xffffffd4 ;  /* 0xffffffd4f9037836 */ /* 0x000fc40000000000 */
[C---:B-1----:R-:W-:Y:S01]  /*9070*/  IMAD.WIDE R116, R2.reuse, 0x4, R242 ;  /* 0x0000000402747825 */ /* 0x042fe200078e02f2 */
[----:B------:R-:W1:Y:S03]  /*9080*/  LDC R249, c[0x0][0x230] ;  /* 0x00008c00fff97b82 */ /* 0x000e660000000800 */
[----:B---3--:R-:W-:Y:S01]  /*9090*/  IMAD.WIDE R60, R2, 0x4, R240 ;  /* 0x00000004023c7825 */ /* 0x008fe200078e02f0 */
[----:B------:R3:W-:Y:S03]  /*90a0*/  STL.64 [R1+0x368], R116 ;  /* 0x0003687401007387 */ /* 0x0007e60000100a00 */
[----:B------:R-:W-:Y:S01]  /*90b0*/  IMAD R2, R244, 0xb, RZ ;  /* 0x0000000bf4027824 */ /* 0x000fe200078e02ff */
[----:B------:R3:W-:Y:S04]  /*90c0*/  LDGSTS.E [R247+0x8], desc[UR16][R116.64], !P0 ;  /* 0x0000800074f77fae */ /* 0x0007e8000c121850 */
[----:B------:R2:W-:Y:S04]  /*90d0*/  STL.64 [R1+0x360], R60 ;  /* 0x0003603c01007387 */ /* 0x0005e80000100a00 */
[----:B------:R2:W-:Y:S01]  /*90e0*/  LDGSTS.E [R247+0x4008], desc[UR16][R60.64], !P0 ;  /* 0x040080003cf77fae */ /* 0x0005e2000c121850 */
[----:B------:R-:W-:Y:S01]  /*90f0*/  ISETP.GE.U32.AND P0, PT, R3, 0x7fffff95, PT ;  /* 0x7fffff950300780c */ /* 0x000fe20003f06070 */
[----:B------:R-:W-:-:S02]  /*9100*/  VIADD R3, R5, 0xfffffff2 ;  /* 0xfffffff205037836 */ /* 0x000fc40000000000 */
[C---:B---3--:R-:W-:Y:S01]  /*9110*/  IMAD.WIDE R116, R2.reuse, 0x4, R242 ;  /* 0x0000000402747825 */ /* 0x048fe200078e02f2 */
[----:B------:R-:W3:Y:S04]  /*9120*/  LDC R5, c[0x0][0x230] ;  /* 0x00008c00ff057b82 */ /* 0x000ee80000000800 */
[----:B------:R4:W-:Y:S01]  /*9130*/  LDGSTS.E [R247+0xc], desc[UR16][R116.64], !P1 ;  /* 0x0000c00074f77fae */ /* 0x0009e2000c921850 */
[----:B--2---:R-:W-:-:S03]  /*9140*/  IMAD.WIDE R60, R2, 0x4, R240 ;  /* 0x00000004023c7825 */ /* 0x004fc600078e02f0 */
[----:B------:R4:W-:Y:S01]  /*9150*/  STL.64 [R1+0x358], R116 ;  /* 0x0003587401007387 */ /* 0x0009e20000100a00 */
[----:B------:R-:W-:-:S03]  /*9160*/  IMAD R2, R244, 0x28, RZ ;  /* 0x00000028f4027824 */ /* 0x000fc600078e02ff */
[----:B------:R2:W-:Y:S01]  /*9170*/  LDGSTS.E [R247+0x400c], desc[UR16][R60.64], !P1 ;  /* 0x0400c0003cf77fae */ /* 0x0005e2000c921850 */
[----:B------:R-:W-:Y:S02]  /*9180*/  ISETP.GE.U32.AND P1, PT, R3, 0x7fffffb3, PT ;  /* 0x7fffffb30300780c */ /* 0x000fe40003f26070 */
[----:B------:R-:W-:Y:S01]  /*9190*/  IADD3 R3, R9, -0xf, RZ ;  /* 0xfffffff109037810 */ /* 0x000fe20007ffe0ff */
[----:B------:R2:W-:Y:S01]  /*91a0*/  STL.64 [R1+0x350], R60 ;  /* 0x0003503c01007387 */ /* 0x0005e20000100a00 */
[----:B------:R-:W1:Y:S01]  /*91b0*/  LDC R9, c[0x0][0x230] ;  /* 0x00008c00ff097b82 */ /* 0x000e620000000800 */
[----:B----4-:R-:W-:-:S04]  /*91c0*/  IMAD.WIDE R116, R2, 0x4, R242 ;  /* 0x0000000402747825 */ /* 0x010fc800078e02f2 */
[----:B--2---:R-:W-:Y:S01]  /*91d0*/  IMAD.WIDE R60, R2, 0x4, R240 ;  /* 0x00000004023c7825 */ /* 0x004fe200078e02f0 */
[----:B------:R2:W-:Y:S03]  /*91e0*/  STL.64 [R1+0x208], R116 ;  /* 0x0002087401007387 */ /* 0x0005e60000100a00 */
[----:B------:R-:W-:Y:S01]  /*91f0*/  IMAD R2, R244, 0x29, RZ ;  /* 0x00000029f4027824 */ /* 0x000fe200078e02ff */
[----:B------:R2:W-:Y:S04]  /*9200*/  LDGSTS.E [R247+0x8000], desc[UR16][R116.64], !P5 ;  /* 0x0800000074f77fae */ /* 0x0005e8000e921850 */
        /* <DEDUP_REMOVED lines=9> */
[----:B------:R4:W-:Y:S04]  /*92a0*/  LDGSTS.E [R247+0x8004], desc[UR16][R116.64], !P6 ;  /* 0x0800400074f77fae */ /* 0x0009e8000f121850 */
[----:B------:R3:W-:Y:S04]  /*92b0*/  STL.64 [R1+0x1f0], R60 ;  /* 0x0001f03c01007387 */ /* 0x0007e80000100a00 */
[----:B------:R3:W-:Y:S01]  /*92c0*/  LDGSTS.E [R247+0xc004], desc[UR16][R60.64], !P6 ;  /* 0x0c0040003cf77fae */ /* 0x0007e2000f121850 */
[----:B------:R-:W-:Y:S01]  /*92d0*/  ISETP.GE.U32.AND P6, PT, R3, 0x7fffffb1, PT ;  /* 0x7fffffb10300780c */ /* 0x000fe20003fc6070 */
[----:B------:R-:W-:-:S02]  /*92e0*/  VIADD R3, R248, 0xffffffd3 ;  /* 0xffffffd3f8037836 */ /* 0x000fc40000000000 */
[----:B----4-:R-:W-:Y:S01]  /*92f0*/  IMAD.WIDE R116, R2, 0x4, R242 ;  /* 0x0000000402747825 */ /* 0x010fe200078e02f2 */
[----:B------:R-:W-:-:S03]  /*9300*/  LOP3.LUT R248, R0, 0x30, RZ, 0x3c, !PT ;  /* 0x0000003000f87812 */ /* 0x000fc600078e3cff */
        /* <DEDUP_REMOVED lines=11> */
[----:B----4-:R-:W-:-:S03]  /*93c0*/  IMAD.WIDE R60, R2, 0x4, R240 ;  /* 0x00000004023c7825 */ /* 0x010fc600078e02f0 */
[----:B------:R2:W-:Y:S01]  /*93d0*/  STL.64 [R1+0x1d8], R116 ;  /* 0x0001d87401007387 */ /* 0x0005e20000100a00 */
[----:B------:R-:W-:-:S03]  /*93e0*/  IMAD R2, R244, 0xc, RZ ;  /* 0x0000000cf4027824 */ /* 0x000fc600078e02ff */
[----:B------:R4:W-:Y:S01]  /*93f0*/  LDGSTS.E [R247+0xc00c], desc[UR16][R60.64], !P0 ;  /* 0x0c00c0003cf77fae */ /* 0x0009e2000c121850 */
[----:B------:R-:W-:Y:S01]  /*9400*/  ISETP.GE.U32.AND P0, PT, R3, 0x7fffff93, PT ;  /* 0x7fffff930300780c */ /* 0x000fe20003f06070 */
[----:B------:R-:W-:Y:S01]  /*9410*/  VIADD R248, R248, UR12 ;  /* 0x0000000cf8f87c36 */ /* 0x000fe20008000000 */
[----:B-1----:R-:W-:Y:S01]  /*9420*/  IADD3 R3, R9, -0x2f, RZ ;  /* 0xffffffd109037810 */ /* 0x002fe20007ffe0ff */
[----:B------:R4:W-:Y:S01]  /*9430*/  STL.64 [R1+0x1d0], R60 ;  /* 0x0001d03c01007387 */ /* 0x0009e20000100a00 */
[----:B------:R-:W1:Y:S01]  /*9440*/  LDC R9, c[0x0][0x230] ;  /* 0x00008c00ff097b82 */ /* 0x000e620000000800 */
[----:B--2---:R-:W-:-:S04]  /*9450*/  IMAD.WIDE R116, R2, 0x4, R242 ;  /* 0x0000000402747825 */ /* 0x004fc800078e02f2 */
        /* <DEDUP_REMOVED lines=18> */
[C---:B----4-:R-:W-:Y:S01]  /*9580*/  IMAD.WIDE R116, R2.reuse, 0x4, R242 ;  /* 0x0000000402747825 */ /* 0x050fe200078e02f2 */
[----:B------:R-:W4:Y:S03]  /*9590*/  LDC R249, c[0x0][0x230] ;  /* 0x00008c00fff97b82 */ /* 0x000f260000000800 */
        /* <DEDUP_REMOVED lines=11> */
[----:B-1----:R-:W-:-:S03]  /*9650*/  IMAD.WIDE R60, R2, 0x4, R240 ;  /* 0x00000004023c7825 */ /* 0x002fc600078e02f0 */
[----:B------:R2:W-:Y:S01]  /*9660*/  STL.64 [R1+0x318], R116 ;  /* 0x0003187401007387 */ /* 0x0005e20000100a00 */
[----:B------:R-:W-:-:S03]  /*9670*/  IMAD R2, R244, 0x2c, RZ ;  /* 0x0000002cf4027824 */ /* 0x000fc600078e02ff */
[----:B------:R1:W-:Y:S01]  /*9680*/  LDGSTS.E [R248+0x400c], desc[UR16][R60.64], !P6 ;  /* 0x0400c0003cf87fae */ /* 0x0003e2000f121850 */
[----:B------:R-:W-:Y:S01]  /*9690*/  ISETP.GE.U32.AND P6, PT, R3, 0x7fffffaf, PT ;  /* 0x7fffffaf0300780c */ /* 0x000fe20003fc6070 */
[----:B------:R-:W-:Y:S02]  /*96a0*/  VIADD R3, R9, 0xffffffed ;  /* 0xffffffed09037836 */ /* 0x000fe40000000000 */
[----:B------:R1:W-:Y:S01]  /*96b0*/  STL.64 [R1+0x310], R60 ;  /* 0x0003103c01007387 */ /* 0x0003e20000100a00 */
[----:B------:R-:W3:Y:S01]  /*96c0*/  LDC R9, c[0x0][0x230] ;  /* 0x00008c00ff097b82 */ /* 0x000ee20000000800 */
[----:B--2---:R-:W-:-:S04]  /*96d0*/  IMAD.WIDE R116, R2, 0x4, R242 ;  /* 0x0000000402747825 */ /* 0x004fc800078e02f2 */
[----:B-1----:R-:W-:Y:S01]  /*96e0*/  IMAD.WIDE R60, R2, 0x4, R240 ;  /* 0x00000004023c7825 */ /* 0x002fe200078e02f0 */
[----:B------:R1:W-:Y:S03]  /*96f0*/  STL.64 [R1+0x1c8], R116 ;  /* 0x0001c87401007387 */ /* 0x0003e60000100a00 */
[----:B------:R-:W-:Y:S01]  /*9700*/  IMAD R2, R244, 0x2d, RZ ;  /* 0x0000002df4027824 */ /* 0x000fe200078e02ff */
[----:B------:R1:W-:Y:S04]  /*9710*/  LDGSTS.E [R248+0x8000], desc[UR16][R116.64], !P4 ;  /* 0x0800000074f87fae */ /* 0x0003e8000e121850 */
[----:B------:R2:W-:Y:S04]  /*9720*/  STL.64 [R1+0x1c0], R60 ;  /* 0x0001c03c01007387 */ /* 0x0005e80000100a00 */
[----:B------:R2:W-:Y:S01]  /*9730*/  LDGSTS.E [R248+0xc000], desc[UR16][R60.64], !P4 ;  /* 0x0c0000003cf87fae */ /* 0x0005e2000e121850 */
[----:B------:R-:W-:Y:S01]  /*9740*/  ISETP.GE.U32.AND P4, PT, R3, 0x7fffffae, PT ;  /* 0x7fffffae0300780c */ /* 0x000fe20003f86070 */
[----:B-1----:R-:W-:Y:S01]  /*9750*/  IMAD.WIDE R116, R2, 0x4, R242 ;  /* 0x0000000402747825 */ /* 0x002fe200078e02f2 */
[----:B------:R-:W-:-:S02]  /*9760*/  IADD3 R3, R14, -0x14, RZ ;  /* 0xffffffec0e037810 */ /* 0x000fc40007ffe0ff */
[----:B------:R-:W1:Y:S01]  /*9770*/  LDC R14, c[0x0][0x230] ;  /* 0x00008c00ff0e7b82 */ /* 0x000e620000000800 */
[----:B--2---:R-:W-:Y:S01]  /*9780*/  IMAD.WIDE R60, R2, 0x4, R240 ;  /* 0x00000004023c7825 */ /* 0x004fe200078e02f0 */
[----:B------:R2:W-:Y:S03]  /*9790*/  STL.64 [R1+0x1b8], R116 ;  /* 0x0001b87401007387 */ /* 0x0005e60000100a00 */
[----:B------:R-:W-:Y:S01]  /*97a0*/  IMAD R2, R244, 0x2e, RZ ;  /* 0x0000002ef4027824 */ /* 0x000fe200078e02ff */
[----:B------:R2:W-:Y:S04]  /*97b0*/  LDGSTS.E [R248+0x8004], desc[UR16][R116.64], !P0 ;  /* 0x0800400074f87fae */ /* 0x0005e8000c121850 */
[----:B------:R3:W-:Y:S04]  /*97c0*/  STL.64 [R1+0x1b0], R60 ;  /* 0x0001b03c01007387 */ /* 0x0007e80000100a00 */
[----:B------:R3:W-:Y:S01]  /*97d0*/  LDGSTS.E [R248+0xc004], desc[UR16][R60.64], !P0 ;  /* 0x0c0040003cf87fae */ /* 0x0007e2000c121850 */
[----:B------:R-:W-:Y:S01]  /*97e0*/  ISETP.GE.U32.AND P0, PT, R3, 0x7fffffad, PT ;  /* 0x7fffffad0300780c */ /* 0x000fe20003f06070 */
[----:B----4-:R-:W-:-:S02]  /*97f0*/  VIADD R3, R249, 0xffffffcf ;  /* 0xffffffcff9037836 */ /* 0x010fc40000000000 */
[----:B--2---:R-:W-:Y:S01]  /*9800*/  IMAD.WIDE R116, R2, 0x4, R242 ;  /* 0x0000000402747825 */ /* 0x004fe200078e02f2 */
        /* <DEDUP_REMOVED lines=10> */
[----:B------:R-:W2:Y:S04]  /*98b0*/  LDC R5, c[0x0][0x230] ;  /* 0x00008c00ff057b82 */ /* 0x000ea80000000800 */
[----:B------:R4:W-:Y:S01]  /*98c0*/  LDGSTS.E [R248+0x800c], desc[UR16][R116.64], !P1 ;  /* 0x0800c00074f87fae */ /* 0x0009e2000c921850 */
[----:B---3--:R-:W-:-:S03]  /*98d0*/  IMAD.WIDE R60, R2, 0x4, R240 ;  /* 0x00000004023c7825 */ /* 0x008fc600078e02f0 */
[----:B------:R4:W-:Y:S01]  /*98e0*/  STL.64 [R1+0x198], R116 ;  /* 0x0001987401007387 */ /* 0x0009e20000100a00 */
[----:B------:R-:W-:-:S03]  /*98f0*/  IMAD.SHL.U32 R2, R244, 0x10, RZ ;  /* 0x00000010f4027824 */ /* 0x000fc600078e00ff */
[----:B------:R3:W-:Y:S01]  /*9900*/  LDGSTS.E [R248+0xc00c], desc[UR16][R60.64], !P1 ;  /* 0x0c00c0003cf87fae */ /* 0x0007e2000c921850 */
[----:B------:R-:W-:Y:S01]  /*9910*/  ISETP.GE.U32.AND P1, PT, R3, 0x7fffff8f, PT ;  /* 0x7fffff8f0300780c */ /* 0x000fe20003f26070 */
[----:B------:R-:W-:Y:S01]  /*9920*/  VIADD R249, R249, UR12 ;  /* 0x0000000cf9f97c36 */ /* 0x000fe20008000000 */
[----:B------:R-:W-:Y:S01]  /*9930*/  IADD3 R3, R9, -0x33, RZ ;  /* 0xffffffcd09037810 */ /* 0x000fe20007ffe0ff */
[----:B------:R3:W-:Y:S01]  /*9940*/  STL.64 [R1+0x190], R60 ;  /* 0x0001903c01007387 */ /* 0x0007e20000100a00 */
[----:B------:R-:W2:Y:S01]  /*9950*/  LDC R9, c[0x0][0x230] ;  /* 0x00008c00ff097b82 */ /* 0x000ea20000000800 */
[----:B----4-:R-:W-:-:S04]  /*9960*/  IMAD.WIDE R116, R2, 0x4, R242 ;  /* 0x0000000402747825 */ /* 0x010fc800078e02f2 */
[----:B---3--:R-:W-:Y:S01]  /*9970*/  IMAD.WIDE R60, R2, 0x4, R240 ;  /* 0x00000004023c7825 */ /* 0x008fe200078e02f0 */
[----:B------:R3:W-:Y:S03]  /*9980*/  STL.64 [R1+0x308], R116 ;  /* 0x0003087401007387 */ /* 0x0007e60000100a00 */
[----:B------:R-:W-:Y:S01]  /*9990*/  IMAD R2, R244, 0x11, RZ ;  /* 0x00000011f4027824 */ /* 0x000fe200078e02ff */
[----:B------:R3:W-:Y:S04]  /*99a0*/  LDGSTS.E [R249], desc[UR16][R116.64], !P5 ;  /* 0x0000000074f97fae */ /* 0x0007e8000e921850 */
[----:B------:R4:W-:Y:S04]  /*99b0*/  STL.64 [R1+0x300], R60 ;  /* 0x0003003c01007387 */ /* 0x0009e80000100a00 */
[----:B------:R4:W-:Y:S01]  /*99c0*/  LDGSTS.E [R249+0x4000], desc[UR16][R60.64], !P5 ;  /* 0x040000003cf97fae */ /* 0x0009e2000e921850 */
[----:B------:R-:W-:Y:S01]  /*99d0*/  ISETP.GE.U32.AND P5, PT, R3, 0x7fffff8e, PT ;  /* 0x7fffff8e0300780c */ /* 0x000fe20003fa6070 */
[----:B-1----:R-:W-:-:S02]  /*99e0*/  VIADD R3, R14, 0xffffffcc ;  /* 0xffffffcc0e037836 */ /* 0x002fc40000000000 */
[C---:B---3--:R-:W-:Y:S01]  /*99f0*/  IMAD.WIDE R116, R2.reuse, 0x4, R242 ;  /* 0x0000000402747825 */ /* 0x048fe200078e02f2 */
[----:B------:R-:W1:Y:S03]  /*9a00*/  LDC R14, c[0x0][0x230] ;  /* 0x00008c00ff0e7b82 */ /* 0x000e660000000800 */
        /* <DEDUP_REMOVED lines=9> */
[----:B------:R-:W3:Y:S03]  /*9aa0*/  LDC R250, c[0x0][0x230] ;  /* 0x00008c00fffa7b82 */ /* 0x000ee60000000800 */
[----:B----4-:R-:W-:Y:S01]  /*9ab0*/  IMAD.WIDE R60, R2, 0x4, R240 ;  /* 0x00000004023c7825 */ /* 0x010fe200078e02f0 */
[----:B------:R4:W-:Y:S03]  /*9ac0*/  STL.64 [R1+0x2e8], R116 ;  /* 0x0002e87401007387 */ /* 0x0009e60000100a00 */
[----:B------:R-:W-:Y:S01]  /*9ad0*/  IMAD R2, R244, 0x13, RZ ;  /* 0x00000013f4027824 */ /* 0x000fe200078e02ff */
[----:B------:R4:W-:Y:S04]  /*9ae0*/  LDGSTS.E [R249+0x8], desc[UR16][R116.64], !P4 ;  /* 0x0000800074f97fae */ /* 0x0009e8000e121850 */
[----:B------:R1:W-:Y:S04]  /*9af0*/  STL.64 [R1+0x2e0], R60 ;  /* 0x0002e03c01007387 */ /* 0x0003e80000100a00 */
[----:B------:R1:W-:Y:S01]  /*9b00*/  LDGSTS.E [R249+0x4008], desc[UR16][R60.64], !P4 ;  /* 0x040080003cf97fae */ /* 0x0003e2000e121850 */
[----:B------:R-:W-:Y:S01]  /*9b10*/  ISETP.GE.U32.AND P4, PT, R3, 0x7fffffac, PT ;  /* 0x7fffffac0300780c */ /* 0x000fe20003f86070 */
[----:B--2---:R-:W-:-:S02]  /*9b20*/  VIADD R3, R5, 0xffffffea ;  /* 0xffffffea05037836 */ /* 0x004fc40000000000 */
[C---:B----4-:R-:W-:Y:S01]  /*9b30*/  IMAD.WIDE R116, R2.reuse, 0x4, R242 ;  /* 0x0000000402747825 */ /* 0x050fe200078e02f2 */
[----:B------:R-:W2:Y:S04]  /*9b40*/  LDC R5, c[0x0][0x230] ;  /* 0x00008c00ff057b82 */ /* 0x000ea80000000800 */
        /* <DEDUP_REMOVED lines=8> */
[----:B------:R-:W2:Y:S01]  /*9bd0*/  LDC R9, c[0x0][0x230] ;  /* 0x00008c00ff097b82 */ /* 0x000ea20000000800 */
[----:B----4-:R-:W-:-:S04]  /*9be0*/  IMAD.WIDE R116, R2, 0x4, R242 ;  /* 0x0000000402747825 */ /* 0x010fc800078e02f2 */
        /* <DEDUP_REMOVED lines=10> */
[----:B----4-:R-:W-:Y:S01]  /*9c90*/  IMAD.WIDE R60, R2, 0x4, R240 ;  /* 0x00000004023c7825 */ /* 0x010fe200078e02f0 */
[----:B------:R4:W-:Y:S03]  /*9ca0*/  STL.64 [R1+0x178], R116 ;  /* 0x0001787401007387 */ /* 0x0009e60000100a00 */
[----:B------:R-:W-:Y:S01]  /*9cb0*/  IMAD R2, R244, 0x32, RZ ;  /* 0x00000032f4027824 */ /* 0x000fe200078e02ff */
[----:B------:R4:W-:Y:S04]  /*9cc0*/  LDGSTS.E [R249+0x8004], desc[UR16][R116.64], !P1 ;  /* 0x0800400074f97fae */ /* 0x0009e8000c921850 */
[----:B------:R2:W-:Y:S04]  /*9cd0*/  STL.64 [R1+0x170], R60 ;  /* 0x0001703c01007387 */ /* 0x0005e80000100a00 */
[----:B------:R2:W-:Y:S01]  /*9ce0*/  LDGSTS.E [R249+0xc004], desc[UR16][R60.64], !P1 ;  /* 0x0c0040003cf97fae */ /* 0x0005e2000c921850 */
[----:B------:R-:W-:Y:S01]  /*9cf0*/  ISETP.GE.U32.AND P1, PT, R3, 0x7fffffa9, PT ;  /* 0x7fffffa90300780c */ /* 0x000fe20003f26070 */
[----:B---3--:R-:W-:-:S02]  /*9d00*/  VIADD R3, R250, 0xffffffcb ;  /* 0xffffffcbfa037836 */ /* 0x008fc40000000000 */
[----:B----4-:R-:W-:Y:S01]  /*9d10*/  IMAD.WIDE R116, R2, 0x4, R242 ;  /* 0x0000000402747825 */ /* 0x010fe200078e02f2 */
[----:B------:R-:W-:-:S03]  /*9d20*/  LOP3.LUT R250, R0, 0x50, RZ, 0x3c, !PT ;  /* 0x0000005000fa7812 */ /* 0x000fc600078e3cff */
        /* <DEDUP_REMOVED lines=13> */
[----:B------:R-:W-:-:S03]  /*9e00*/  IMAD R2, R244, 0x14, RZ ;  /* 0x00000014f4027824 */ /* 0x000fc600078e02ff */
[----:B------:R3:W-:Y:S01]  /*9e10*/  LDGSTS.E [R249+0xc00c], desc[UR16][R60.64], !P6 ;  /* 0x0c00c0003cf97fae */ /* 0x0007e2000f121850 */
[----:B------:R-:W-:Y:S01]  /*9e20*/  ISETP.GE.U32.AND P6, PT, R3, 0x7fffff8b, PT ;  /* 0x7fffff8b0300780c */ /* 0x000fe20003fc6070 */
[----:B------:R-:W-:Y:S02]  /*9e30*/  VIADD R250, R250, UR12 ;  /* 0x0000000cfafa7c36 */ /* 0x000fe40008000000 */
[----:B------:R3:W-:Y:S01]  /*9e40*/  STL.64 [R1+0x150], R60 ;  /* 0x0001503c01007387 */ /* 0x0007e20000100a00 */
[----:B------:R-:W-:Y:S02]  /*9e50*/  VIADD R3, R9, 0xffffffc9 ;  /* 0xffffffc909037836 */ /* 0x000fe40000000000 */
        /* <DEDUP_REMOVED lines=9> */
[----:B---3--:R-:W-:Y:S01]  /*9ef0*/  IMAD.WIDE R116, R2, 0x4, R242 ;  /* 0x0000000402747825 */ /* 0x008fe200078e02f2 */
[----:B-1----:R-:W-:-:S02]  /*9f00*/  IADD3 R3, R14, -0x38, RZ ;  /* 0xffffffc80e037810 */ /* 0x002fc40007ffe0ff */
        /* <DEDUP_REMOVED lines=48> */
[----:B----4-:R-:W-:Y:S01]  /*a210*/  IMAD.WIDE R116, R2, 0x4, R242 ;  /* 0x0000000402747825 */ /* 0x010fe200078e02f2 */
[----:B---3--:R-:W-:-:S03]  /*a220*/  IADD3 R3, R251, -0x39, RZ ;  /* 0xffffffc7fb037810 */ /* 0x008fc60007ffe0ff */
        /* <DEDUP_REMOVED lines=8> */
[----:B------:R-:W-:Y:S02]  /*a2b0*/  VIADD R3, R5, 0xffffffc6 ;  /* 0xffffffc605037836 */ /* 0x000fe40000000000 */
[C---:B--2---:R-:W-:Y:S01]  /*a2c0*/  IMAD.WIDE R116, R2.reuse, 0x4, R242 ;  /* 0x0000000402747825 */ /* 0x044fe200078e02f2 */
[----:B------:R-:W2:Y:S03]  /*a2d0*/  LDC R5, c[0x0][0x230] ;  /* 0x00008c00ff057b82 */ /* 0x000ea60000000800 */
[----:B---3--:R-:W-:Y:S01]  /*a2e0*/  IMAD.WIDE R60, R2, 0x4, R240 ;  /* 0x00000004023c7825 */ /* 0x008fe200078e02f0 */
[----:B------:R3:W-:Y:S03]  /*a2f0*/  STL.64 [R1+0x118], R116 ;  /* 0x0001187401007387 */ /* 0x0007e60000100a00 */
[----:B------:R-:W-:Y:S01]  /*a300*/  IMAD R2, R244, 0x18, RZ ;  /* 0x00000018f4027824 */ /* 0x000fe200078e02ff */
[----:B------:R3:W-:Y:S01]  /*a310*/  LDGSTS.E [R250+0x800c], desc[UR16][R116.64], !P0 ;  /* 0x0800c00074fa7fae */ /* 0x0007e2000c121850 */
[----:B------:R-:W-:-:S03]  /*a320*/  VIADD R251, R251, UR12 ;  /* 0x0000000cfbfb7c36 */ /* 0x000fc60008000000 */
[----:B------:R4:W-:Y:S04]  /*a330*/  STL.64 [R1+0x110], R60 ;  /* 0x0001103c01007387 */ /* 0x0009e80000100a00 */
[----:B------:R4:W-:Y:S01]  /*a340*/  LDGSTS.E [R250+0xc00c], desc[UR16][R60.64], !P0 ;  /* 0x0c00c0003cfa7fae */ /* 0x0009e2000c121850 */
[----:B------:R-:W-:Y:S01]  /*a350*/  ISETP.GE.U32.AND P0, PT, R3, 0x7fffff87, PT ;  /* 0x7fffff870300780c */ /* 0x000fe20003f06070 */
[----:B------:R-:W-:Y:S02]  /*a360*/  VIADD R3, R9, 0xffffffc5 ;  /* 0xffffffc509037836 */ /* 0x000fe40000000000 */
[C---:B---3--:R-:W-:Y:S01]  /*a370*/  IMAD.WIDE R116, R2.reuse, 0x4, R242 ;  /* 0x0000000402747825 */ /* 0x048fe200078e02f2 */
[----:B------:R-:W3:Y:S04]  /*a380*/  LDC R9, c[0x0][0x230] ;  /* 0x00008c00ff097b82 */ /* 0x000ee80000000800 */
[----:B------:R1:W-:Y:S01]  /*a390*/  LDGSTS.E [R251], desc[UR16][R116.64], !P2 ;  /* 0x0000000074fb7fae */ /* 0x0003e2000d121850 */
[----:B----4-:R-:W-:-:S04]  /*a3a0*/  IMAD.WIDE R60, R2, 0x4, R240 ;  /* 0x00000004023c7825 */ /* 0x010fc800078e02f0 */
[C---:B------:R-:W-:Y:S01]  /*a3b0*/  IMAD R2, R244.reuse, 0x19, RZ ;  /* 0x00000019f4027824 */ /* 0x040fe200078e02ff */
[----:B------:R4:W-:Y:S01]  /*a3c0*/  LDGSTS.E [R251+0x4000], desc[UR16][R60.64], !P2 ;  /* 0x040000003cfb7fae */ /* 0x0009e2000d121850 */
[----:B------:R-:W-:Y:S01]  /*a3d0*/  ISETP.GE.U32.AND P2, PT, R3, 0x7fffff86, PT ;  /* 0x7fffff860300780c */ /* 0x000fe20003f46070 */
[----:B------:R-:W-:Y:S02]  /*a3e0*/  IMAD R3, R244, 0x1a, RZ ;  /* 0x0000001af4037824 */ /* 0x000fe400078e02ff */
[C---:B------:R-:W-:Y:S01]  /*a3f0*/  IMAD.WIDE R160, R2.reuse, 0x4, R242 ;  /* 0x0000000402a07825 */ /* 0x040fe200078e02f2 */
[----:B------:R2:W-:Y:S03]  /*a400*/  STL.64 [R1+0x288], R116 ;  /* 0x0002887401007387 */ /* 0x0005e60000100a00 */
[----:B------:R-:W-:Y:S01]  /*a410*/  IMAD.WIDE R122, R2, 0x4, R240 ;  /* 0x00000004027a7825 */ /* 0x000fe200078e02f0 */
[----:B------:R4:W-:Y:S03]  /*a420*/  STL.64 [R1+0x280], R60 ;  /* 0x0002803c01007387 */ /* 0x0009e60000100a00 */
[----:B-1----:R-:W-:Y:S01]  /*a430*/  VIADD R2, R14, 0xffffffc4 ;  /* 0xffffffc40e027836 */ /* 0x002fe20000000000 */
[----:B------:R1:W-:Y:S01]  /*a440*/  LDGSTS.E [R251+0x4], desc[UR16][R160.64], !P1 ;  /* 0x00004000a0fb7fae */ /* 0x0003e2000c921850 */
[----:B------:R-:W3:Y:S01]  /*a450*/  LDC R14, c[0x0][0x230] ;  /* 0x00008c00ff0e7b82 */ /* 0x000ee20000000800 */
[----:B--2---:R-:W-:-:S02]  /*a460*/  IMAD.WIDE R116, R3, 0x4, R242 ;  /* 0x0000000403747825 */ /* 0x004fc400078e02f2 */
[----:B------:R2:W-:Y:S01]  /*a470*/  LDGSTS.E [R251+0x4004], desc[UR16][R122.64], !P1 ;  /* 0x040040007afb7fae */ /* 0x0005e2000c921850 */
[----:B------:R-:W-:Y:S01]  /*a480*/  ISETP.GE.U32.AND P1, PT, R2, 0x7fffff85, PT ;  /* 0x7fffff850200780c */ /* 0x000fe20003f26070 */
[----:B----4-:R-:W-:Y:S01]  /*a490*/  IMAD.WIDE R60, R3, 0x4, R240 ;  /* 0x00000004033c7825 */ /* 0x010fe200078e02f0 */
[----:B------:R-:W-:Y:S01]  /*a4a0*/  IADD3 R2, R7, -0x1d, RZ ;  /* 0xffffffe307027810 */ /* 0x000fe20007ffe0ff */
[----:B------:R-:W-:Y:S01]  /*a4b0*/  LDGSTS.E [R251+0x8], desc[UR16][R116.64], !P5 ;  /* 0x0000800074fb7fae */ /* 0x000fe2000e921850 */
[----:B------:R-:W4:Y:S03]  /*a4c0*/  LDC R7, c[0x0][0x230] ;  /* 0x00008c00ff077b82 */ /* 0x000f260000000800 */
[----:B------:R2:W-:Y:S01]  /*a4d0*/  LDGSTS.E [R251+0x4008], desc[UR16][R60.64], !P5 ;  /* 0x040080003cfb7fae */ /* 0x0005e2000e921850 */
[----:B------:R-:W-:Y:S01]  /*a4e0*/  ISETP.GE.U32.AND P5, PT, R2, 0x7fffffa4, PT ;  /* 0x7fffffa40200780c */ /* 0x000fe20003fa6070 */
[----:B------:R-:W-:-:S02]  /*a4f0*/  IMAD R2, R244, 0x1b, RZ ;  /* 0x0000001bf4027824 */ /* 0x000fc400078e02ff */
[----:B------:R1:W-:Y:S04]  /*a500*/  STL.64 [R1+0x278], R160 ;  /* 0x000278a001007387 */ /* 0x0003e80000100a00 */
[----:B------:R2:W-:Y:S01]  /*a510*/  STL.64 [R1+0x270], R122 ;  /* 0x0002707a01007387 */ /* 0x0005e20000100a00 */
[----:B------:R-:W-:-:S03]  /*a520*/  IMAD.WIDE R172, R2, 0x4, R242 ;  /* 0x0000000402ac7825 */ /* 0x000fc600078e02f2 */
[----:B------:R-:W-:Y:S01]  /*a530*/  STL.64 [R1+0x268], R116 ;  /* 0x0002687401007387 */ /* 0x000fe20000100a00 */
[----:B------:R-:W-:-:S03]  /*a540*/  IMAD R3, R244, 0x38, RZ ;  /* 0x00000038f4037824 */ /* 0x000fc600078e02ff */
[----:B------:R2:W-:Y:S01]  /*a550*/  STL.64 [R1+0x260], R60 ;  /* 0x0002603c01007387 */ /* 0x0005e20000100a00 */
[----:B-1----:R-:W-:-:S03]  /*a560*/  IMAD.WIDE R160, R2, 0x4, R240 ;  /* 0x0000000402a07825 */ /* 0x002fc600078e02f0 */
[----:B------:R-:W-:Y:S01]  /*a570*/  LDGSTS.E [R251+0xc], desc[UR16][R172.64], !P6 ;  /* 0x0000c000acfb7fae */ /* 0x000fe2000f121850 */
[----:B------:R-:W-:Y:S02]  /*a580*/  VIADD R2, R5, 0xffffffe2 ;  /* 0xffffffe205027836 */ /* 0x000fe40000000000 */
[C---:B--2---:R-:W-:Y:S01]  /*a590*/  IMAD.WIDE R122, R3.reuse, 0x4, R242 ;  /* 0x00000004037a7825 */ /* 0x044fe200078e02f2 */
[----:B------:R-:W-:Y:S01]  /*a5a0*/  LDGSTS.E [R251+0x400c], desc[UR16][R160.64], !P6 ;  /* 0x0400c000a0fb7fae */ /* 0x000fe2000f121850 */
[----:B------:R-:W1:Y:S02]  /*a5b0*/  LDC R61, c[0x0][0x230] ;  /* 0x00008c00ff3d7b82 */ /* 0x000e640000000800 */
[----:B------:R-:W-:-:S06]  /*a5c0*/  IMAD.WIDE R116, R3, 0x4, R240 ;  /* 0x0000000403747825 */ /* 0x000fcc00078e02f0 */
[----:B------:R-:W2:Y:S01]  /*a5d0*/  LDC R60, c[0x0][0x230] ;  /* 0x00008c00ff3c7b82 */ /* 0x000ea20000000800 */
[----:B------:R-:W-:Y:S01]  /*a5e0*/  ISETP.GE.U32.AND P6, PT, R2, 0x7fffffa3, PT ;  /* 0x7fffffa30200780c */ /* 0x000fe20003fc6070 */
[----:B---3--:R-:W-:Y:S01]  /*a5f0*/  VIADD R3, R9, 0xffffffe1 ;  /* 0xffffffe109037836 */ /* 0x008fe20000000000 */
[----:B------:R-:W-:Y:S01]  /*a600*/  STL.64 [R1+0x258], R172 ;  /* 0x000258ac01007387 */ /* 0x000fe20000100a00 */
[----:B------:R-:W-:-:S03]  /*a610*/  IMAD R2, R244, 0x39, RZ ;  /* 0x00000039f4027824 */ /* 0x000fc600078e02ff */
[----:B------:R-:W-:Y:S01]  /*a620*/  STL.64 [R1+0x250], R160 ;  /* 0x000250a001007387 */ /* 0x000fe20000100a00 */
[----:B------:R-:W3:Y:S03]  /*a630*/  LDC R9, c[0x0][0x230] ;  /* 0x00008c00ff097b82 */ /* 0x000ee60000000800 */
[----:B------:R4:W-:Y:S04]  /*a640*/  STL.64 [R1+0x108], R122 ;  /* 0x0001087a01007387 */ /* 0x0009e80000100a00 */
[----:B------:R4:W-:Y:S04]  /*a650*/  LDGSTS.E [R251+0x8000], desc[UR16][R122.64], !P4 ;  /* 0x080000007afb7fae */ /* 0x0009e8000e121850 */
[----:B------:R4:W-:Y:S04]  /*a660*/  STL.64 [R1+0x100], R116 ;  /* 0x0001007401007387 */ /* 0x0009e80000100a00 */
[----:B------:R1:W-:Y:S01]  /*a670*/  LDGSTS.E [R251+0xc000], desc[UR16][R116.64], !P4 ;  /* 0x0c00000074fb7fae */ /* 0x0003e2000e121850 */
[----:B------:R-:W-:Y:S01]  /*a680*/  ISETP.GE.U32.AND P4, PT, R3, 0x7fffffa2, PT ;  /* 0x7fffffa20300780c */ /* 0x000fe20003f86070 */
[----:B------:R-:W-:-:S02]  /*a690*/  VIADD R3, R14, 0xffffffe0 ;  /* 0xffffffe00e037836 */ /* 0x000fc40000000000 */
[----:B----4-:R-:W-:-:S05]  /*a6a0*/  IMAD.WIDE R122, R2, 0x4, R242 ;  /* 0x00000004027a7825 */ /* 0x010fca00078e02f2 */
[----:B------:R4:W-:Y:S01]  /*a6b0*/  LDGSTS.E [R251+0x8004], desc[UR16][R122.64], !P0 ;  /* 0x080040007afb7fae */ /* 0x0009e2000c121850 */
[----:B-1----:R-:W-:-:S04]  /*a6c0*/  IMAD.WIDE R116, R2, 0x4, R240 ;  /* 0x0000000402747825 */ /* 0x002fc800078e02f0 */
[C---:B------:R-:W-:Y:S01]  /*a6d0*/  IMAD R2, R244.reuse, 0x3a, RZ ;  /* 0x0000003af4027824 */ /* 0x040fe200078e02ff */
[----:B------:R1:W-:Y:S01]  /*a6e0*/  LDGSTS.E [R251+0xc004], desc[UR16][R116.64], !P0 ;  /* 0x0c00400074fb7fae */ /* 0x0003e2000c121850 */
[----:B------:R-:W-:Y:S01]  /*a6f0*/  ISETP.GE.U32.AND P0, PT, R3, 0x7fffffa1, PT ;  /* 0x7fffffa10300780c */ /* 0x000fe20003f06070 */
[----:B------:R-:W-:Y:S02]  /*a700*/  IMAD R3, R244, 0x3b, RZ ;  /* 0x0000003bf4037824 */ /* 0x000fe400078e02ff */
[----:B------:R4:W-:Y:S01]  /*a710*/  STL.64 [R1+0xf8], R122 ;  /* 0x0000f87a01007387 */ /* 0x0009e20000100a00 */
[----:B------:R-:W-:-:S03]  /*a720*/  IMAD.WIDE R160, R2, 0x4, R242 ;  /* 0x0000000402a07825 */ /* 0x000fc600078e02f2 */
[----:B------:R1:W-:Y:S01]  /*a730*/  STL.64 [R1+0xf0], R116 ;  /* 0x0000f07401007387 */ /* 0x0003e20000100a00 */
[----:B------:R-:W-:Y:S01]  /*a740*/  VIADD R5, R61, 0xffffffc3 ;  /* 0xffffffc33d057836 */ /* 0x000fe20000000000 */
[----:B------:R-:W-:Y:S02]  /*a750*/  LOP3.LUT R14, R0, 0x70, RZ, 0x3c, !PT ;  /* 0x00000070000e7812 */ /* 0x000fe400078e3cff */
[----:B------:R3:W-:Y:S01]  /*a760*/  LDGSTS.E [R251+0x8008], desc[UR16][R160.64], !P2 ;  /* 0x08008000a0fb7fae */ /* 0x0007e2000d121850 */
[----:B----4-:R-:W-:Y:S01]  /*a770*/  IMAD.WIDE R122, R2, 0x4, R240 ;  /* 0x00000004027a7825 */ /* 0x010fe200078e02f0 */
[----:B--2---:R-:W-:-:S03]  /*a780*/  IADD3 R2, R60, -0x3e, RZ ;  /* 0xffffffc23c027810 */ /* 0x004fc60007ffe0ff */
[C---:B-1----:R-:W-:Y:S01]  /*a790*/  IMAD.WIDE R116, R3.reuse, 0x4, R242 ;  /* 0x0000000403747825 */ /* 0x042fe200078e02f2 */
[----:B------:R1:W-:Y:S03]  /*a7a0*/  LDGSTS.E [R251+0xc008], desc[UR16][R122.64], !P2 ;  /* 0x0c0080007afb7fae */ /* 0x0003e6000d121850 */
[----:B------:R-:W-:Y:S01]  /*a7b0*/  IMAD.WIDE R60, R3, 0x4, R240 ;  /* 0x00000004033c7825 */ /* 0x000fe200078e02f0 */
[----:B------:R2:W-:Y:S03]  /*a7c0*/  LDGSTS.E [R251+0x800c], desc[UR16][R116.64], !P1 ;  /* 0x0800c00074fb7fae */ /* 0x0005e6000c921850 */
[----:B------:R-:W-:Y:S01]  /*a7d0*/  IMAD R0, R244, 0x1c, RZ ;  /* 0x0000001cf4007824 */ /* 0x000fe200078e02ff */
[----:B------:R4:W-:Y:S01]  /*a7e0*/  LDGSTS.E [R251+0xc00c], desc[UR16][R60.64], !P1 ;  /* 0x0c00c0003cfb7fae */ /* 0x0009e2000c921850 */
[----:B------:R-:W-:Y:S01]  /*a7f0*/  ISETP.GE.U32.AND P1, PT, R2, 0x7fffff83, PT ;  /* 0x7fffff830200780c */ /* 0x000fe20003f26070 */
[----:B------:R-:W-:-:S02]  /*a800*/  IMAD R2, R244, 0x1d, RZ ;  /* 0x0000001df4027824 */ /* 0x000fc400078e02ff */
[----:B------:R1:W-:Y:S01]  /*a810*/  STL.64 [R1+0xe8], R160 ;  /* 0x0000e8a001007387 */ /* 0x0003e20000100a00 */
[----:B------:R-:W-:Y:S02]  /*a820*/  VIADD R14, R14, UR12 ;  /* 0x0000000c0e0e7c36 */ /* 0x000fe40008000000 */
[----:B------:R-:W-:Y:S01]  /*a830*/  IMAD.WIDE R172, R0, 0x4, R242 ;  /* 0x0000000400ac7825 */ /* 0x000fe200078e02f2 */
[----:B------:R2:W-:Y:S01]  /*a840*/  STL.64 [R1+0xe0], R122 ;  /* 0x0000e07a01007387 */ /* 0x0005e20000100a00 */
[----:B------:R-:W-:-:S03]  /*a850*/  ISETP.GE.U32.AND P2, PT, R5, 0x7fffff84, PT ;  /* 0x7fffff840500780c */ /* 0x000fc60003f46070 */
[----:B------:R4:W-:Y:S01]  /*a860*/  STL.64 [R1+0xd8], R116 ;  /* 0x0000d87401007387 */ /* 0x0009e20000100a00 */
[----:B---3--:R-:W-:Y:S02]  /*a870*/  VIADD R5, R9, 0xffffffc1 ;  /* 0xffffffc109057836 */ /* 0x008fe40000000000 */
[----:B------:R-:W-:Y:S01]  /*a880*/  VIADD R3, R7, 0xffffffc0 ;  /* 0xffffffc007037836 */ /* 0x000fe20000000000 */
[----:B------:R3:W-:Y:S01]  /*a890*/  STL.64 [R1+0xd0], R60 ;  /* 0x0000d03c01007387 */ /* 0x0007e20000100a00 */
[----:B-1----:R-:W-:Y:S01]  /*a8a0*/  IMAD.WIDE R160, R0, 0x4, R240 ;  /* 0x0000000400a07825 */ /* 0x002fe200078e02f0 */
[----:B------:R-:W1:Y:S02]  /*a8b0*/  LDC R9, c[0x0][0x230] ;  /* 0x00008c00ff097b82 */ /* 0x000e640000000800 */
[----:B------:R-:W-:Y:S01]  /*a8c0*/  LDGSTS.E [R14], desc[UR16][R172.64], !P5 ;  /* 0x00000000ac0e7fae */ /* 0x000fe2000e921850 */
[----:B--2---:R-:W-:-:S03]  /*a8d0*/  IMAD.WIDE R122, R2, 0x4, R242 ;  /* 0x00000004027a7825 */ /* 0x004fc600078e02f2 */
[----:B------:R-:W-:Y:S02]  /*a8e0*/  LDGSTS.E [R14+0x4000], desc[UR16][R160.64], !P5 ;  /* 0x04000000a00e7fae */ /* 0x000fe4000e921850 */
[----:B----4-:R-:W2:Y:S01]  /*a8f0*/  LDC R116, c[0x0][0x230] ;  /* 0x00008c00ff747b82 */ /* 0x010ea20000000800 */
[----:B---3--:R-:W-:Y:S01]  /*a900*/  IMAD.WIDE R60, R2, 0x4, R240 ;  /* 0x00000004023c7825 */ /* 0x008fe200078e02f0 */
[----:B------:R-:W-:Y:S04]  /*a910*/  LDGSTS.E [R14+0x4], desc[UR16][R122.64], !P6 ;  /* 0x000040007a0e7fae */ /* 0x000fe8000f121850 */
[----:B------:R3:W-:Y:S01]  /*a920*/  LDGSTS.E [R14+0x4004], desc[UR16][R60.64], !P6 ;  /* 0x040040003c0e7fae */ /* 0x0007e2000f121850 */
[----:B------:R-:W-:Y:S02]  /*a930*/  ISETP.GE.U32.AND P6, PT, R5, 0x7fffff82, PT ;  /* 0x7fffff820500780c */ /* 0x000fe40003fc6070 */
[----:B------:R-:W4:Y:S01]  /*a940*/  LDC R5, c[0x0][0x230] ;  /* 0x00008c00ff057b82 */ /* 0x000f220000000800 */
[----:B------:R-:W-:Y:S01]  /*a950*/  ISETP.GE.AND P5, PT, R252, R3, PT ;  /* 0x00000003fc00720c */ /* 0x000fe20003fa6270 */
[----:B------:R-:W-:Y:S01]  /*a960*/  STL.64 [R1+0x88], R172 ;  /* 0x000088ac01007387 */ /* 0x000fe20000100a00 */
[----:B------:R-:W-:-:S02]  /*a970*/  IMAD R2, R244, 0x1e, RZ ;  /* 0x0000001ef4027824 */ /* 0x000fc400078e02ff */
[----:B------:R-:W-:Y:S01]  /*a980*/  SEL R0, RZ, 0x4, P5 ;  /* 0x00000004ff007807 */ /* 0x000fe20002800000 */
[----:B------:R-:W-:Y:S01]  /*a990*/  STL.64 [R1+0x80], R160 ;  /* 0x000080a001007387 */ /* 0x000fe20000100a00 */
[----:B------:R-:W-:Y:S01]  /*a9a0*/  ISETP.GT.AND P5, PT, R6, 0x7f, PT ;  /* 0x0000007f0600780c */ /* 0x000fe20003fa4270 */
[----:B------:R-:W1:Y:S02]  /*a9b0*/  LDC R252, c[0x0][0x230] ;  /* 0x00008c00fffc7b82 */ /* 0x000e640000000800 */
[----:B------:R-:W-:Y:S01]  /*a9c0*/  STL.64 [R1+0x78], R122 ;  /* 0x0000787a01007387 */ /* 0x000fe20000100a00 */
[----:B------:R-:W-:-:S03]  /*a9d0*/  IMAD.WIDE R6, R2, 0x4, R240 ;  /* 0x0000000402067825 */ /* 0x000fc600078e02f0 */
[----:B------:R3:W-:Y:S01]  /*a9e0*/  STL.64 [R1+0x70], R60 ;  /* 0x0000703c01007387 */ /* 0x0007e20000100a00 */
[----:B------:R-:W-:Y:S02]  /*a9f0*/  SEL R0, R0, RZ, P5 ;  /* 0x000000ff00007207 */ /* 0x000fe40002800000 */
[----:B------:R-:W-:Y:S02]  /*aa00*/  ISETP.GE.U32.AND P5, PT, R3, 0x7fffff81, PT ;  /* 0x7fffff810300780c */ /* 0x000fe40003fa6070 */
[----:B------:R-:W1:Y:S01]  /*aa10*/  LDC R3, c[0x0][0x230] ;  /* 0x00008c00ff037b82 */ /* 0x000e620000000800 */
[----:B---3--:R-:W-:-:S04]  /*aa20*/  IMAD.WIDE R60, R2, 0x4, R242 ;  /* 0x00000004023c7825 */ /* 0x008fc800078e02f2 */
[----:B------:R-:W-:Y:S01]  /*aa30*/  IMAD R2, R244, 0x1f, RZ ;  /* 0x0000001ff4027824 */ /* 0x000fe200078e02ff */
[----:B------:R3:W-:Y:S04]  /*aa40*/  STL.64 [R1+0x248], R60 ;  /* 0x0002483c01007387 */ /* 0x0007e80000100a00 */
[----:B------:R3:W-:Y:S04]  /*aa50*/  LDGSTS.E [R14+0x8], desc[UR16][R60.64], !P4 ;  /* 0x000080003c0e7fae */ /* 0x0007e8000e121850 */
[----:B------:R2:W-:Y:S04]  /*aa60*/  STL.64 [R1+0x240], R6 ;  /* 0x0002400601007387 */ /* 0x0005e80000100a00 */
[----:B------:R2:W-:Y:S01]  /*aa70*/  LDGSTS.E [R14+0x4008], desc[UR16][R6.64], !P4 ;  /* 0x04008000060e7fae */ /* 0x0005e2000e121850 */
[----:B------:R-:W-:Y:S01]  /*aa80*/  ISETP.NE.U32.AND P4, PT, R0, RZ, PT ;  /* 0x000000ff0000720c */ /* 0x000fe20003f85070 */
[----:B------:R-:W-:-:S02]  /*aa90*/  IMAD R0, R244, 0x3c, RZ ;  /* 0x0000003cf4007824 */ /* 0x000fc400078e02ff */
[----:B---3--:R-:W-:-:S04]  /*aaa0*/  IMAD.WIDE R60, R2, 0x4, R242 ;  /* 0x00000004023c7825 */ /* 0x008fc800078e02f2 */
[----:B--2---:R-:W-:Y:S01]  /*aab0*/  IMAD.WIDE R6, R2, 0x4, R240 ;  /* 0x0000000402067825 */ /* 0x004fe200078e02f0 */
[----:B------:R2:W-:Y:S03]  /*aac0*/  LDGSTS.E [R14+0xc], desc[UR16][R60.64], !P0 ;  /* 0x0000c0003c0e7fae */ /* 0x0005e6000c121850 */
[----:B------:R-:W-:Y:S01]  /*aad0*/  VIADD R2, R116, 0xffffffbf ;  /* 0xffffffbf74027836 */ /* 0x000fe20000000000 */
[----:B------:R3:W-:Y:S01]  /*aae0*/  LDGSTS.E [R14+0x400c], desc[UR16][R6.64], !P0 ;  /* 0x0400c000060e7fae */ /* 0x0007e2000c121850 */
[----:B------:R-:W-:-:S03]  /*aaf0*/  IMAD.WIDE R122, R0, 0x4, R242 ;  /* 0x00000004007a7825 */ /* 0x000fc600078e02f2 */
[----:B------:R-:W-:Y:S01]  /*ab00*/  ISETP.GE.U32.AND P0, PT, R2, 0x7fffff80, PT ;  /* 0x7fffff800200780c */ /* 0x000fe20003f06070 */
[----:B------:R-:W-:Y:S01]  /*ab10*/  IMAD.WIDE R116, R0, 0x4, R240 ;  /* 0x0000000400747825 */ /* 0x000fe200078e02f0 */
[----:B----4-:R-:W-:Y:S01]  /*ab20*/  IADD3 R0, R5, -0x42, RZ ;  /* 0xffffffbe05007810 */ /* 0x010fe20007ffe0ff */
[----:B------:R2:W-:Y:S01]  /*ab30*/  STL.64 [R1+0x238], R60 ;  /* 0x0002383c01007387 */ /* 0x0005e20000100a00 */
[----:B------:R-:W4:Y:S01]  /*ab40*/  LDC R5, c[0x0][0x230] ;  /* 0x00008c00ff057b82 */ /* 0x000f220000000800 */
[----:B------:R-:W-:Y:S02]  /*ab50*/  IMAD R2, R244, 0x3d, RZ ;  /* 0x0000003df4027824 */ /* 0x000fe400078e02ff */
[----:B------:R3:W-:Y:S04]  /*ab60*/  STL.64 [R1+0x230], R6 ;  /* 0x0002300601007387 */ /* 0x0007e80000100a00 */
[----:B------:R-:W-:Y:S01]  /*ab70*/  LDGSTS.E [R14+0x8000], desc[UR16][R122.64], !P2 ;  /* 0x080000007a0e7fae */ /* 0x000fe2000d121850 */
[----:B--2---:R-:W-:-:S03]  /*ab80*/  IMAD.WIDE R60, R2, 0x4, R242 ;  /* 0x00000004023c7825 */ /* 0x004fc600078e02f2 */
[----:B------:R2:W-:Y:S01]  /*ab90*/  LDGSTS.E [R14+0xc000], desc[UR16][R116.64], !P2 ;  /* 0x0c000000740e7fae */ /* 0x0005e2000d121850 */
[----:B------:R-:W-:Y:S01]  /*aba0*/  ISETP.GE.U32.AND P2, PT, R0, 0x7fffff7f, PT ;  /* 0x7fffff7f0000780c */ /* 0x000fe20003f46070 */
[----:B---3--:R-:W-:Y:S02]  /*abb0*/  IMAD.WIDE R6, R2, 0x4, R240 ;  /* 0x0000000402067825 */ /* 0x008fe400078e02f0 */
[----:B------:R3:W-:Y:S02]  /*abc0*/  LDGSTS.E [R14+0x8004], desc[UR16][R60.64], !P1 ;  /* 0x080040003c0e7fae */ /* 0x0007e4000c921850 */
[----:B-1----:R-:W-:Y:S02]  /*abd0*/  VIADD R2, R9, 0xffffffbd ;  /* 0xffffffbd09027836 */ /* 0x002fe40000000000 */
[----:B------:R-:W-:Y:S01]  /*abe0*/  STL.64 [R1+0xc8], R122 ;  /* 0x0000c87a01007387 */ /* 0x000fe20000100a00 */
[----:B------:R-:W-:-:S03]  /*abf0*/  IMAD R0, R244, 0x3e, RZ ;  /* 0x0000003ef4007824 */ /* 0x000fc600078e02ff */
[----:B------:R-:W-:Y:S01]  /*ac00*/  LDGSTS.E [R14+0xc004], desc[UR16][R6.64], !P1 ;  /* 0x0c004000060e7fae */ /* 0x000fe2000c921850 */
[----:B------:R-:W-:Y:S01]  /*ac10*/  ISETP.GE.U32.AND P1, PT, R2, 0x7fffff7e, PT ;  /* 0x7fffff7e0200780c */ /* 0x000fe20003f26070 */
[----:B------:R-:W-:Y:S02]  /*ac20*/  IMAD R2, R244, 0x3f, RZ ;  /* 0x0000003ff4027824 */ /* 0x000fe400078e02ff */
[----:B------:R2:W-:Y:S01]  /*ac30*/  STL.64 [R1+0xc0], R116 ;  /* 0x0000c07401007387 */ /* 0x0005e20000100a00 */
[----:B------:R-:W-:-:S03]  /*ac40*/  IMAD.WIDE R160, R0, 0x4, R240 ;  /* 0x0000000400a07825 */ /* 0x000fc600078e02f0 */
[----:B------:R3:W-:Y:S01]  /*ac50*/  STL.64 [R1+0xb8], R60 ;  /* 0x0000b83c01007387 */ /* 0x0007e20000100a00 */
[----:B------:R-:W-:-:S03]  /*ac60*/  IMAD.WIDE R172, R2, 0x4, R240 ;  /* 0x0000000402ac7825 */ /* 0x000fc600078e02f0 */
[----:B------:R1:W-:Y:S01]  /*ac70*/  STL.64 [R1+0xb0], R6 ;  /* 0x0000b00601007387 */ /* 0x0003e20000100a00 */
[----:B--2---:R-:W-:-:S03]  /*ac80*/  IMAD.WIDE R116, R0, 0x4, R242 ;  /* 0x0000000400747825 */ /* 0x004fc600078e02f2 */
[----:B------:R-:W2:Y:S01]  /*ac90*/  LDL.64 R122, [R1+0x48] ;  /* 0x00004800017a7983 */ /* 0x000ea20000100a00 */
[----:B---3--:R-:W-:-:S03]  /*aca0*/  IMAD.WIDE R60, R2, 0x4, R242 ;  /* 0x00000004023c7825 */ /* 0x008fc600078e02f2 */
[----:B------:R-:W3:Y:S04]  /*acb0*/  LDL.64 R230, [R1+0x28] ;  /* 0x0000280001e67983 */ /* 0x000ee80000100a00 */
[----:B-1----:R-:W2:Y:S01]  /*acc0*/  LDL.64 R6, [R1+0x68] ;  /* 0x0000680001067983 */ /* 0x002ea20000100a00 */
[----:B------:R-:W-:-:S03]  /*acd0*/  VIADD R3, R3, 0xffffffbc ;  /* 0xffffffbc03037836 */ /* 0x000fc60000000000 */
[----:B------:R1:W-:Y:S01]  /*ace0*/  STL.64 [R1+0xa8], R116 ;  /* 0x0000a87401007387 */ /* 0x0003e20000100a00 */
[----:B------:R-:W-:-:S03]  /*acf0*/  VIADD R0, R252, 0xffffffbb ;  /* 0xffffffbbfc007836 */ /* 0x000fc60000000000 */
[----:B------:R-:W-:Y:S01]  /*ad00*/  LDGSTS.E [R14+0x8008], desc[UR16][R116.64], !P6 ;  /* 0x08008000740e7fae */ /* 0x000fe2000f121850 */
[----:B----4-:R-:W-:Y:S01]  /*ad10*/  VIADD R2, R5, 0xffffffba ;  /* 0xffffffba05027836 */ /* 0x010fe20000000000 */
[----:B------:R-:W-:Y:S01]  /*ad20*/  LOP3.LUT R9, R15, 0x60, RZ, 0x3c, !PT ;  /* 0x000000600f097812 */ /* 0x000fe200078e3cff */
[----:B------:R-:W4:Y:S01]  /*ad30*/  LDC R252, c[0x0][0x230] ;  /* 0x00008c00fffc7b82 */ /* 0x000f220000000800 */
[----:B------:R1:W-:Y:S04]  /*ad40*/  STL.64 [R1+0xa0], R160 ;  /* 0x0000a0a001007387 */ /* 0x0003e80000100a00 */
[----:B------:R-:W-:Y:S04]  /*ad50*/  LDGSTS.E [R14+0xc008], desc[UR16][R160.64], !P6 ;  /* 0x0c008000a00e7fae */ /* 0x000fe8000f121850 */
[----:B-1----:R-:W4:Y:S01]  /*ad60*/  LDL.LU.64 R116, [R1+0xeb0] ;  /* 0x000eb00001747983 */ /* 0x002f220000300a00 */
[----:B------:R-:W-:-:S03]  /*ad70*/  ISETP.GE.U32.AND P6, PT, R3, 0x7fffff7d, PT ;  /* 0x7fffff7d0300780c */ /* 0x000fc60003fc6070 */
[----:B------:R-:W-:Y:S04]  /*ad80*/  LDGSTS.E [R14+0x800c], desc[UR16][R60.64], !P5 ;  /* 0x0800c0003c0e7fae */ /* 0x000fe8000e921850 */
[----:B------:R-:W4:Y:S04]  /*ad90*/  LDL.LU.64 R160, [R1+0xea8] ;  /* 0x000ea80001a07983 */ /* 0x000f280000300a00 */
[----:B------:R1:W-:Y:S01]  /*ada0*/  STL.64 [R1+0x98], R60 ;  /* 0x0000983c01007387 */ /* 0x0003e20000100a00 */
[----:B------:R-:W-:-:S03]  /*adb0*/  LOP3.LUT R3, R15, 0x20, RZ, 0x3c, !PT ;  /* 0x000000200f037812 */ /* 0x000fc600078e3cff */
[----:B------:R1:W-:Y:S01]  /*adc0*/  STL.64 [R1+0x90], R172 ;  /* 0x000090ac01007387 */ /* 0x0003e20000100a00 */
[----:B------:R-:W-:-:S03]  /*add0*/  LOP3.LUT R5, R15, 0x40, RZ, 0x3c, !PT ;  /* 0x000000400f057812 */ /* 0x000fc600078e3cff */
[----:B------:R-:W-:Y:S01]  /*ade0*/  LDGSTS.E [R14+0xc00c], desc[UR16][R172.64], !P5 ;  /* 0x0c00c000ac0e7fae */ /* 0x000fe2000e921850 */
[----:B------:R-:W-:-:S03]  /*adf0*/  ISETP.GE.U32.AND P5, PT, R0, 0x7fffff7c, PT ;  /* 0x7fffff7c0000780c */ /* 0x000fc60003fa6070 */
[----:B-1----:R-:W4:Y:S01]  /*ae00*/  LDL.LU.64 R60, [R1+0xea0] ;  /* 0x000ea000013c7983 */ /* 0x002f220000300a00 */
[----:B------:R-:W-:-:S03]  /*ae10*/  IADD3 R0, R15, UR12, RZ ;  /* 0x0000000c0f007c10 */ /* 0x000fc6000fffe0ff */
[----:B------:R-:W0:Y:S04]  /*ae20*/  LDGDEPBAR ;  /* 0x00000000000079af */ /* 0x000e280000000000 */
[----:B------:R-:W4:Y:S04]  /*ae30*/  LDL.LU.64 R172, [R1+0xe98] ;  /* 0x000e980001ac7983 */ /* 0x000f280000300a00 */
[----:B------:R1:W-:Y:S04]  /*ae40*/  STL.64 [R1+0xe58], R14 ;  /* 0x000e580e01007387 */ /* 0x0003e80000100a00 */
[----:B-1----:R-:W4:Y:S04]  /*ae50*/  LDL.64 R14, [R1+0x8] ;  /* 0x00000800010e7983 */ /* 0x002f280000100a00 */
[----:B--2---:R-:W-:Y:S04]  /*ae60*/  LDGSTS.E [R0+0x30000], desc[UR16][R6.64], P3 ;  /* 0x3000000006007fae */ /* 0x004fe80009921850 */
[----:B------:R-:W-:Y:S04]  /*ae70*/  LDGSTS.E [R0+0x30400], desc[UR16][R122.64], P3 ;  /* 0x304000007a007fae */ /* 0x000fe80009921850 */
[----:B---3--:R-:W-:Y:S04]  /*ae80*/  LDGSTS.E [R0+0x30800], desc[UR16][R230.64], P3 ;  /* 0x30800000e6007fae */ /* 0x008fe80009921850 */
[----:B------:R-:W2:Y:S04]  /*ae90*/  LDL.LU.64 R6, [R1+0xe90] ;  /* 0x000e900001067983 */ /* 0x000ea80000300a00 */
[----:B------:R-:W3:Y:S04]  /*aea0*/  LDL.LU.64 R122, [R1+0xe88] ;  /* 0x000e8800017a7983 */ /* 0x000ee80000300a00 */
[----:B------:R-:W3:Y:S04]  /*aeb0*/  LDL.LU.64 R230, [R1+0xe80] ;  /* 0x000e800001e67983 */ /* 0x000ee80000300a00 */
[----:B----4-:R-:W-:Y:S04]  /*aec0*/  LDGSTS.E [R0+0x30c00], desc[UR16][R14.64], P3 ;  /* 0x30c000000e007fae */ /* 0x010fe80009921850 */
[----:B------:R-:W-:Y:S04]  /*aed0*/  LDGSTS.E [R0+0x31000], desc[UR16][R60.64], P3 ;  /* 0x310000003c007fae */ /* 0x000fe80009921850 */
[----:B------:R-:W-:Y:S04]  /*aee0*/  LDGSTS.E [R0+0x31400], desc[UR16][R20.64], P3 ;  /* 0x3140000014007fae */ /* 0x000fe80009921850 */
[----:B------:R-:W4:Y:S04]  /*aef0*/  LDL.64 R14, [R1+0x20] ;  /* 0x00002000010e7983 */ /* 0x000f280000100a00 */
[----:B------:R1:W-:Y:S04]  /*af00*/  STL.64 [R1+0xe00], R60 ;  /* 0x000e003c01007387 */ /* 0x0003e80000100a00 */
[----:B------:R1:W-:Y:S04]  /*af10*/  LDGSTS.E [R0+0x31800], desc[UR16][R12.64], P3 ;  /* 0x318000000c007fae */ /* 0x0003e80009921850 */
[----:B------:R-:W-:Y:S04]  /*af20*/  LDGSTS.E [R0+0x31c00], desc[UR16][R22.64], P3 ;  /* 0x31c0000016007fae */ /* 0x000fe80009921850 */
[----:B-1----:R-:W2:Y:S04]  /*af30*/  LDL.64 R60, [R1+0x40] ;  /* 0x00004000013c7983 */ /* 0x002ea80000100a00 */
[----:B------:R1:W-:Y:S04]  /*af40*/  STL.64 [R1+0xe08], R20 ;  /* 0x000e081401007387 */ /* 0x0003e80000100a00 */
[----:B------:R-:W-:Y:S04]  /*af50*/  LDGSTS.E [R0+0x32000], desc[UR16][R26.64], P3 ;  /* 0x320000001a007fae */ /* 0x000fe80009921850 */
[----:B------:R-:W-:Y:S04]  /*af60*/  LDGSTS.E [R0+0x32400], desc[UR16][R46.64], P3 ;  /* 0x324000002e007fae */ /* 0x000fe80009921850 */
[----:B-1----:R-:W3:Y:S04]  /*af70*/  LDL.64 R20, [R1+0x60] ;  /* 0x0000600001147983 */ /* 0x002ee80000100a00 */
[----:B------:R-:W-:Y:S04]  /*af80*/  LDGSTS.E [R0+0x32800], desc[UR16][R54.64], P3 ;  /* 0x3280000036007fae */ /* 0x000fe80009921850 */
[----:B------:R1:W-:Y:S04]  /*af90*/  LDGSTS.E [R0+0x32c00], desc[UR16][R28.64], P3 ;  /* 0x32c000001c007fae */ /* 0x0003e80009921850 */
[----:B------:R1:W-:Y:S04]  /*afa0*/  LDGSTS.E [R0+0x33000], desc[UR16][R24.64], P3 ;  /* 0x3300000018007fae */ /* 0x0003e80009921850 */
[----:B------:R-:W-:Y:S04]  /*afb0*/  LDGSTS.E [R0+0x33400], desc[UR16][R36.64], P3 ;  /* 0x3340000024007fae */ /* 0x000fe80009921850 */
        /* <DEDUP_REMOVED lines=9> */
[----:B------:R-:W-:Y:S01]  /*b050*/  LDGSTS.E [R0+0x35c00], desc[UR16][R68.64], P3 ;  /* 0x35c0000044007fae */ /* 0x000fe20009921850 */
[----:B------:R-:W-:-:S03]  /*b060*/  VIADD R3, R3, UR12 ;  /* 0x0000000c03037c36 */ /* 0x000fc60008000000 */
[----:B------:R-:W-:Y:S04]  /*b070*/  LDGSTS.E [R0+0x36000], desc[UR16][R52.64], P3 ;  /* 0x3600000034007fae */ /* 0x000fe80009921850 */
[----:B------:R-:W-:Y:S04]  /*b080*/  LDGSTS.E [R0+0x36400], desc[UR16][R50.64], P3 ;  /* 0x3640000032007fae */ /* 0x000fe80009921850 */
[----:B------:R1:W-:Y:S04]  /*b090*/  STL.64 [R1+0xe10], R12 ;  /* 0x000e100c01007387 */ /* 0x0003e80000100a00 */
[----:B------:R-:W-:Y:S04]  /*b0a0*/  LDGSTS.E [R0+0x36800], desc[UR16][R76.64], P3 ;  /* 0x368000004c007fae */ /* 0x000fe80009921850 */
[----:B------:R-:W-:Y:S04]  /*b0b0*/  STL.64 [R1+0xe18], R22 ;  /* 0x000e181601007387 */ /* 0x000fe80000100a00 */
[----:B------:R-:W-:Y:S01]  /*b0c0*/  LDGSTS.E [R0+0x36c00], desc[UR16][R84.64], P3 ;  /* 0x36c0000054007fae */ /* 0x000fe20009921850 */
[----:B------:R-:W-:Y:S01]  /*b0d0*/  VIADD R5, R5, UR12 ;  /* 0x0000000c05057c36 */ /* 0x000fe20008000000 */
[----:B-1----:R-:W1:Y:S02]  /*b0e0*/  LDC R13, c[0x0][0x230] ;  /* 0x00008c00ff0d7b82 */ /* 0x002e640000000800 */
[----:B------:R-:W-:Y:S04]  /*b0f0*/  STL.64 [R1+0xe20], R26 ;  /* 0x000e201a01007387 */ /* 0x000fe80000100a00 */
[----:B------:R-:W-:Y:S04]  /*b100*/  LDGSTS.E [R0+0x37000], desc[UR16][R58.64], P3 ;  /* 0x370000003a007fae */ /* 0x000fe80009921850 */
[----:B------:R-:W-:Y:S04]  /*b110*/  STL.64 [R1+0xe28], R46 ;  /* 0x000e282e01007387 */ /* 0x000fe80000100a00 */
[----:B------:R-:W-:Y:S04]  /*b120*/  LDGSTS.E [R0+0x37400], desc[UR16][R56.64], P3 ;  /* 0x3740000038007fae */ /* 0x000fe80009921850 */
[----:B------:R-:W-:Y:S04]  /*b130*/  STL.64 [R1+0xe30], R54 ;  /* 0x000e303601007387 */ /* 0x000fe80000100a00 */
[----:B------:R-:W-:Y:S04]  /*b140*/  LDGSTS.E [R0+0x37800], desc[UR16][R72.64], P3 ;  /* 0x3780000048007fae */ /* 0x000fe80009921850 */
[----:B------:R1:W-:Y:S04]  /*b150*/  STL.64 [R1+0xe38], R28 ;  /* 0x000e381c01007387 */ /* 0x0003e80000100a00 */
[----:B------:R-:W-:Y:S04]  /*b160*/  LDGSTS.E [R0+0x37c00], desc[UR16][R104.64], P3 ;  /* 0x37c0000068007fae */ /* 0x000fe80009921850 */
[----:B------:R1:W-:Y:S04]  /*b170*/  STL.64 [R1+0xe40], R24 ;  /* 0x000e401801007387 */ /* 0x0003e80000100a00 */
[----:B------:R-:W-:Y:S01]  /*b180*/  STL.64 [R1+0xe48], R36 ;  /* 0x000e482401007387 */ /* 0x000fe20000100a00 */
[----:B------:R-:W-:Y:S01]  /*b190*/  VIADD R9, R9, UR12 ;  /* 0x0000000c09097c36 */ /* 0x000fe20008000000 */
[----:B-1----:R-:W1:Y:S02]  /*b1a0*/  LDC R28, c[0x0][0x230] ;  /* 0x00008c00ff1c7b82 */ /* 0x002e640000000800 */
[----:B------:R-:W-:Y:S04]  /*b1b0*/  STL.64 [R1+0xe50], R30 ;  /* 0x000e501e01007387 */ /* 0x000fe80000100a00 */
[----:B------:R-:W-:Y:S02]  /*b1c0*/  STL.64 [R1+0xe60], R40 ;  /* 0x000e602801007387 */ /* 0x000fe40000100a00 */
[----:B------:R-:W1:Y:S08]  /*b1d0*/  LDC R24, c[0x0][0x230] ;  /* 0x00008c00ff187b82 */ /* 0x000e700000000800 */
[----:B------:R-:W1:Y:S01]  /*b1e0*/  LDC R25, c[0x0][0x230] ;  /* 0x00008c00ff197b82 */ /* 0x000e620000000800 */
[----:B---3--:R-:W-:Y:S04]  /*b1f0*/  LDGSTS.E [R3+0x30100], desc[UR16][R20.64], P3 ;  /* 0x3010000014037fae */ /* 0x008fe80009921850 */
[----:B--2---:R-:W-:Y:S04]  /*b200*/  LDGSTS.E [R3+0x30500], desc[UR16][R60.64], P3 ;  /* 0x305000003c037fae */ /* 0x004fe80009921850 */
[----:B----4-:R-:W-:Y:S04]  /*b210*/  LDGSTS.E [R3+0x30900], desc[UR16][R14.64], P3 ;  /* 0x309000000e037fae */ /* 0x010fe80009921850 */
[----:B------:R-:W-:Y:S04]  /*b220*/  LDGSTS.E [R3+0x30d00], desc[UR16][R6.64], P3 ;  /* 0x30d0000006037fae */ /* 0x000fe80009921850 */
[----:B------:R2:W-:Y:S04]  /*b230*/  LDGSTS.E [R3+0x31100], desc[UR16][R160.64], P3 ;  /* 0x31100000a0037fae */ /* 0x0005e80009921850 */
[----:B------:R3:W-:Y:S04]  /*b240*/  LDGSTS.E [R3+0x31500], desc[UR16][R62.64], P3 ;  /* 0x315000003e037fae */ /* 0x0007e80009921850 */
[----:B------:R-:W4:Y:S04]  /*b250*/  LDL.LU.64 R6, [R1+0xe78] ;  /* 0x000e780001067983 */ /* 0x000f280000300a00 */
[----:B------:R-:W4:Y:S04]  /*b260*/  LDL.64 R60, [R1+0x58] ;  /* 0x00005800013c7983 */ /* 0x000f280000100a00 */
[----:B------:R-:W4:Y:S04]  /*b270*/  LDL.64 R14, [R1+0x38] ;  /* 0x00003800010e7983 */ /* 0x000f280000100a00 */
        /* <DEDUP_REMOVED lines=25> */
[----:B------:R2:W-:Y:S04]  /*b410*/  STL.64 [R1+0xde8], R160 ;  /* 0x000de8a001007387 */ /* 0x0005e80000100a00 */
[----:B------:R-:W-:Y:S04]  /*b420*/  LDGSTS.E [R3+0x37d00], desc[UR16][R140.64], P3 ;  /* 0x37d000008c037fae */ /* 0x000fe80009921850 */
[----:B------:R3:W-:Y:S04]  /*b430*/  STL.64 [R1+0xdf0], R62 ;  /* 0x000df03e01007387 */ /* 0x0007e80000100a00 */
[----:B------:R-:W-:Y:S01]  /*b440*/  STL.64 [R1+0xdf8], R118 ;  /* 0x000df87601007387 */ /* 0x000fe20000100a00 */
[----:B------:R-:W-:Y:S01]  /*b450*/  IADD3 R252, R252, -0x47, RZ ;  /* 0xffffffb9fcfc7810 */ /* 0x000fe20007ffe0ff */
[----:B--2---:R-:W2:Y:S08]  /*b460*/  LDC R160, c[0x0][0x230] ;  /* 0x00008c00ffa07b82 */ /* 0x004eb00000000800 */
[----:B---3--:R-:W3:Y:S01]  /*b470*/  LDC R62, c[0x0][0x230] ;  /* 0x00008c00ff3e7b82 */ /* 0x008ee20000000800 */
[----:B----4-:R-:W-:Y:S04]  /*b480*/  LDGSTS.E [R5+0x30200], desc[UR16][R60.64], P3 ;  /* 0x302000003c057fae */ /* 0x010fe80009921850 */
[----:B------:R-:W-:Y:S04]  /*b490*/  LDGSTS.E [R5+0x30600], desc[UR16][R14.64], P3 ;  /* 0x306000000e057fae */ /* 0x000fe80009921850 */
[----:B------:R-:W-:Y:S04]  /*b4a0*/  LDGSTS.E [R5+0x30a00], desc[UR16][R230.64], P3 ;  /* 0x30a00000e6057fae */ /* 0x000fe80009921850 */
[----:B------:R-:W-:Y:S04]  /*b4b0*/  LDGSTS.E [R5+0x30e00], desc[UR16][R122.64], P3 ;  /* 0x30e000007a057fae */ /* 0x000fe80009921850 */
[----:B------:R-:W4:Y:S04]  /*b4c0*/  LDL.64 R14, [R1+0x50] ;  /* 0x00005000010e7983 */ /* 0x000f280000100a00 */
[----:B------:R-:W2:Y:S04]  /*b4d0*/  LDL.LU.64 R230, [R1+0xe70] ;  /* 0x000e700001e67983 */ /* 0x000ea80000300a00 */
        /* <DEDUP_REMOVED lines=28> */
[----:B----4-:R-:W-:Y:S04]  /*b6a0*/  LDGSTS.E [R9+0x30300], desc[UR16][R14.64], P3 ;  /* 0x303000000e097fae */ /* 0x010fe80009921850 */
[----:B--2---:R-:W-:Y:S04]  /*b6b0*/  LDGSTS.E [R9+0x30700], desc[UR16][R230.64], P3 ;  /* 0x30700000e6097fae */ /* 0x004fe80009921850 */
[----:B------:R-:W-:Y:S04]  /*b6c0*/  LDGSTS.E [R9+0x30b00], desc[UR16][R6.64], P3 ;  /* 0x30b0000006097fae */ /* 0x000fe80009921850 */
[----:B------:R-:W-:Y:S04]  /*b6d0*/  LDGSTS.E [R9+0x30f00], desc[UR16][R172.64], P3 ;  /* 0x30f00000ac097fae */ /* 0x000fe80009921850 */
[----:B------:R-:W2:Y:S04]  /*b6e0*/  LDL.LU.64 R230, [R1+0xe68] ;  /* 0x000e680001e67983 */ /* 0x000ea80000300a00 */
[----:B------:R-:W4:Y:S04]  /*b6f0*/  LDL.LU.64 R60, [R1+0x458] ;  /* 0x00045800013c7983 */ /* 0x000f280000300a00 */
[----:B------:R-:W3:Y:S04]  /*b700*/  LDL.LU.64 R14, [R1+0x450] ;  /* 0x00045000010e7983 */ /* 0x000ee80000300a00 */
        /* <DEDUP_REMOVED lines=27> */
[----:B------:R-:W3:Y:S04]  /*b8c0*/  LDL.LU.64 R36, [R1+0x448] ;  /* 0x0004480001247983 */ /* 0x000ee80000300a00 */
[----:B------:R-:W3:Y:S04]  /*b8d0*/  LDL.LU.64 R20, [R1+0x440] ;  /* 0x0004400001147983 */ /* 0x000ee80000300a00 */
[----:B------:R-:W3:Y:S04]  /*b8e0*/  LDL.LU.64 R46, [R1+0x438] ;  /* 0x00043800012e7983 */ /* 0x000ee80000300a00 */
[----:B------:R-:W3:Y:S04]  /*b8f0*/  LDL.LU.64 R22, [R1+0x430] ;  /* 0x0004300001167983 */ /* 0x000ee80000300a00 */
[----:B--2---:R-:W-:Y:S04]  /*b900*/  LDGSTS.E [R9+0x37f00], desc[UR16][R230.64], P3 ;  /* 0x37f00000e6097fae */ /* 0x004fe80009921850 */
[----:B------:R-:W0:Y:S01]  /*b910*/  LDGDEPBAR ;  /* 0x00000000000079af */ /* 0x000e220000000000 */
[----:B------:R-:W-:Y:S01]  /*b920*/  BAR.SYNC.DEFER_BLOCKING 0x0 ;  /* 0x0000000000007b1d */ /* 0x000fe20000010000 */
[----:B------:R-:W-:Y:S01]  /*b930*/  ISETP.GE.U32.AND P3, PT, R2, 0x7fffff7b, PT ;  /* 0x7fffff7b0200780c */ /* 0x000fe20003f66070 */
[----:B------:R-:W-:-:S02]  /*b940*/  IMAD.SHL.U32 R2, R244, 0x40, RZ ;  /* 0x00000040f4027824 */ /* 0x000fc400078e00ff */
[----:B------:R-:W-:Y:S02]  /*b950*/  VIADD R244, R13, 0xffffff9f ;  /* 0xffffff9f0df47836 */ /* 0x000fe40000000000 */
[C---:B------:R-:W-:Y:S02]  /*b960*/  IMAD.WIDE R12, R2.reuse, 0x4, R242 ;  /* 0x00000004020c7825 */ /* 0x040fe400078e02f2 */
[----:B------:R-:W2:Y:S02]  /*b970*/  LDC R242, c[0x0][0x230] ;  /* 0x00008c00fff27b82 */ /* 0x000ea40000000800 */
[C---:B------:R-:W-:Y:S01]  /*b980*/  IMAD.WIDE R54, R2.reuse, 0x4, R240 ;  /* 0x0000000402367825 */ /* 0x040fe200078e02f0 */
[----:B------:R1:W-:Y:S03]  /*b990*/  STL.64 [R1+0x9d0], R12 ;  /* 0x0009d00c01007387 */ /* 0x0003e60000100a00 */
[C---:B----4-:R-:W-:Y:S01]  /*b9a0*/  IMAD.WIDE R40, R2.reuse, 0x4, R60 ;  /* 0x0000000402287825 */ /* 0x050fe200078e023c */
[----:B------:R-:W4:Y:S01]  /*b9b0*/  LDL.LU.64 R26, [R1+0x3e8] ;  /* 0x0003e800011a7983 */ /* 0x000f220000300a00 */
[----:B------:R-:W2:Y:S02]  /*b9c0*/  LDC R243, c[0x0][0x230] ;  /* 0x00008c00fff37b82 */ /* 0x000ea40000000800 */
[----:B---3--:R-:W-:Y:S01]  /*b9d0*/  IMAD.WIDE R30, R2, 0x4, R14 ;  /* 0x00000004021e7825 */ /* 0x008fe200078e020e */
[----:B------:R3:W-:Y:S04]  /*b9e0*/  STL.64 [R1+0x9d8], R54 ;  /* 0x0009d83601007387 */ /* 0x0007e80000100a00 */
[----:B------:R-:W2:Y:S04]  /*b9f0*/  LDL.LU.64 R14, [R1+0x3e0] ;  /* 0x0003e000010e7983 */ /* 0x000ea80000300a00 */
[----:B------:R2:W-:Y:S04]  /*ba00*/  STL.64 [R1+0x750], R40 ;  /* 0x0007502801007387 */ /* 0x0005e80000100a00 */
[----:B------:R2:W-:Y:S04]  /*ba10*/  STL.64 [R1+0x778], R30 ;  /* 0x0007781e01007387 */ /* 0x0005e80000100a00 */
[----:B------:R-:W-:Y:S01]  /*ba20*/  @!PT LDS RZ, [RZ] ;  /* 0x00000000fffff984 */ /* 0x000fe20000000800 */
[----:B------:R-:W-:Y:S01]  /*ba30*/  @!PT LDS RZ, [RZ] ;  /* 0x00000000fffff984 */ /* 0x000fe20000000800 */
[----:B------:R-:W-:Y:S01]  /*ba40*/  @!PT LDS RZ, [RZ] ;  /* 0x00000000fffff984 */ /* 0x000fe20000000800 */
[----:B------:R-:W-:Y:S04]  /*ba50*/  LDGSTS.E [R4+0x10000], desc[UR16][R12.64], !P0 ;  /* 0x100000000c047fae */ /* 0x000fe8000c121850 */
[----:B------:R3:W-:Y:S04]  /*ba60*/  LDGSTS.E [R4+0x14000], desc[UR16][R54.64], !P0 ;  /* 0x1400000036047fae */ /* 0x0007e8000c121850 */
[----:B------:R2:W-:Y:S04]  /*ba70*/  LDGSTS.E [R4+0x10004], desc[UR16][R40.64], !P2 ;  /* 0x1000400028047fae */ /* 0x0005e8000d121850 */
[----:B-1----:R-:W4:Y:S04]  /*ba80*/  LDL.LU.64 R12, [R1+0x3d8] ;  /* 0x0003d800010c7983 */ /* 0x002f280000300a00 */
[----:B------:R-:W4:Y:S01]  /*ba90*/  LDL.LU.64 R60, [R1+0x3d0] ;  /* 0x0003d000013c7983 */ /* 0x000f220000300a00 */
[----:B---3--:R-:W1:Y:S03]  /*baa0*/  LDC R54, c[0x0][0x230] ;  /* 0x00008c00ff367b82 */ /* 0x008e660000000800 */
[----:B------:R3:W-:Y:S05]  /*bab0*/  LDGSTS.E [R4+0x14004], desc[UR16][R30.64], !P2 ;  /* 0x140040001e047fae */ /* 0x0007ea000d121850 */
[----:B------:R-:W1:Y:S01]  /*bac0*/  LDC R55, c[0x0][0x230] ;  /* 0x00008c00ff377b82 */ /* 0x000e620000000800 */
[----:B------:R-:W-:Y:S01]  /*bad0*/  ISETP.GE.U32.AND P2, PT, R244, 0x7fffff60, PT ;  /* 0x7fffff60f400780c */ /* 0x000fe20003f46070 */
[----:B------:R-:W-:-:S04]  /*bae0*/  IMAD.WIDE R20, R2, 0x4, R20 ;  /* 0x0000000402147825 */ /* 0x000fc800078e0214 */
[----:B--2---:R-:W-:Y:S01]  /*baf0*/  IMAD.WIDE R14, R2, 0x4, R14 ;  /* 0x00000004020e7825 */ /* 0x004fe200078e020e */
[----:B------:R-:W-:Y:S01]  /*bb00*/  ISETP.GE.U32.AND P0, PT, R252, 0x7fffff7a, PT ;  /* 0x7fffff7afc00780c */ /* 0x000fe20003f06070 */
[----:B------:R-:W2:Y:S02]  /*bb10*/  LDC R244, c[0x0][0x230] ;  /* 0x00008c00fff47b82 */ /* 0x000ea40000000800 */
[----:B------:R-:W-:-:S04]  /*bb20*/  IMAD.WIDE R40, R2, 0x4, R36 ;  /* 0x0000000402287825 */ /* 0x000fc800078e0224 */
[C---:B------:R-:W-:Y:S01]  /*bb30*/  IMAD.WIDE R36, R2.reuse, 0x4, R46 ;  /* 0x0000000402247825 */ /* 0x040fe200078e022e */
[----:B------:R-:W-:Y:S01]  /*bb40*/  STL.64 [R1+0x798], R40 ;  /* 0x0007982801007387 */ /* 0x000fe20000100a00 */
[----:B------:R-:W2:Y:S02]  /*bb50*/  LDC R252, c[0x0][0x230] ;  /* 0x00008c00fffc7b82 */ /* 0x000ea40000000800 */
[----:B---3--:R-:W-:Y:S01]  /*bb60*/  IMAD.WIDE R30, R2, 0x4, R22 ;  /* 0x00000004021e7825 */ /* 0x008fe200078e0216 */
[----:B------:R3:W-:Y:S03]  /*bb70*/  STL.64 [R1+0x7b0], R20 ;  /* 0x0007b01401007387 */ /* 0x0007e60000100a00 */
[----:B-1----:R-:W-:Y:S01]  /*bb80*/  VIADD R241, R54, 0xffffff9e ;  /* 0xffffff9e36f17836 */ /* 0x002fe20000000000 */
[----:B------:R-:W-:Y:S01]  /*bb90*/  LDGSTS.E [R4+0x10008], desc[UR16][R40.64], !P1 ;  /* 0x1000800028047fae */ /* 0x000fe2000c921850 */
[----:B------:R-:W-:-:S03]  /*bba0*/  VIADD R240, R55, 0xffffff9d ;  /* 0xffffff9d37f07836 */ /* 0x000fc60000000000 */
[----:B------:R-:W2:Y:S04]  /*bbb0*/  LDL.LU.64 R54, [R1+0x3c8] ;  /* 0x0003c80001367983 */ /* 0x000ea80000300a00 */
[----:B------:R-:W2:Y:S04]  /*bbc0*/  LDL.LU.64 R22, [R1+0x3c0] ;  /* 0x0003c00001167983 */ /* 0x000ea80000300a00 */
[----:B------:R4:W-:Y:S04]  /*bbd0*/  STL.64 [R1+0x7c0], R36 ;  /* 0x0007c02401007387 */ /* 0x0009e80000100a00 */
[----:B------:R1:W-:Y:S04]  /*bbe0*/  STL.64 [R1+0x7c8], R30 ;  /* 0x0007c81e01007387 */ /* 0x0003e80000100a00 */
[----:B------:R-:W2:Y:S04]  /*bbf0*/  LDL.LU.64 R46, [R1+0x3b8] ;  /* 0x0003b800012e7983 */ /* 0x000ea80000300a00 */
[----:B------:R-:W-:Y:S04]  /*bc00*/  LDGSTS.E [R4+0x14008], desc[UR16][R20.64], !P1 ;  /* 0x1400800014047fae */ /* 0x000fe8000c921850 */
[----:B------:R4:W-:Y:S01]  /*bc10*/  LDGSTS.E [R4+0x1000c], desc[UR16][R36.64], !P6 ;  /* 0x1000c00024047fae */ /* 0x0009e2000f121850 */
[----:B------:R-:W-:Y:S01]  /*bc20*/  ISETP.GE.U32.AND P1, PT, R241, 0x7fffff5f, PT ;  /* 0x7fffff5ff100780c */ /* 0x000fe20003f26070 */
[----:B------:R-:W-:-:S02]  /*bc30*/  VIADD R241, R28, 0xffffffb8 ;  /* 0xffffffb81cf17836 */ /* 0x000fc40000000000 */
[----:B------:R1:W-:Y:S04]  /*bc40*/  LDGSTS.E [R4+0x1400c], desc[UR16][R30.64], !P6 ;  /* 0x1400c0001e047fae */ /* 0x0003e8000f121850 */
[----:B---3--:R-:W3:Y:S01]  /*bc50*/  LDL.LU.64 R20, [R1+0x3b0] ;  /* 0x0003b00001147983 */ /* 0x008ee20000300a00 */
[----:B----4-:R-:W-:-:S04]  /*bc60*/  IMAD.WIDE R36, R2, 0x4, R26 ;  /* 0x0000000402247825 */ /* 0x010fc800078e021a */
[C---:B-1----:R-:W-:Y:S01]  /*bc70*/  IMAD.WIDE R30, R2.reuse, 0x4, R12 ;  /* 0x00000004021e7825 */ /* 0x042fe200078e020c */
[----:B------:R-:W-:Y:S03]  /*bc80*/  STL.64 [R1+0x8d0], R36 ;  /* 0x0008d02401007387 */ /* 0x000fe60000100a00 */
[----:B------:R-:W-:Y:S01]  /*bc90*/  IMAD.WIDE R28, R2, 0x4, R60 ;  /* 0x00000004021c7825 */ /* 0x000fe200078e023c */
[----:B------:R1:W-:Y:S04]  /*bca0*/  STL.64 [R1+0x908], R14 ;  /* 0x0009080e01007387 */ /* 0x0003e80000100a00 */
[----:B------:R-:W4:Y:S04]  /*bcb0*/  LDL.LU.64 R12, [R1+0x428] ;  /* 0x00042800010c7983 */ /* 0x000f280000300a00 */
[----:B------:R-:W4:Y:S04]  /*bcc0*/  LDL.LU.64 R26, [R1+0x420] ;  /* 0x00042000011a7983 */ /* 0x000f280000300a00 */
[----:B------:R2:W-:Y:S04]  /*bcd0*/  STL.64 [R1+0x940], R30 ;  /* 0x0009401e01007387 */ /* 0x0005e80000100a00 */
[----:B------:R2:W-:Y:S04]  /*bce0*/  LDGSTS.E [R4+0x18000], desc[UR16][R36.64], !P2 ;  /* 0x1800000024047fae */ /* 0x0005e8000d121850 */
[----:B------:R3:W-:Y:S04]  /*bcf0*/  STL.64 [R1+0x970], R28 ;  /* 0x0009701c01007387 */ /* 0x0007e80000100a00 */
[----:B------:R-:W4:Y:S04]  /*bd00*/  LDL.LU.64 R60, [R1+0x418] ;  /* 0x00041800013c7983 */ /* 0x000f280000300a00 */
[----:B------:R-:W-:Y:S01]  /*bd10*/  LDGSTS.E [R4+0x1c000], desc[UR16][R14.64], !P2 ;  /* 0x1c0000000e047fae */ /* 0x000fe2000d121850 */
[----:B------:R-:W-:-:S03]  /*bd20*/  ISETP.GE.U32.AND P6, PT, R240, 0x7fffff5e, PT ;  /* 0x7fffff5ef000780c */ /* 0x000fc60003fc6070 */
[----:B-1----:R-:W4:Y:S01]  /*bd30*/  LDL.LU.64 R14, [R1+0x410] ;  /* 0x00041000010e7983 */ /* 0x002f220000300a00 */
[----:B------:R-:W-:Y:S02]  /*bd40*/  IADD3 R240, R24, -0x64, RZ ;  /* 0xffffff9c18f07810 */ /* 0x000fe40007ffe0ff */
[----:B------:R-:W1:Y:S01]  /*bd50*/  LDC R24, c[0x0][0x230] ;  /* 0x00008c00ff187b82 */ /* 0x000e620000000800 */
[----:B------:R2:W-:Y:S01]  /*bd60*/  LDGSTS.E [R4+0x18004], desc[UR16][R30.64], !P1 ;  /* 0x180040001e047fae */ /* 0x0005e2000c921850 */
[----:B------:R-:W-:-:S03]  /*bd70*/  ISETP.GE.U32.AND P2, PT, R240, 0x7fffff5d, PT ;  /* 0x7fffff5df000780c */ /* 0x000fc60003f46070 */
[----:B------:R3:W-:Y:S01]  /*bd80*/  LDGSTS.E [R4+0x1c004], desc[UR16][R28.64], !P1 ;  /* 0x1c0040001c047fae */ /* 0x0007e2000c921850 */
[----:B--2---:R-:W-:-:S04]  /*bd90*/  IMAD.WIDE R36, R2, 0x4, R54 ;  /* 0x0000000402247825 */ /* 0x004fc800078e0236 */
[C---:B------:R-:W-:Y:S01]  /*bda0*/  IMAD.WIDE R22, R2.reuse, 0x4, R22 ;  /* 0x0000000402167825 */ /* 0x040fe200078e0216 */
[----:B------:R-:W-:Y:S04]  /*bdb0*/  STL.64 [R1+0x990], R36 ;  /* 0x0009902401007387 */ /* 0x000fe80000100a00 */
[----:B------:R2:W-:Y:S04]  /*bdc0*/  STL.64 [R1+0x9b0], R22 ;  /* 0x0009b01601007387 */ /* 0x0005e80000100a00 */
[----:B------:R-:W2:Y:S01]  /*bdd0*/  LDL.LU.64 R54, [R1+0x408] ;  /* 0x0004080001367983 */ /* 0x000ea20000300a00 */
[----:B------:R-:W-:-:S03]  /*bde0*/  IMAD.WIDE R30, R2, 0x4, R46 ;  /* 0x00000004021e7825 */ /* 0x000fc600078e022e */
[----:B------:R1:W-:Y:S04]  /*bdf0*/  LDGSTS.E [R4+0x18008], desc[UR16][R36.64], !P6 ;  /* 0x1800800024047fae */ /* 0x0003e8000f121850 */
[----:B------:R-:W-:Y:S04]  /*be00*/  LDGSTS.E [R4+0x1c008], desc[UR16][R22.64], !P6 ;  /* 0x1c00800016047fae */ /* 0x000fe8000f121850 */
[----:B------:R1:W-:Y:S01]  /*be10*/  LDGSTS.E [R4+0x1800c], desc[UR16][R30.64], !P2 ;  /* 0x1800c0001e047fae */ /* 0x0003e2000d121850 */
[----:B---3--:R-:W-:-:S03]  /*be20*/  IMAD.WIDE R28, R2, 0x4, R20 ;  /* 0x00000004021c7825 */ /* 0x008fc600078e0214 */
[----:B------:R-:W3:Y:S04]  /*be30*/  LDL.LU.64 R20, [R1+0x400] ;  /* 0x0004000001147983 */ /* 0x000ee80000300a00 */
[----:B------:R1:W-:Y:S04]  /*be40*/  STL.64 [R1+0x9c0], R30 ;  /* 0x0009c01e01007387 */ /* 0x0003e80000100a00 */
[----:B------:R1:W-:Y:S04]  /*be50*/  STL.64 [R1+0x9c8], R28 ;  /* 0x0009c81c01007387 */ /* 0x0003e80000100a00 */
[----:B------:R-:W3:Y:S01]  /*be60*/  LDL.LU.64 R46, [R1+0x3f8] ;  /* 0x0003f800012e7983 */ /* 0x000ee20000300a00 */
[----:B----4-:R-:W-:-:S03]  /*be70*/  IMAD.WIDE R12, R2, 0x4, R12 ;  /* 0x00000004020c7825 */ /* 0x010fc600078e020c */
[----:B--2---:R-:W2:Y:S01]  /*be80*/  LDL.LU.64 R22, [R1+0x3f0] ;  /* 0x0003f00001167983 */ /* 0x004ea20000300a00 */
[----:B-1----:R-:W-:-:S03]  /*be90*/  IMAD.WIDE R36, R2, 0x4, R26 ;  /* 0x0000000402247825 */ /* 0x002fc600078e021a */
[----:B------:R1:W-:Y:S04]  /*bea0*/  LDGSTS.E [R4+0x1c00c], desc[UR16][R28.64], !P2 ;  /* 0x1c00c0001c047fae */ /* 0x0003e8000d121850 */
[----:B------:R4:W-:Y:S04]  /*beb0*/  STL.64 [R1+0x6c8], R12 ;  /* 0x0006c80c01007387 */ /* 0x0009e80000100a00 */
[----:B------:R4:W-:Y:S04]  /*bec0*/  STL.64 [R1+0x6f0], R36 ;  /* 0x0006f02401007387 */ /* 0x0009e80000100a00 */
[----:B------:R-:W2:Y:S01]  /*bed0*/  LDL.LU.64 R26, [R1+0x3a8] ;  /* 0x0003a800011a7983 */ /* 0x000ea20000300a00 */
[----:B------:R-:W-:-:S03]  /*bee0*/  IMAD.WIDE R30, R2, 0x4, R60 ;  /* 0x00000004021e7825 */ /* 0x000fc600078e023c */
[----:B------:R-:W-:Y:S04]  /*bef0*/  LDGSTS.E [R246+0x10000], desc[UR16][R12.64], !P5 ;  /* 0x100000000cf67fae */ /* 0x000fe8000e921850 */
[----:B------:R4:W-:Y:S01]  /*bf00*/  LDGSTS.E [R246+0x14000], desc[UR16][R36.64], !P5 ;  /* 0x1400000024f67fae */ /* 0x0009e2000e921850 */
[----:B------:R-:W-:Y:S01]  /*bf10*/  ISETP.GE.U32.AND P1, PT, R241, 0x7fffff79, PT ;  /* 0x7fffff79f100780c */ /* 0x000fe20003f26070 */
[----:B-1----:R-:W-:Y:S02]  /*bf20*/  VIADD R4, R25, 0xffffff9b ;  /* 0xffffff9b19047836 */ /* 0x002fe40000000000 */
[----:B------:R1:W-:Y:S01]  /*bf30*/  LDGSTS.E [R246+0x10004], desc[UR16][R30.64], !P3 ;  /* 0x100040001ef67fae */ /* 0x0003e2000d921850 */
[----:B------:R-:W-:Y:S01]  /*bf40*/  VIADD R240, R252, 0xffffffb6 ;  /* 0xffffffb6fcf07836 */ /* 0x000fe20000000000 */
[----:B------:R-:W2:Y:S01]  /*bf50*/  LDC R25, c[0x0][0x230] ;  /* 0x00008c00ff197b82 */ /* 0x000ea20000000800 */
[----:B------:R-:W-:-:S02]  /*bf60*/  IMAD.WIDE R28, R2, 0x4, R14 ;  /* 0x00000004021c7825 */ /* 0x000fc400078e020e */
[----:B------:R-:W2:Y:S05]  /*bf70*/  LDL.LU.64 R14, [R1+0x3a0] ;  /* 0x0003a000010e7983 */ /* 0x000eaa0000300a00 */
[----:B------:R-:W2:Y:S01]  /*bf80*/  LDC R252, c[0x0][0x230] ;  /* 0x00008c00fffc7b82 */ /* 0x000ea20000000800 */
[----:B------:R1:W-:Y:S04]  /*bf90*/  STL.64 [R1+0x720], R30 ;  /* 0x0007201e01007387 */ /* 0x0003e80000100a00 */
[----:B------:R2:W-:Y:S04]  /*bfa0*/  STL.64 [R1+0x748], R28 ;  /* 0x0007481c01007387 */ /* 0x0005e80000100a00 */
[----:B----4-:R-:W4:Y:S04]  /*bfb0*/  LDL.LU.64 R12, [R1+0x398] ;  /* 0x00039800010c7983 */ /* 0x010f280000300a00 */
[----:B------:R-:W4:Y:S04]  /*bfc0*/  LDL.LU.64 R60, [R1+0x390] ;  /* 0x00039000013c7983 */ /* 0x000f280000300a00 */
[----:B------:R2:W-:Y:S01]  /*bfd0*/  LDGSTS.E [R246+0x14004], desc[UR16][R28.64], !P3 ;  /* 0x140040001cf67fae */ /* 0x0005e2000d921850 */
[----:B------:R-:W-:Y:S01]  /*bfe0*/  ISETP.GE.U32.AND P3, PT, R4, 0x7fffff5c, PT ;  /* 0x7fffff5c0400780c */ /* 0x000fe20003f66070 */
[----:B------:R-:W-:-:S05]  /*bff0*/  IMAD.WIDE R36, R2, 0x4, R54 ;  /* 0x0000000402247825 */ /* 0x000fca00078e0236 */
[----:B------:R2:W-:Y:S04]  /*c000*/  STL.64 [R1+0x770], R36 ;  /* 0x0007702401007387 */ /* 0x0005e80000100a00 */
[----:B------:R2:W-:Y:S01]  /*c010*/  LDGSTS.E [R246+0x10008], desc[UR16][R36.64], !P0 ;  /* 0x1000800024f67fae */ /* 0x0005e2000c121850 */
[----:B---3--:R-:W-:-:S05]  /*c020*/  IMAD.WIDE R20, R2, 0x4, R20 ;  /* 0x0000000402147825 */ /* 0x008fca00078e0214 */
[----:B------:R3:W-:Y:S04]  /*c030*/  STL.64 [R1+0x790], R20 ;  /* 0x0007901401007387 */ /* 0x0007e80000100a00 */
[----:B------:R-:W4:Y:S01]  /*c040*/  LDL.LU.64 R54, [R1+0x228] ;  /* 0x0002280001367983 */ /* 0x000f220000300a00 */
[----:B-1----:R-:W-:-:S03]  /*c050*/  IMAD.WIDE R30, R2, 0x4, R46 ;  /* 0x00000004021e7825 */ /* 0x002fc600078e022e */
[----:B------:R-:W-:Y:S01]  /*c060*/  LDGSTS.E [R246+0x14008], desc[UR16][R20.64], !P0 ;  /* 0x1400800014f67fae */ /* 0x000fe2000c121850 */
[----:B--2---:R-:W-:-:S03]  /*c070*/  IMAD.WIDE R28, R2, 0x4, R22 ;  /* 0x00000004021c7825 */ /* 0x004fc600078e0216 */
[----:B------:R4:W-:Y:S04]  /*c080*/  LDGSTS.E [R246+0x1000c], desc[UR16][R30.64], !P1 ;  /* 0x1000c0001ef67fae */ /* 0x0009e8000c921850 */
[----:B------:R-:W2:Y:S04]  /*c090*/  LDL.LU.64 R22, [R1+0x220] ;  /* 0x0002200001167983 */ /* 0x000ea80000300a00 */
[----:B------:R4:W-:Y:S04]  /*c0a0*/  STL.64 [R1+0x7a8], R30 ;  /* 0x0007a81e01007387 */ /* 0x0009e80000100a00 */
[----:B------:R1:W-:Y:S04]  /*c0b0*/  STL.64 [R1+0x7b8], R28 ;  /* 0x0007b81c01007387 */ /* 0x0003e80000100a00 */
[----:B------:R-:W2:Y:S01]  /*c0c0*/  LDL.LU.64 R46, [R1+0x218] ;  /* 0x00021800012e7983 */ /* 0x000ea20000300a00 */
[----:B------:R-:W-:-:S03]  /*c0d0*/  IMAD.WIDE R36, R2, 0x4, R26 ;  /* 0x0000000402247825 */ /* 0x000fc600078e021a */
[----:B---3--:R-:W3:Y:S04]  /*c0e0*/  LDL.LU.64 R20, [R1+0x210] ;  /* 0x0002100001147983 */ /* 0x008ee80000300a00 */
[----:B------:R1:W-:Y:S04]  /*c0f0*/  LDGSTS.E [R246+0x1400c], desc[UR16][R28.64], !P1 ;  /* 0x1400c0001cf67fae */ /* 0x0003e8000c921850 */
[----:B------:R-:W-:Y:S04]  /*c100*/  STL.64 [R1+0x898], R36 ;  /* 0x0008982401007387 */ /* 0x000fe80000100a00 */
[----:B------:R1:W-:Y:S01]  /*c110*/  LDGSTS.E [R246+0x18000], desc[UR16][R36.64], !P3 ;  /* 0x1800000024f67fae */ /* 0x0003e2000d921850 */
[----:B------:R-:W-:-:S05]  /*c120*/  IMAD.WIDE R14, R2, 0x4, R14 ;  /* 0x00000004020e7825 */ /* 0x000fca00078e020e */
[----:B------:R1:W-:Y:S04]  /*c130*/  STL.64 [R1+0x8c8], R14 ;  /* 0x0008c80e01007387 */ /* 0x0003e80000100a00 */
[----:B------:R-:W-:Y:S01]  /*c140*/  LDGSTS.E [R246+0x1c000], desc[UR16][R14.64], !P3 ;  /* 0x1c0000000ef67fae */ /* 0x000fe2000d921850 */
[----:B----4-:R-:W-:-:S03]  /*c150*/  IMAD.WIDE R30, R2, 0x4, R12 ;  /* 0x00000004021e7825 */ /* 0x010fc600078e020c */
[----:B------:R-:W4:Y:S01]  /*c160*/  LDL.LU.64 R12, [R1+0x388] ;  /* 0x00038800010c7983 */ /* 0x000f220000300a00 */
[----:B-1----:R-:W-:-:S03]  /*c170*/  IMAD.WIDE R28, R2, 0x4, R60 ;  /* 0x00000004021c7825 */ /* 0x002fc600078e023c */
[----:B------:R-:W4:Y:S04]  /*c180*/  LDL.LU.64 R26, [R1+0x380] ;  /* 0x00038000011a7983 */ /* 0x000f280000300a00 */
[----:B------:R1:W-:Y:S04]  /*c190*/  STL.64 [R1+0x900], R30 ;  /* 0x0009001e01007387 */ /* 0x0003e80000100a00 */
[----:B------:R3:W-:Y:S04]  /*c1a0*/  STL.64 [R1+0x938], R28 ;  /* 0x0009381c01007387 */ /* 0x0007e80000100a00 */
[----:B------:R-:W4:Y:S04]  /*c1b0*/  LDL.LU.64 R60, [R1+0x378] ;  /* 0x00037800013c7983 */ /* 0x000f280000300a00 */
[----:B------:R-:W4:Y:S01]  /*c1c0*/  LDL.LU.64 R14, [R1+0x370] ;  /* 0x00037000010e7983 */ /* 0x000f220000300a00 */
[----:B------:R-:W-:Y:S01]  /*c1d0*/  ISETP.GE.U32.AND P2, PT, R240, 0x7fffff77, PT ;  /* 0x7fffff77f000780c */ /* 0x000fe20003f46070 */
[----:B------:R-:W-:-:S02]  /*c1e0*/  VIADD R240, R242, 0xffffffb5 ;  /* 0xffffffb5f2f07836 */ /* 0x000fc40000000000 */
[----:B------:R-:W-:Y:S01]  /*c1f0*/  VIADD R4, R24, 0xffffff99 ;  /* 0xffffff9918047836 */ /* 0x000fe20000000000 */
[----:B------:R-:W4:Y:S02]  /*c200*/  LDC R242, c[0x0][0x230] ;  /* 0x00008c00fff27b82 */ /* 0x000f240000000800 */
[----:B------:R-:W-:Y:S02]  /*c210*/  ISETP.GE.U32.AND P5, PT, R240, 0x7fffff76, PT ;  /* 0x7fffff76f000780c */ /* 0x000fe40003fa6070 */
[----:B------:R-:W-:-:S04]  /*c220*/  IADD3 R240, R244, -0x66, RZ ;  /* 0xffffff9af4f07810 */ /* 0x000fc80007ffe0ff */
[----:B------:R-:W-:Y:S01]  /*c230*/  ISETP.GE.U32.AND P0, PT, R240, 0x7fffff5b, PT ;  /* 0x7fffff5bf000780c */ /* 0x000fe20003f06070 */
[----:B------:R-:W4:Y:S01]  /*c240*/  LDC R24, c[0x0][0x230] ;  /* 0x00008c00ff187b82 */ /* 0x000f220000000800 */
[----:B------:R-:W-:Y:S01]  /*c250*/  ISETP.GE.U32.AND P1, PT, R4, 0x7fffff5a, PT ;  /* 0x7fffff5a0400780c */ /* 0x000fe20003f26070 */
[----:B------:R-:W-:-:S05]  /*c260*/  VIADD R4, R252, 0xffffff98 ;  /* 0xffffff98fc047836 */ /* 0x000fca0000000000 */
[----:B------:R-:W-:Y:S01]  /*c270*/  ISETP.GE.U32.AND P3, PT, R4, 0x7fffff59, PT ;  /* 0x7fffff590400780c */ /* 0x000fe20003f66070 */
[----:B------:R-:W-:Y:S01]  /*c280*/  VIADD R241, R243, 0xffffffb7 ;  /* 0xffffffb7f3f17836 */ /* 0x000fe20000000000 */
[----:B------:R-:W4:Y:S03]  /*c290*/  LDC R244, c[0x0][0x230] ;  /* 0x00008c00fff47b82 */ /* 0x000f260000000800 */
[----:B------:R1:W-:Y:S04]  /*c2a0*/  LDGSTS.E [R246+0x18004], desc[UR16][R30.64], !P0 ;  /* 0x180040001ef67fae */ /* 0x0003e8000c121850 */
[----:B------:R3:W-:Y:S01]  /*c2b0*/  LDGSTS.E [R246+0x1c004], desc[UR16][R28.64], !P0 ;  /* 0x1c0040001cf67fae */ /* 0x0007e2000c121850 */
[----:B------:R-:W-:Y:S01]  /*c2c0*/  ISETP.GE.U32.AND P6, PT, R241, 0x7fffff78, PT ;  /* 0x7fffff78f100780c */ /* 0x000fe20003fc6070 */
[----:B------:R-:W4:Y:S01]  /*c2d0*/  LDC R243, c[0x0][0x230] ;  /* 0x00008c00fff37b82 */ /* 0x000f220000000800 */
[----:B------:R-:W-:-:S07]  /*c2e0*/  IADD3 R4, R25, -0x4e, RZ ;  /* 0xffffffb219047810 */ /* 0x000fce0007ffe0ff */
[----:B------:R-:W4:Y:S08]  /*c2f0*/  LDC R241, c[0x0][0x230] ;  /* 0x00008c00fff17b82 */ /* 0x000f300000000800 */
[----:B------:R-:W4:Y:S01]  /*c300*/  LDC R252, c[0x0][0x230] ;  /* 0x00008c00fffc7b82 */ /* 0x000f220000000800 */
[----:B------:R-:W-:-:S05]  /*c310*/  IMAD.WIDE R36, R2, 0x4, R54 ;  /* 0x0000000402247825 */ /* 0x000fca00078e0236 */
[----:B------:R-:W-:Y:S04]  /*c320*/  STL.64 [R1+0x968], R36 ;  /* 0x0009682401007387 */ /* 0x000fe80000100a00 */
[----:B------:R-:W-:Y:S01]  /*c330*/  LDGSTS.E [R246+0x18008], desc[UR16][R36.64], !P1 ;  /* 0x1800800024f67fae */ /* 0x000fe2000c921850 */
[----:B--2---:R-:W-:-:S05]  /*c340*/  IMAD.WIDE R22, R2, 0x4, R22 ;  /* 0x0000000402167825 */ /* 0x004fca00078e0216 */
[----:B------:R2:W-:Y:S04]  /*c350*/  STL.64 [R1+0x988], R22 ;  /* 0x0009881601007387 */ /* 0x0005e80000100a00 */
[----:B------:R-:W4:Y:S01]  /*c360*/  LDL.LU.64 R54, [R1+0x368] ;  /* 0x0003680001367983 */ /* 0x000f220000300a00 */
[----:B-1----:R-:W-:-:S03]  /*c370*/  IMAD.WIDE R30, R2, 0x4, R46 ;  /* 0x00000004021e7825 */ /* 0x002fc600078e022e */
[----:B------:R-:W-:Y:S01]  /*c380*/  LDGSTS.E [R246+0x1c008], desc[UR16][R22.64], !P1 ;  /* 0x1c00800016f67fae */ /* 0x000fe2000c921850 */
[----:B---3--:R-:W-:-:S03]  /*c390*/  IMAD.WIDE R28, R2, 0x4, R20 ;  /* 0x00000004021c7825 */ /* 0x008fc600078e0214 */
[----:B------:R1:W-:Y:S04]  /*c3a0*/  LDGSTS.E [R246+0x1800c], desc[UR16][R30.64], !P3 ;  /* 0x1800c0001ef67fae */ /* 0x0003e8000d921850 */
[----:B------:R-:W3:Y:S04]  /*c3b0*/  LDL.LU.64 R20, [R1+0x360] ;  /* 0x0003600001147983 */ /* 0x000ee80000300a00 */
[----:B------:R1:W-:Y:S04]  /*c3c0*/  STL.64 [R1+0x9a8], R30 ;  /* 0x0009a81e01007387 */ /* 0x0003e80000100a00 */
[----:B------:R1:W-:Y:S04]  /*c3d0*/  STL.64 [R1+0x9b8], R28 ;  /* 0x0009b81c01007387 */ /* 0x0003e80000100a00 */
[----:B------:R-:W3:Y:S04]  /*c3e0*/  LDL.LU.64 R46, [R1+0x358] ;  /* 0x00035800012e7983 */ /* 0x000ee80000300a00 */
[----:B--2---:R-:W2:Y:S04]  /*c3f0*/  LDL.LU.64 R22, [R1+0x350] ;  /* 0x0003500001167983 */ /* 0x004ea80000300a00 */
[----:B------:R1:W-:Y:S01]  /*c400*/  LDGSTS.E [R246+0x1c00c], desc[UR16][R28.64], !P3 ;  /* 0x1c00c0001cf67fae */ /* 0x0003e2000d921850 */
[----:B------:R-:W-:Y:S01]  /*c410*/  ISETP.GE.U32.AND P3, PT, R4, 0x7fffff73, PT ;  /* 0x7fffff730400780c */ /* 0x000fe20003f66070 */
[----:B----4-:R-:W-:-:S04]  /*c420*/  IMAD.WIDE R12, R2, 0x4, R12 ;  /* 0x00000004020c7825 */ /* 0x010fc800078e020c */
[----:B-1----:R-:W-:Y:S01]  /*c430*/  IMAD.WIDE R30, R2, 0x4, R26 ;  /* 0x00000004021e7825 */ /* 0x002fe200078e021a */
[----:B------:R1:W-:Y:S01]  /*c440*/  STL.64 [R1+0x698], R12 ;  /* 0x0006980c01007387 */ /* 0x0003e20000100a00 */
[----:B------:R-:W4:Y:S02]  /*c450*/  LDC R246, c[0x0][0x230] ;  /* 0x00008c00fff67b82 */ /* 0x000f240000000800 */
[----:B------:R-:W-:Y:S01]  /*c460*/  VIADD R4, R24, 0xffffff97 ;  /* 0xffffff9718047836 */ /* 0x000fe20000000000 */
[----:B------:R-:W-:Y:S04]  /*c470*/  STL.64 [R1+0x6c0], R30 ;  /* 0x0006c01e01007387 */ /* 0x000fe80000100a00 */
[----:B------:R-:W4:Y:S01]  /*c480*/  LDL.LU.64 R26, [R1+0x208] ;  /* 0x00020800011a7983 */ /* 0x000f220000300a00 */
[----:B------:R-:W-:-:S03]  /*c490*/  IMAD.WIDE R28, R2, 0x4, R60 ;  /* 0x00000004021c7825 */ /* 0x000fc600078e023c */
[----:B------:R-:W-:Y:S01]  /*c4a0*/  LDGSTS.E [R247+0x10000], desc[UR16][R12.64], !P6 ;  /* 0x100000000cf77fae */ /* 0x000fe2000f121850 */
[----:B------:R-:W-:-:S03]  /*c4b0*/  IMAD.WIDE R24, R2, 0x4, R14 ;  /* 0x0000000402187825 */ /* 0x000fc600078e020e */
[----:B------:R-:W-:Y:S04]  /*c4c0*/  LDGSTS.E [R247+0x14000], desc[UR16][R30.64], !P6 ;  /* 0x140000001ef77fae */ /* 0x000fe8000f121850 */
[----:B------:R-:W4:Y:S04]  /*c4d0*/  LDL.LU.64 R14, [R1+0x200] ;  /* 0x00020000010e7983 */ /* 0x000f280000300a00 */
[----:B------:R-:W-:Y:S04]  /*c4e0*/  STL.64 [R1+0x6e8], R28 ;  /* 0x0006e81c01007387 */ /* 0x000fe80000100a00 */
[----:B------:R1:W-:Y:S04]  /*c4f0*/  STL.64 [R1+0x718], R24 ;  /* 0x0007181801007387 */ /* 0x0003e80000100a00 */
[----:B-1----:R-:W4:Y:S04]  /*c500*/  LDL.LU.64 R12, [R1+0x1f8] ;  /* 0x0001f800010c7983 */ /* 0x002f280000300a00 */
[----:B------:R-:W4:Y:S01]  /*c510*/  LDL.LU.64 R60, [R1+0x1f0] ;  /* 0x0001f000013c7983 */ /* 0x000f220000300a00 */
[----:B------:R-:W-:-:S02]  /*c520*/  VIADD R240, R241, 0xffffffb4 ;  /* 0xffffffb4f1f07836 */ /* 0x000fc40000000000 */
[----:B------:R-:W1:Y:S01]  /*c530*/  LDC R241, c[0x0][0x230] ;  /* 0x00008c00fff17b82 */ /* 0x000e620000000800 */
[----:B------:R-:W-:Y:S02]  /*c540*/  LDGSTS.E [R247+0x10004], desc[UR16][R28.64], !P2 ;  /* 0x100040001cf77fae */ /* 0x000fe4000d121850 */
[----:B------:R-:W-:Y:S02]  /*c550*/  ISETP.GE.U32.AND P0, PT, R240, 0x7fffff75, PT ;  /* 0x7fffff75f000780c */ /* 0x000fe40003f06070 */
[----:B------:R1:W-:Y:S01]  /*c560*/  LDGSTS.E [R247+0x14004], desc[UR16][R24.64], !P2 ;  /* 0x1400400018f77fae */ /* 0x0003e2000d121850 */
[----:B------:R-:W-:Y:S01]  /*c570*/  ISETP.GE.U32.AND P2, PT, R4, 0x7fffff58, PT ;  /* 0x7fffff580400780c */ /* 0x000fe20003f46070 */
[C---:B------:R-:W-:Y:S01]  /*c580*/  IMAD.WIDE R36, R2.reuse, 0x4, R54 ;  /* 0x0000000402247825 */ /* 0x040fe200078e0236 */
[----:B-1----:R-:W1:Y:S04]  /*c590*/  LDC R25, c[0x0][0x230] ;  /* 0x00008c00ff197b82 */ /* 0x002e680000000800 */
[----:B------:R-:W-:Y:S04]  /*c5a0*/  STL.64 [R1+0x740], R36 ;  /* 0x0007402401007387 */ /* 0x000fe80000100a00 */
[----:B------:R4:W-:Y:S01]  /*c5b0*/  LDGSTS.E [R247+0x10008], desc[UR16][R36.64], !P5 ;  /* 0x1000800024f77fae */ /* 0x0009e2000e921850 */
[C---:B---3--:R-:W-:Y:S01]  /*c5c0*/  IMAD.WIDE R20, R2.reuse, 0x4, R20 ;  /* 0x0000000402147825 */ /* 0x048fe200078e0214 */
[----:B------:R-:W3:Y:S04]  /*c5d0*/  LDC R24, c[0x0][0x230] ;  /* 0x00008c00ff187b82 */ /* 0x000ee80000000800 */
[----:B------:R1:W-:Y:S04]  /*c5e0*/  STL.64 [R1+0x768], R20 ;  /* 0x0007681401007387 */ /* 0x0003e80000100a00 */
[----:B------:R-:W3:Y:S01]  /*c5f0*/  LDL.LU.64 R54, [R1+0x1e8] ;  /* 0x0001e80001367983 */ /* 0x000ee20000300a00 */
[----:B------:R-:W-:-:S03]  /*c600*/  IMAD.WIDE R30, R2, 0x4, R46 ;  /* 0x00000004021e7825 */ /* 0x000fc600078e022e */
[----:B------:R-:W-:Y:S01]  /*c610*/  LDGSTS.E [R247+0x14008], desc[UR16][R20.64], !P5 ;  /* 0x1400800014f77fae */ /* 0x000fe2000e921850 */
[----:B--2---:R-:W-:-:S03]  /*c620*/  IMAD.WIDE R28, R2, 0x4, R22 ;  /* 0x00000004021c7825 */ /* 0x004fc600078e0216 */
[----:B------:R2:W-:Y:S04]  /*c630*/  LDGSTS.E [R247+0x1000c], desc[UR16][R30.64], !P0 ;  /* 0x1000c0001ef77fae */ /* 0x0005e8000c121850 */
[----:B------:R-:W3:Y:S04]  /*c640*/  LDL.LU.64 R22, [R1+0x1e0] ;  /* 0x0001e00001167983 */ /* 0x000ee80000300a00 */
[----:B------:R2:W-:Y:S04]  /*c650*/  STL.64 [R1+0x788], R30 ;  /* 0x0007881e01007387 */ /* 0x0005e80000100a00 */
[----:B------:R2:W-:Y:S04]  /*c660*/  STL.64 [R1+0x7a0], R28 ;  /* 0x0007a01c01007387 */ /* 0x0005e80000100a00 */
[----:B------:R-:W3:Y:S04]  /*c670*/  LDL.LU.64 R46, [R1+0x1d8] ;  /* 0x0001d800012e7983 */ /* 0x000ee80000300a00 */
[----:B-1----:R-:W3:Y:S01]  /*c680*/  LDL.LU.64 R20, [R1+0x1d0] ;  /* 0x0001d00001147983 */ /* 0x002ee20000300a00 */
[----:B----4-:R-:W-:-:S03]  /*c690*/  IMAD.WIDE R36, R2, 0x4, R26 ;  /* 0x0000000402247825 */ /* 0x010fc600078e021a */
[----:B------:R1:W-:Y:S04]  /*c6a0*/  LDGSTS.E [R247+0x1400c], desc[UR16][R28.64], !P0 ;  /* 0x1400c0001cf77fae */ /* 0x0003e8000c121850 */
[----:B------:R-:W-:Y:S04]  /*c6b0*/  STL.64 [R1+0x860], R36 ;  /* 0x0008602401007387 */ /* 0x000fe80000100a00 */
[----:B------:R3:W-:Y:S01]  /*c6c0*/  LDGSTS.E [R247+0x18000], desc[UR16][R36.64], !P2 ;  /* 0x1800000024f77fae */ /* 0x0007e2000d121850 */
[----:B------:R-:W-:-:S05]  /*c6d0*/  IMAD.WIDE R14, R2, 0x4, R14 ;  /* 0x00000004020e7825 */ /* 0x000fca00078e020e */
[----:B------:R4:W-:Y:S04]  /*c6e0*/  STL.64 [R1+0x890], R14 ;  /* 0x0008900e01007387 */ /* 0x0009e80000100a00 */
[----:B------:R-:W-:Y:S01]  /*c6f0*/  LDGSTS.E [R247+0x1c000], desc[UR16][R14.64], !P2 ;  /* 0x1c0000000ef77fae */ /* 0x000fe2000d121850 */
[----:B--2---:R-:W-:-:S03]  /*c700*/  IMAD.WIDE R30, R2, 0x4, R12 ;  /* 0x00000004021e7825 */ /* 0x004fc600078e020c */
[----:B------:R-:W2:Y:S01]  /*c710*/  LDL.LU.64 R12, [R1+0x348] ;  /* 0x00034800010c7983 */ /* 0x000ea20000300a00 */
[----:B-1----:R-:W-:-:S03]  /*c720*/  IMAD.WIDE R28, R2, 0x4, R60 ;  /* 0x00000004021c7825 */ /* 0x002fc600078e023c */
[----:B------:R-:W2:Y:S04]  /*c730*/  LDL.LU.64 R26, [R1+0x340] ;  /* 0x00034000011a7983 */ /* 0x000ea80000300a00 */
[----:B------:R1:W-:Y:S04]  /*c740*/  STL.64 [R1+0x8c0], R30 ;  /* 0x0008c01e01007387 */ /* 0x0003e80000100a00 */
[----:B------:R1:W-:Y:S04]  /*c750*/  STL.64 [R1+0x8f8], R28 ;  /* 0x0008f81c01007387 */ /* 0x0003e80000100a00 */
[----:B------:R-:W2:Y:S04]  /*c760*/  LDL.LU.64 R60, [R1+0x338] ;  /* 0x00033800013c7983 */ /* 0x000ea80000300a00 */
[----:B----4-:R-:W4:Y:S01]  /*c770*/  LDL.LU.64 R14, [R1+0x330] ;  /* 0x00033000010e7983 */ /* 0x010f220000300a00 */
[----:B------:R-:W-:-:S02]  /*c780*/  VIADD R240, R243, 0xffffffb3 ;  /* 0xffffffb3f3f07836 */ /* 0x000fc40000000000 */
[----:B------:R-:W-:Y:S01]  /*c790*/  VIADD R4, R252, 0xffffff95 ;  /* 0xffffff95fc047836 */ /* 0x000fe20000000000 */
[----:B------:R-:W4:Y:S02]  /*c7a0*/  LDC R243, c[0x0][0x230] ;  /* 0x00008c00fff37b82 */ /* 0x000f240000000800 */
[----:B------:R-:W-:Y:S01]  /*c7b0*/  ISETP.GE.U32.AND P1, PT, R240, 0x7fffff74, PT ;  /* 0x7fffff74f000780c */ /* 0x000fe20003f26070 */
[----:B------:R-:W-:-:S05]  /*c7c0*/  VIADD R240, R244, 0xffffffb1 ;  /* 0xffffffb1f4f07836 */ /* 0x000fca0000000000 */
[----:B------:R-:W-:Y:S01]  /*c7d0*/  ISETP.GE.U32.AND P6, PT, R240, 0x7fffff72, PT ;  /* 0x7fffff72f000780c */ /* 0x000fe20003fc6070 */
[----:B------:R-:W-:Y:S01]  /*c7e0*/  VIADD R240, R242, 0xffffff96 ;  /* 0xffffff96f2f07836 */ /* 0x000fe20000000000 */
[----:B------:R-:W-:Y:S01]  /*c7f0*/  ISETP.GE.U32.AND P0, PT, R4, 0x7fffff56, PT ;  /* 0x7fffff560400780c */ /* 0x000fe20003f06070 */
[----:B------:R-:W4:Y:S03]  /*c800*/  LDC R244, c[0x0][0x230] ;  /* 0x00008c00fff47b82 */ /* 0x000f260000000800 */
[----:B------:R-:W-:Y:S01]  /*c810*/  ISETP.GE.U32.AND P5, PT, R240, 0x7fffff57, PT ;  /* 0x7fffff57f000780c */ /* 0x000fe20003fa6070 */
[----:B------:R-:W-:Y:S02]  /*c820*/  VIADD R4, R246, 0xffffff94 ;  /* 0xffffff94f6047836 */ /* 0x000fe40000000000 */
[----:B---3--:R-:W-:-:S03]  /*c830*/  IMAD.WIDE R36, R2, 0x4, R54 ;  /* 0x0000000402247825 */ /* 0x008fc600078e0236 */
[----:B------:R-:W-:-:S07]  /*c840*/  ISETP.GE.U32.AND P2, PT, R4, 0x7fffff55, PT ;  /* 0x7fffff550400780c */ /* 0x000fce0003f46070 */
[----:B------:R1:W-:Y:S01]  /*c850*/  LDGSTS.E [R247+0x18004], desc[UR16][R30.64], !P5 ;  /* 0x180040001ef77fae */ /* 0x0003e2000e921850 */
[----:B------:R-:W-:-:S03]  /*c860*/  IMAD.WIDE R22, R2, 0x4, R22 ;  /* 0x0000000402167825 */ /* 0x000fc600078e0216 */
[----:B------:R3:W-:Y:S01]  /*c870*/  LDGSTS.E [R247+0x1c004], desc[UR16][R28.64], !P5 ;  /* 0x1c0040001cf77fae */ /* 0x0007e2000e921850 */
[----:B--2---:R-:W-:-:S03]  /*c880*/  IMAD.WIDE R12, R2, 0x4, R12 ;  /* 0x00000004020c7825 */ /* 0x004fc600078e020c */
[----:B------:R-:W-:Y:S01]  /*c890*/  STL.64 [R1+0x930], R36 ;  /* 0x0009302401007387 */ /* 0x000fe20000100a00 */
[----:B------:R-:W-:Y:S01]  /*c8a0*/  IADD3 R240, R241, -0x50, RZ ;  /* 0xffffffb0f1f07810 */ /* 0x000fe20007ffe0ff */
[----:B------:R-:W2:Y:S01]  /*c8b0*/  LDC R242, c[0x0][0x230] ;  /* 0x00008c00fff27b82 */ /* 0x000ea20000000800 */
[C---:B-1----:R-:W-:Y:S01]  /*c8c0*/  IMAD.WIDE R30, R2.reuse, 0x4, R46 ;  /* 0x00000004021e7825 */ /* 0x042fe200078e022e */
[----:B------:R1:W-:Y:S03]  /*c8d0*/  STL.64 [R1+0x960], R22 ;  /* 0x0009601601007387 */ /* 0x0003e60000100a00 */
[----:B---3--:R-:W-:Y:S01]  /*c8e0*/  IMAD.WIDE R28, R2, 0x4, R20 ;  /* 0x00000004021c7825 */ /* 0x008fe200078e0214 */
[----:B------:R-:W3:Y:S02]  /*c8f0*/  LDL.LU.64 R54, [R1+0x328] ;  /* 0x0003280001367983 */ /* 0x000ee40000300a00 */
[----:B------:R-:W2:Y:S02]  /*c900*/  LDC R252, c[0x0][0x230] ;  /* 0x00008c00fffc7b82 */ /* 0x000ea40000000800 */
[----:B------:R-:W2:Y:S01]  /*c910*/  LDL.LU.64 R20, [R1+0x320] ;  /* 0x0003200001147983 */ /* 0x000ea20000300a00 */
[----:B------:R-:W-:-:S03]  /*c920*/  VIADD R4, R25, 0xffffffae ;  /* 0xffffffae19047836 */ /* 0x000fc60000000000 */
[----:B------:R4:W-:Y:S02]  /*c930*/  STL.64 [R1+0x980], R30 ;  /* 0x0009801e01007387 */ /* 0x0009e40000100a00 */
[----:B------:R-:W2:Y:S02]  /*c940*/  LDC R241, c[0x0][0x230] ;  /* 0x00008c00fff17b82 */ /* 0x000ea40000000800 */
[----:B------:R-:W-:Y:S04]  /*c950*/  LDGSTS.E [R247+0x18008], desc[UR16][R36.64], !P0 ;  /* 0x1800800024f77fae */ /* 0x000fe8000c121850 */
[----:B------:R4:W-:Y:S02]  /*c960*/  STL.64 [R1+0x9a0], R28 ;  /* 0x0009a01c01007387 */ /* 0x0009e40000100a00 */
[----:B------:R-:W2:Y:S02]  /*c970*/  LDC R246, c[0x0][0x230] ;  /* 0x00008c00fff67b82 */ /* 0x000ea40000000800 */
[----:B------:R-:W2:Y:S04]  /*c980*/  LDL.LU.64 R46, [R1+0x318] ;  /* 0x00031800012e7983 */ /* 0x000ea80000300a00 */
[----:B------:R-:W-:Y:S04]  /*c990*/  LDGSTS.E [R247+0x1c008], desc[UR16][R22.64], !P0 ;  /* 0x1c00800016f77fae */ /* 0x000fe8000c121850 */
[----:B------:R4:W-:Y:S04]  /*c9a0*/  LDGSTS.E [R247+0x1800c], desc[UR16][R30.64], !P2 ;  /* 0x1800c0001ef77fae */ /* 0x0009e8000d121850 */
[----:B------:R4:W-:Y:S04]  /*c9b0*/  LDGSTS.E [R247+0x1c00c], desc[UR16][R28.64], !P2 ;  /* 0x1c00c0001cf77fae */ /* 0x0009e8000d121850 */
[----:B-1----:R-:W2:Y:S01]  /*c9c0*/  LDL.LU.64 R22, [R1+0x310] ;  /* 0x0003100001167983 */ /* 0x002ea20000300a00 */
[----:B------:R-:W-:Y:S01]  /*c9d0*/  ISETP.GE.U32.AND P2, PT, R4, 0x7fffff6f, PT ;  /* 0x7fffff6f0400780c */ /* 0x000fe20003f46070 */
[----:B----4-:R-:W-:Y:S01]  /*c9e0*/  IMAD.WIDE R30, R2, 0x4, R26 ;  /* 0x00000004021e7825 */ /* 0x010fe200078e021a */
[----:B------:R-:W-:Y:S01]  /*c9f0*/  IADD3 R4, R24, -0x6d, RZ ;  /* 0xffffff9318047810 */ /* 0x000fe20007ffe0ff */
[----:B------:R1:W-:Y:S02]  /*ca00*/  STL.64 [R1+0x670], R12 ;  /* 0x0006700c01007387 */ /* 0x0003e40000100a00 */
[----:B------:R-:W-:Y:S01]  /*ca10*/  IMAD.WIDE R28, R2, 0x4, R60 ;  /* 0x00000004021c7825 */ /* 0x000fe200078e023c */
[----:B------:R-:W-:Y:S01]  /*ca20*/  ISETP.GE.U32.AND P5, PT, R240, 0x7fffff71, PT ;  /* 0x7fffff71f000780c */ /* 0x000fe20003fa6070 */
[----:B------:R-:W-:Y:S01]  /*ca30*/  STL.64 [R1+0x690], R30 ;  /* 0x0006901e01007387 */ /* 0x000fe20000100a00 */
[----:B------:R-:W4:Y:S01]  /*ca40*/  LDC R247, c[0x0][0x230] ;  /* 0x00008c00fff77b82 */ /* 0x000f220000000800 */
[----:B------:R-:W-:-:S02]  /*ca50*/  IMAD.WIDE R24, R2, 0x4, R14 ;  /* 0x0000000402187825 */ /* 0x000fc400078e020e */
[----:B------:R-:W4:Y:S04]  /*ca60*/  LDL.LU.64 R26, [R1+0x1c8] ;  /* 0x0001c800011a7983 */ /* 0x000f280000300a00 */
[----:B------:R-:W4:Y:S04]  /*ca70*/  LDL.LU.64 R14, [R1+0x1c0] ;  /* 0x0001c000010e7983 */ /* 0x000f280000300a00 */
[----:B------:R-:W-:Y:S04]  /*ca80*/  STL.64 [R1+0x6b8], R28 ;  /* 0x0006b81c01007387 */ /* 0x000fe80000100a00 */
[----:B------:R-:W-:Y:S04]  /*ca90*/  LDGSTS.E [R248+0x10000], desc[UR16][R12.64], !P1 ;  /* 0x100000000cf87fae */ /* 0x000fe8000c921850 */
[----:B------:R3:W-:Y:S04]  /*caa0*/  STL.64 [R1+0x6e0], R24 ;  /* 0x0006e01801007387 */ /* 0x0007e80000100a00 */
[----:B------:R-:W-:Y:S04]  /*cab0*/  LDGSTS.E [R248+0x14000], desc[UR16][R30.64], !P1 ;  /* 0x140000001ef87fae */ /* 0x000fe8000c921850 */
[----:B-1----:R-:W4:Y:S04]  /*cac0*/  LDL.LU.64 R12, [R1+0x1b8] ;  /* 0x0001b800010c7983 */ /* 0x002f280000300a00 */
[----:B------:R-:W4:Y:S04]  /*cad0*/  LDL.LU.64 R60, [R1+0x1b0] ;  /* 0x0001b000013c7983 */ /* 0x000f280000300a00 */
[----:B------:R-:W-:Y:S04]  /*cae0*/  LDGSTS.E [R248+0x10004], desc[UR16][R28.64], !P3 ;  /* 0x100040001cf87fae */ /* 0x000fe8000d921850 */
[----:B------:R1:W-:Y:S01]  /*caf0*/  LDGSTS.E [R248+0x14004], desc[UR16][R24.64], !P3 ;  /* 0x1400400018f87fae */ /* 0x0003e2000d921850 */
[----:B------:R-:W-:Y:S01]  /*cb00*/  ISETP.GE.U32.AND P3, PT, R4, 0x7fffff54, PT ;  /* 0x7fffff540400780c */ /* 0x000fe20003f66070 */
[C---:B---3--:R-:W-:Y:S01]  /*cb10*/  IMAD.WIDE R36, R2.reuse, 0x4, R54 ;  /* 0x0000000402247825 */ /* 0x048fe200078e0236 */
[----:B-1----:R-:W1:Y:S03]  /*cb20*/  LDC R25, c[0x0][0x230] ;  /* 0x00008c00ff197b82 */ /* 0x002e660000000800 */
[----:B--2---:R-:W-:Y:S01]  /*cb30*/  IMAD.WIDE R20, R2, 0x4, R20 ;  /* 0x0000000402147825 */ /* 0x004fe200078e0214 */
[----:B------:R4:W-:Y:S04]  /*cb40*/  STL.64 [R1+0x710], R36 ;  /* 0x0007102401007387 */ /* 0x0009e80000100a00 */
[----:B------:R2:W-:Y:S01]  /*cb50*/  STL.64 [R1+0x738], R20 ;  /* 0x0007381401007387 */ /* 0x0005e20000100a00 */
[----:B------:R-:W-:Y:S01]  /*cb60*/  VIADD R240, R244, 0xffffffaf ;  /* 0xffffffaff4f07836 */ /* 0x000fe20000000000 */
[----:B------:R-:W3:Y:S02]  /*cb70*/  LDC R24, c[0x0][0x230] ;  /* 0x00008c00ff187b82 */ /* 0x000ee40000000800 */
[----:B------:R4:W-:Y:S04]  /*cb80*/  LDGSTS.E [R248+0x10008], desc[UR16][R36.64], !P6 ;  /* 0x1000800024f87fae */ /* 0x0009e8000f121850 */
[----:B------:R-:W-:Y:S01]  /*cb90*/  LDGSTS.E [R248+0x14008], desc[UR16][R20.64], !P6 ;  /* 0x1400800014f87fae */ /* 0x000fe2000f121850 */
[C---:B------:R-:W-:Y:S01]  /*cba0*/  IMAD.WIDE R30, R2.reuse, 0x4, R46 ;  /* 0x00000004021e7825 */ /* 0x040fe200078e022e */
[----:B------:R-:W3:Y:S04]  /*cbb0*/  LDC R244, c[0x0][0x230] ;  /* 0x00008c00fff47b82 */ /* 0x000ee80000000800 */
[----:B------:R1:W-:Y:S01]  /*cbc0*/  LDGSTS.E [R248+0x1000c], desc[UR16][R30.64], !P5 ;  /* 0x1000c0001ef87fae */ /* 0x0003e2000e921850 */
[----:B------:R-:W-:-:S03]  /*cbd0*/  IMAD.WIDE R28, R2, 0x4, R22 ;  /* 0x00000004021c7825 */ /* 0x000fc600078e0216 */
[----:B------:R-:W3:Y:S04]  /*cbe0*/  LDL.LU.64 R22, [R1+0x1a8] ;  /* 0x0001a80001167983 */ /* 0x000ee80000300a00 */
[----:B------:R-:W3:Y:S04]  /*cbf0*/  LDL.LU.64 R54, [R1+0x1a0] ;  /* 0x0001a00001367983 */ /* 0x000ee80000300a00 */
[----:B------:R1:W-:Y:S04]  /*cc00*/  STL.64 [R1+0x760], R30 ;  /* 0x0007601e01007387 */ /* 0x0003e80000100a00 */
[----:B------:R1:W-:Y:S01]  /*cc10*/  STL.64 [R1+0x780], R28 ;  /* 0x0007801c01007387 */ /* 0x0003e20000100a00 */
[----:B----4-:R-:W-:-:S03]  /*cc20*/  IMAD.WIDE R36, R2, 0x4, R26 ;  /* 0x0000000402247825 */ /* 0x010fc600078e021a */
[----:B------:R-:W4:Y:S01]  /*cc30*/  LDL.LU.64 R46, [R1+0x198] ;  /* 0x00019800012e7983 */ /* 0x000f220000300a00 */
[----:B------:R-:W-:-:S03]  /*cc40*/  IMAD.WIDE R14, R2, 0x4, R14 ;  /* 0x00000004020e7825 */ /* 0x000fc600078e020e */
[----:B--2---:R-:W2:Y:S04]  /*cc50*/  LDL.LU.64 R20, [R1+0x190] ;  /* 0x0001900001147983 */ /* 0x004ea80000300a00 */
[----:B------:R1:W-:Y:S04]  /*cc60*/  LDGSTS.E [R248+0x1400c], desc[UR16][R28.64], !P5 ;  /* 0x1400c0001cf87fae */ /* 0x0003e8000e921850 */
[----:B------:R-:W-:Y:S04]  /*cc70*/  STL.64 [R1+0x830], R36 ;  /* 0x0008302401007387 */ /* 0x000fe80000100a00 */
[----:B------:R1:W-:Y:S02]  /*cc80*/  STL.64 [R1+0x858], R14 ;  /* 0x0008580e01007387 */ /* 0x0003e40000100a00 */
[----:B-1----:R-:W-:-:S02]  /*cc90*/  IMAD.WIDE R30, R2, 0x4, R12 ;  /* 0x00000004021e7825 */ /* 0x002fc400078e020c */
[----:B------:R-:W-:Y:S02]  /*cca0*/  LDGSTS.E [R248+0x18000], desc[UR16][R36.64], !P3 ;  /* 0x1800000024f87fae */ /* 0x000fe4000d921850 */
[----:B------:R-:W-:Y:S02]  /*ccb0*/  IMAD.WIDE R28, R2, 0x4, R60 ;  /* 0x00000004021c7825 */ /* 0x000fe400078e023c */
[----:B------:R-:W2:Y:S04]  /*ccc0*/  LDL.LU.64 R12, [R1+0x308] ;  /* 0x00030800010c7983 */ /* 0x000ea80000300a00 */
[----:B------:R-:W2:Y:S04]  /*ccd0*/  LDL.LU.64 R26, [R1+0x300] ;  /* 0x00030000011a7983 */ /* 0x000ea80000300a00 */
[----:B------:R1:W-:Y:S04]  /*cce0*/  STL.64 [R1+0x888], R30 ;  /* 0x0008881e01007387 */ /* 0x0003e80000100a00 */
[----:B------:R4:W-:Y:S04]  /*ccf0*/  STL.64 [R1+0x8b8], R28 ;  /* 0x0008b81c01007387 */ /* 0x0009e80000100a00 */
[----:B------:R-:W2:Y:S04]  /*cd00*/  LDL.LU.64 R60, [R1+0x2f8] ;  /* 0x0002f800013c7983 */ /* 0x000ea80000300a00 */
[----:B------:R-:W-:Y:S04]  /*cd10*/  LDGSTS.E [R248+0x1c000], desc[UR16][R14.64], !P3 ;  /* 0x1c0000000ef87fae */ /* 0x000fe8000d921850 */
[----:B------:R-:W2:Y:S01]  /*cd20*/  LDL.LU.64 R14, [R1+0x2f0] ;  /* 0x0002f000010e7983 */ /* 0x000ea20000300a00 */
[----:B------:R-:W-:Y:S01]  /*cd30*/  ISETP.GE.U32.AND P0, PT, R240, 0x7fffff70, PT ;  /* 0x7fffff70f000780c */ /* 0x000fe20003f06070 */
[----:B------:R-:W-:-:S02]  /*cd40*/  VIADD R240, R243, 0xffffffad ;  /* 0xffffffadf3f07836 */ /* 0x000fc40000000000 */
[----:B------:R-:W-:Y:S01]  /*cd50*/  VIADD R4, R252, 0xffffff91 ;  /* 0xffffff91fc047836 */ /* 0x000fe20000000000 */
[----:B------:R-:W2:Y:S02]  /*cd60*/  LDC R243, c[0x0][0x230] ;  /* 0x00008c00fff37b82 */ /* 0x000ea40000000800 */
[----:B------:R-:W-:Y:S01]  /*cd70*/  ISETP.GE.U32.AND P1, PT, R240, 0x7fffff6e, PT ;  /* 0x7fffff6ef000780c */ /* 0x000fe20003f26070 */
[----:B------:R-:W-:-:S05]  /*cd80*/  VIADD R240, R242, 0xffffff92 ;  /* 0xffffff92f2f07836 */ /* 0x000fca0000000000 */
[----:B------:R-:W-:Y:S01]  /*cd90*/  ISETP.GE.U32.AND P6, PT, R240, 0x7fffff53, PT ;  /* 0x7fffff53f000780c */ /* 0x000fe20003fc6070 */
[----:B------:R-:W2:Y:S01]  /*cda0*/  LDC R252, c[0x0][0x230] ;  /* 0x00008c00fffc7b82 */ /* 0x000ea20000000800 */
[----:B------:R-:W-:Y:S01]  /*cdb0*/  ISETP.GE.U32.AND P5, PT, R4, 0x7fffff52, PT ;  /* 0x7fffff520400780c */ /* 0x000fe20003fa6070 */
[----:B------:R-:W-:-:S05]  /*cdc0*/  VIADD R4, R247, 0xffffff90 ;  /* 0xffffff90f7047836 */ /* 0x000fca0000000000 */
[----:B------:R-:W-:Y:S01]  /*cdd0*/  ISETP.GE.U32.AND P3, PT, R4, 0x7fffff51, PT ;  /* 0x7fffff510400780c */ /* 0x000fe20003f66070 */
[----:B------:R-:W2:Y:S04]  /*cde0*/  LDC R242, c[0x0][0x230] ;  /* 0x00008c00fff27b82 */ /* 0x000ea80000000800 */
[----:B------:R1:W-:Y:S04]  /*cdf0*/  LDGSTS.E [R248+0x18004], desc[UR16][R30.64], !P6 ;  /* 0x180040001ef87fae */ /* 0x0003e8000f121850 */
[----:B------:R4:W-:Y:S01]  /*ce00*/  LDGSTS.E [R248+0x1c004], desc[UR16][R28.64], !P6 ;  /* 0x1c0040001cf87fae */ /* 0x0009e2000f121850 */
[----:B------:R-:W-:Y:S01]  /*ce10*/  VIADD R4, R25, 0xffffffaa ;  /* 0xffffffaa19047836 */ /* 0x000fe20000000000 */
[----:B------:R-:W2:Y:S01]  /*ce20*/  LDC R247, c[0x0][0x230] ;  /* 0x00008c00fff77b82 */ /* 0x000ea20000000800 */
[----:B---3--:R-:W-:-:S04]  /*ce30*/  IMAD.WIDE R22, R2, 0x4, R22 ;  /* 0x0000000402167825 */ /* 0x008fc800078e0216 */
[C---:B-1----:R-:W-:Y:S01]  /*ce40*/  IMAD.WIDE R30, R2.reuse, 0x4, R54 ;  /* 0x00000004021e7825 */ /* 0x042fe200078e0236 */
[----:B------:R1:W-:Y:S04]  /*ce50*/  STL.64 [R1+0x8f0], R22 ;  /* 0x0008f01601007387 */ /* 0x0003e80000100a00 */
[----:B------:R3:W-:Y:S04]  /*ce60*/  STL.64 [R1+0x928], R30 ;  /* 0x0009281e01007387 */ /* 0x0007e80000100a00 */
[----:B------:R-:W3:Y:S01]  /*ce70*/  LDL.LU.64 R54, [R1+0x2e8] ;  /* 0x0002e80001367983 */ /* 0x000ee20000300a00 */
[----:B----4-:R-:W-:-:S03]  /*ce80*/  IMAD.WIDE R28, R2, 0x4, R46 ;  /* 0x00000004021c7825 */ /* 0x010fc600078e022e */
[----:B------:R-:W-:Y:S01]  /*ce90*/  LDGSTS.E [R248+0x18008], desc[UR16][R22.64], !P5 ;  /* 0x1800800016f87fae */ /* 0x000fe2000e921850 */
[----:B--2---:R-:W-:-:S03]  /*cea0*/  IMAD.WIDE R20, R2, 0x4, R20 ;  /* 0x0000000402147825 */ /* 0x004fc600078e0214 */
[----:B------:R-:W2:Y:S04]  /*ceb0*/  LDL.LU.64 R46, [R1+0x2e0] ;  /* 0x0002e000012e7983 */ /* 0x000ea80000300a00 */
[----:B------:R4:W-:Y:S04]  /*cec0*/  STL.64 [R1+0x958], R28 ;  /* 0x0009581c01007387 */ /* 0x0009e80000100a00 */
[----:B------:R4:W-:Y:S04]  /*ced0*/  STL.64 [R1+0x978], R20 ;  /* 0x0009781401007387 */ /* 0x0009e80000100a00 */
[----:B-1----:R-:W2:Y:S04]  /*cee0*/  LDL.LU.64 R22, [R1+0x2d8] ;  /* 0x0002d80001167983 */ /* 0x002ea80000300a00 */
[----:B------:R3:W-:Y:S01]  /*cef0*/  LDGSTS.E [R248+0x1c008], desc[UR16][R30.64], !P5 ;  /* 0x1c0080001ef87fae */ /* 0x0007e2000e921850 */
[----:B------:R-:W-:-:S03]  /*cf00*/  IMAD.WIDE R12, R2, 0x4, R12 ;  /* 0x00000004020c7825 */ /* 0x000fc600078e020c */
[----:B------:R4:W-:Y:S04]  /*cf10*/  LDGSTS.E [R248+0x1800c], desc[UR16][R28.64], !P3 ;  /* 0x1800c0001cf87fae */ /* 0x0009e8000d921850 */
[----:B------:R1:W-:Y:S01]  /*cf20*/  LDGSTS.E [R248+0x1c00c], desc[UR16][R20.64], !P3 ;  /* 0x1c00c00014f87fae */ /* 0x0003e2000d921850 */
[----:B------:R-:W-:Y:S01]  /*cf30*/  ISETP.GE.U32.AND P3, PT, R4, 0x7fffff6b, PT ;  /* 0x7fffff6b0400780c */ /* 0x000fe20003f66070 */
[----:B---3--:R-:W-:Y:S02]  /*cf40*/  IMAD.WIDE R30, R2, 0x4, R26 ;  /* 0x00000004021e7825 */ /* 0x008fe400078e021a */
[----:B------:R-:W-:Y:S02]  /*cf50*/  LDGSTS.E [R249+0x10000], desc[UR16][R12.64], !P0 ;  /* 0x100000000cf97fae */ /* 0x000fe4000c121850 */
[----:B------:R-:W-:-:S02]  /*cf60*/  VIADD R4, R24, 0xffffff8f ;  /* 0xffffff8f18047836 */ /* 0x000fc40000000000 */
[----:B------:R2:W-:Y:S01]  /*cf70*/  LDGSTS.E [R249+0x14000], desc[UR16][R30.64], !P0 ;  /* 0x140000001ef97fae */ /* 0x0005e2000c121850 */
[----:B----4-:R-:W-:-:S03]  /*cf80*/  IMAD.WIDE R28, R2, 0x4, R60 ;  /* 0x00000004021c7825 */ /* 0x010fc600078e023c */
[----:B------:R-:W3:Y:S01]  /*cf90*/  LDL.LU.64 R20, [R1+0x2d0] ;  /* 0x0002d00001147983 */ /* 0x000ee20000300a00 */
[----:B-1----:R-:W1:Y:S03]  /*cfa0*/  LDC R248, c[0x0][0x230] ;  /* 0x00008c00fff87b82 */ /* 0x002e660000000800 */
[----:B------:R4:W-:Y:S04]  /*cfb0*/  STL.64 [R1+0x640], R12 ;  /* 0x0006400c01007387 */ /* 0x0009e80000100a00 */
[----:B------:R2:W-:Y:S01]  /*cfc0*/  STL.64 [R1+0x668], R30 ;  /* 0x0006681e01007387 */ /* 0x0005e20000100a00 */
[----:B------:R-:W-:Y:S02]  /*cfd0*/  VIADD R240, R241, 0xffffffac ;  /* 0xffffffacf1f07836 */ /* 0x000fe40000000000 */
[----:B------:R-:W1:Y:S01]  /*cfe0*/  LDC R241, c[0x0][0x230] ;  /* 0x00008c00fff17b82 */ /* 0x000e620000000800 */
[----:B------:R2:W-:Y:S01]  /*cff0*/  LDGSTS.E [R249+0x10004], desc[UR16][R28.64], !P2 ;  /* 0x100040001cf97fae */ /* 0x0005e2000d121850 */
[----:B------:R-:W-:-:S03]  /*d000*/  IMAD.WIDE R24, R2, 0x4, R14 ;  /* 0x0000000402187825 */ /* 0x000fc600078e020e */
[----:B------:R-:W3:Y:S04]  /*d010*/  LDL.LU.64 R14, [R1+0x188] ;  /* 0x00018800010e7983 */ /* 0x000ee80000300a00 */
[----:B------:R-:W3:Y:S04]  /*d020*/  LDL.LU.64 R26, [R1+0x180] ;  /* 0x00018000011a7983 */ /* 0x000ee80000300a00 */
[----:B------:R2:W-:Y:S04]  /*d030*/  STL.64 [R1+0x688], R28 ;  /* 0x0006881c01007387 */ /* 0x0005e80000100a00 */
[----:B------:R3:W-:Y:S04]  /*d040*/  STL.64 [R1+0x6b0], R24 ;  /* 0x0006b01801007387 */ /* 0x0007e80000100a00 */
[----:B----4-:R-:W4:Y:S04]  /*d050*/  LDL.LU.64 R12, [R1+0x178] ;  /* 0x00017800010c7983 */ /* 0x010f280000300a00 */
[----:B------:R-:W4:Y:S01]  /*d060*/  LDL.LU.64 R60, [R1+0x170] ;  /* 0x00017000013c7983 */ /* 0x000f220000300a00 */
[----:B------:R-:W-:-:S03]  /*d070*/  ISETP.GE.U32.AND P6, PT, R240, 0x7fffff6d, PT ;  /* 0x7fffff6df000780c */ /* 0x000fc60003fc6070 */
[----:B------:R3:W-:Y:S01]  /*d080*/  LDGSTS.E [R249+0x14004], desc[UR16][R24.64], !P2 ;  /* 0x1400400018f97fae */ /* 0x0007e2000d121850 */
[----:B------:R-:W-:Y:S01]  /*d090*/  ISETP.GE.U32.AND P2, PT, R4, 0x7fffff50, PT ;  /* 0x7fffff500400780c */ /* 0x000fe20003f46070 */
[----:B------:R-:W-:-:S05]  /*d0a0*/  IMAD.WIDE R36, R2, 0x4, R54 ;  /* 0x0000000402247825 */ /* 0x000fca00078e0236 */
[----:B------:R-:W-:Y:S01]  /*d0b0*/  STL.64 [R1+0x6d8], R36 ;  /* 0x0006d82401007387 */ /* 0x000fe20000100a00 */
[----:B--2---:R-:W-:-:S03]  /*d0c0*/  IMAD.WIDE R30, R2, 0x4, R46 ;  /* 0x00000004021e7825 */ /* 0x004fc600078e022e */
[----:B------:R-:W2:Y:S04]  /*d0d0*/  LDL.LU.64 R54, [R1+0x168] ;  /* 0x0001680001367983 */ /* 0x000ea80000300a00 */
[----:B------:R1:W-:Y:S04]  /*d0e0*/  STL.64 [R1+0x708], R30 ;  /* 0x0007081e01007387 */ /* 0x0003e80000100a00 */
[----:B------:R-:W-:Y:S01]  /*d0f0*/  LDGSTS.E [R249+0x10008], desc[UR16][R36.64], !P1 ;  /* 0x1000800024f97fae */ /* 0x000fe2000c921850 */
[----:B------:R-:W-:-:S03]  /*d100*/  IMAD.WIDE R28, R2, 0x4, R22 ;  /* 0x00000004021c7825 */ /* 0x000fc600078e0216 */
[----:B------:R1:W-:Y:S04]  /*d110*/  LDGSTS.E [R249+0x14008], desc[UR16][R30.64], !P1 ;  /* 0x140080001ef97fae */ /* 0x0003e8000c921850 */
[----:B------:R-:W2:Y:S04]  /*d120*/  LDL.LU.64 R22, [R1+0x160] ;  /* 0x0001600001167983 */ /* 0x000ea80000300a00 */
[----:B------:R4:W-:Y:S04]  /*d130*/  STL.64 [R1+0x730], R28 ;  /* 0x0007301c01007387 */ /* 0x0009e80000100a00 */
[----:B------:R4:W-:Y:S01]  /*d140*/  LDGSTS.E [R249+0x1000c], desc[UR16][R28.64], !P6 ;  /* 0x1000c0001cf97fae */ /* 0x0009e2000f121850 */
[----:B---3--:R-:W-:-:S03]  /*d150*/  IMAD.WIDE R24, R2, 0x4, R20 ;  /* 0x0000000402187825 */ /* 0x008fc600078e0214 */
[----:B------:R-:W3:Y:S04]  /*d160*/  LDL.LU.64 R20, [R1+0x158] ;  /* 0x0001580001147983 */ /* 0x000ee80000300a00 */
[----:B------:R4:W-:Y:S04]  /*d170*/  STL.64 [R1+0x758], R24 ;  /* 0x0007581801007387 */ /* 0x0009e80000100a00 */
[----:B------:R-:W3:Y:S04]  /*d180*/  LDL.LU.64 R46, [R1+0x150] ;  /* 0x00015000012e7983 */ /* 0x000ee80000300a00 */
[----:B------:R4:W-:Y:S01]  /*d190*/  LDGSTS.E [R249+0x1400c], desc[UR16][R24.64], !P6 ;  /* 0x1400c00018f97fae */ /* 0x0009e2000f121850 */
[----:B------:R-:W-:-:S04]  /*d1a0*/  IMAD.WIDE R14, R2, 0x4, R14 ;  /* 0x00000004020e7825 */ /* 0x000fc800078e020e */
[C---:B-1----:R-:W-:Y:S01]  /*d1b0*/  IMAD.WIDE R30, R2.reuse, 0x4, R26 ;  /* 0x00000004021e7825 */ /* 0x042fe200078e021a */
[----:B------:R1:W-:Y:S04]  /*d1c0*/  STL.64 [R1+0x7f8], R14 ;  /* 0x0007f80e01007387 */ /* 0x0003e80000100a00 */
[----:B------:R2:W-:Y:S04]  /*d1d0*/  STL.64 [R1+0x808], R30 ;  /* 0x0008081e01007387 */ /* 0x0005e80000100a00 */
[----:B------:R-:W3:Y:S01]  /*d1e0*/  LDL.LU.64 R26, [R1+0x2c8] ;  /* 0x0002c800011a7983 */ /* 0x000ee20000300a00 */
[----:B----4-:R-:W-:-:S03]  /*d1f0*/  IMAD.WIDE R28, R2, 0x4, R12 ;  /* 0x00000004021c7825 */ /* 0x010fc600078e020c */
[----:B------:R-:W-:Y:S01]  /*d200*/  LDGSTS.E [R249+0x18000], desc[UR16][R14.64], !P2 ;  /* 0x180000000ef97fae */ /* 0x000fe2000d121850 */
[----:B------:R-:W-:-:S03]  /*d210*/  IMAD.WIDE R24, R2, 0x4, R60 ;  /* 0x0000000402187825 */ /* 0x000fc600078e023c */
[----:B------:R-:W4:Y:S04]  /*d220*/  LDL.LU.64 R12, [R1+0x2c0] ;  /* 0x0002c000010c7983 */ /* 0x000f280000300a00 */
[----:B------:R3:W-:Y:S04]  /*d230*/  STL.64 [R1+0x850], R28 ;  /* 0x0008501c01007387 */ /* 0x0007e80000100a00 */
[----:B------:R3:W-:Y:S04]  /*d240*/  STL.64 [R1+0x880], R24 ;  /* 0x0008801801007387 */ /* 0x0007e80000100a00 */
[----:B------:R-:W4:Y:S04]  /*d250*/  LDL.LU.64 R60, [R1+0x2b8] ;  /* 0x0002b800013c7983 */ /* 0x000f280000300a00 */
[----:B-1----:R-:W4:Y:S01]  /*d260*/  LDL.LU.64 R14, [R1+0x2b0] ;  /* 0x0002b000010e7983 */ /* 0x002f220000300a00 */
[----:B------:R-:W-:-:S02]  /*d270*/  IADD3 R240, R246, -0x55, RZ ;  /* 0xffffffabf6f07810 */ /* 0x000fc40007ffe0ff */
[----:B------:R-:W1:Y:S01]  /*d280*/  LDC R246, c[0x0][0x230] ;  /* 0x00008c00fff67b82 */ /* 0x000e620000000800 */
[----:B------:R-:W-:Y:S01]  /*d290*/  IADD3 R4, R252, -0x73, RZ ;  /* 0xffffff8dfc047810 */ /* 0x000fe20007ffe0ff */
[----:B------:R2:W-:Y:S01]  /*d2a0*/  LDGSTS.E [R249+0x1c000], desc[UR16][R30.64], !P2 ;  /* 0x1c0000001ef97fae */ /* 0x0005e2000d121850 */
[----:B------:R-:W-:Y:S01]  /*d2b0*/  ISETP.GE.U32.AND P5, PT, R240, 0x7fffff6c, PT ;  /* 0x7fffff6cf000780c */ /* 0x000fe20003fa6070 */
[----:B------:R-:W-:Y:S01]  /*d2c0*/  VIADD R240, R244, 0xffffffa9 ;  /* 0xffffffa9f4f07836 */ /* 0x000fe20000000000 */
[----:B------:R-:W-:-:S03]  /*d2d0*/  ISETP.GE.U32.AND P6, PT, R4, 0x7fffff4e, PT ;  /* 0x7fffff4e0400780c */ /* 0x000fc60003fc6070 */
[----:B------:R-:W4:Y:S01]  /*d2e0*/  LDC R252, c[0x0][0x230] ;  /* 0x00008c00fffc7b82 */ /* 0x000f220000000800 */
[----:B------:R-:W-:Y:S01]  /*d2f0*/  ISETP.GE.U32.AND P0, PT, R240, 0x7fffff6a, PT ;  /* 0x7fffff6af000780c */ /* 0x000fe20003f06070 */
[----:B------:R-:W-:-:S05]  /*d300*/  VIADD R240, R243, 0xffffff8e ;  /* 0xffffff8ef3f07836 */ /* 0x000fca0000000000 */
[----:B------:R-:W-:Y:S01]  /*d310*/  ISETP.GE.U32.AND P1, PT, R240, 0x7fffff4f, PT ;  /* 0x7fffff4ff000780c */ /* 0x000fe20003f26070 */
[----:B------:R-:W-:Y:S01]  /*d320*/  VIADD R240, R242, 0xffffffa8 ;  /* 0xffffffa8f2f07836 */ /* 0x000fe20000000000 */
[----:B------:R-:W4:Y:S01]  /*d330*/  LDC R243, c[0x0][0x230] ;  /* 0x00008c00fff37b82 */ /* 0x000f220000000800 */
[----:B-1----:R-:W-:-:S07]  /*d340*/  VIADD R4, R246, 0xffffff8c ;  /* 0xffffff8cf6047836 */ /* 0x002fce0000000000 */
[----:B------:R-:W1:Y:S03]  /*d350*/  LDC R244, c[0x0][0x230] ;  /* 0x00008c00fff47b82 */ /* 0x000e660000000800 */
[----:B------:R3:W-:Y:S01]  /*d360*/  LDGSTS.E [R249+0x18004], desc[UR16][R28.64], !P1 ;  /* 0x180040001cf97fae */ /* 0x0007e2000c921850 */
[----:B------:R-:W-:-:S03]  /*d370*/  ISETP.GE.U32.AND P2, PT, R4, 0x7fffff4d, PT ;  /* 0x7fffff4d0400780c */ /* 0x000fc60003f46070 */
[----:B------:R3:W-:Y:S01]  /*d380*/  LDGSTS.E [R249+0x1c004], desc[UR16][R24.64], !P1 ;  /* 0x1c00400018f97fae */ /* 0x0007e2000c921850 */
[----:B------:R-:W-:Y:S01]  /*d390*/  ISETP.GE.U32.AND P1, PT, R240, 0x7fffff69, PT ;  /* 0x7fffff69f000780c */ /* 0x000fe20003f26070 */
[----:B------:R-:W-:Y:S01]  /*d3a0*/  VIADD R240, R241, 0xffffffa7 ;  /* 0xffffffa7f1f07836 */ /* 0x000fe20000000000 */
[----:B------:R-:W1:Y:S01]  /*d3b0*/  LDC R246, c[0x0][0x230] ;  /* 0x00008c00fff67b82 */ /* 0x000e620000000800 */
[----:B--2---:R-:W-:-:S05]  /*d3c0*/  IMAD.WIDE R36, R2, 0x4, R54 ;  /* 0x0000000402247825 */ /* 0x004fca00078e0236 */
[----:B------:R-:W-:Y:S04]  /*d3d0*/  STL.64 [R1+0x8b0], R36 ;  /* 0x0008b02401007387 */ /* 0x000fe80000100a00 */
[----:B------:R-:W-:Y:S01]  /*d3e0*/  LDGSTS.E [R249+0x18008], desc[UR16][R36.64], !P6 ;  /* 0x1800800024f97fae */ /* 0x000fe2000f121850 */
[----:B------:R-:W-:-:S03]  /*d3f0*/  IMAD.WIDE R30, R2, 0x4, R22 ;  /* 0x00000004021e7825 */ /* 0x000fc600078e0216 */
[----:B------:R-:W2:Y:S04]  /*d400*/  LDL.LU.64 R22, [R1+0x2a8] ;  /* 0x0002a80001167983 */ /* 0x000ea80000300a00 */
[----:B------:R-:W-:Y:S04]  /*d410*/  STL.64 [R1+0x8e8], R30 ;  /* 0x0008e81e01007387 */ /* 0x000fe80000100a00 */
[----:B------:R-:W-:Y:S01]  /*d420*/  LDGSTS.E [R249+0x1c008], desc[UR16][R30.64], !P6 ;  /* 0x1c0080001ef97fae */ /* 0x000fe2000f121850 */
[----:B---3--:R-:W-:-:S03]  /*d430*/  IMAD.WIDE R28, R2, 0x4, R20 ;  /* 0x00000004021c7825 */ /* 0x008fc600078e0214 */
[----:B------:R-:W3:Y:S04]  /*d440*/  LDL.LU.64 R20, [R1+0x2a0] ;  /* 0x0002a00001147983 */ /* 0x000ee80000300a00 */
[----:B------:R1:W-:Y:S01]  /*d450*/  STL.64 [R1+0x920], R28 ;  /* 0x0009201c01007387 */ /* 0x0003e20000100a00 */
[----:B------:R-:W-:-:S03]  /*d460*/  IMAD.WIDE R24, R2, 0x4, R46 ;  /* 0x0000000402187825 */ /* 0x000fc600078e022e */
[----:B------:R-:W3:Y:S04]  /*d470*/  LDL.LU.64 R54, [R1+0x298] ;  /* 0x0002980001367983 */ /* 0x000ee80000300a00 */
[----:B------:R-:W3:Y:S01]  /*d480*/  LDL.LU.64 R46, [R1+0x290] ;  /* 0x00029000012e7983 */ /* 0x000ee20000300a00 */
[----:B------:R-:W-:-:S03]  /*d490*/  ISETP.GE.U32.AND P6, PT, R240, 0x7fffff68, PT ;  /* 0x7fffff68f000780c */ /* 0x000fc60003fc6070 */
[----:B------:R-:W-:Y:S04]  /*d4a0*/  LDGSTS.E [R249+0x1800c], desc[UR16][R28.64], !P2 ;  /* 0x1800c0001cf97fae */ /* 0x000fe8000d121850 */
[----:B------:R1:W-:Y:S04]  /*d4b0*/  STL.64 [R1+0x950], R24 ;  /* 0x0009501801007387 */ /* 0x0003e80000100a00 */
[----:B------:R1:W-:Y:S01]  /*d4c0*/  LDGSTS.E [R249+0x1c00c], desc[UR16][R24.64], !P2 ;  /* 0x1c00c00018f97fae */ /* 0x0003e2000d121850 */
[----:B------:R-:W-:-:S05]  /*d4d0*/  IMAD.WIDE R240, R2, 0x4, R26 ;  /* 0x0000000402f07825 */ /* 0x000fca00078e021a */
[----:B------:R-:W-:Y:S01]  /*d4e0*/  LDGSTS.E [R250+0x10000], desc[UR16][R240.64], !P5 ;  /* 0x10000000f0fa7fae */ /* 0x000fe2000e921850 */
[C---:B----4-:R-:W-:Y:S01]  /*d4f0*/  IMAD.WIDE R12, R2.reuse, 0x4, R12 ;  /* 0x00000004020c7825 */ /* 0x050fe200078e020c */
[----:B-1----:R-:W1:Y:S04]  /*d500*/  LDC R249, c[0x0][0x230] ;  /* 0x00008c00fff97b82 */ /* 0x002e680000000800 */
[----:B------:R4:W-:Y:S04]  /*d510*/  STL.64 [R1+0x608], R12 ;  /* 0x0006080c01007387 */ /* 0x0009e80000100a00 */
[----:B------:R-:W3:Y:S01]  /*d520*/  LDL.LU.64 R26, [R1+0x148] ;  /* 0x00014800011a7983 */ /* 0x000ee20000300a00 */
[----:B------:R-:W-:-:S03]  /*d530*/  IMAD.WIDE R28, R2, 0x4, R60 ;  /* 0x00000004021c7825 */ /* 0x000fc600078e023c */
[----:B------:R-:W-:Y:S01]  /*d540*/  LDGSTS.E [R250+0x14000], desc[UR16][R12.64], !P5 ;  /* 0x140000000cfa7fae */ /* 0x000fe2000e921850 */
[----:B------:R-:W-:-:S03]  /*d550*/  IMAD.WIDE R24, R2, 0x4, R14 ;  /* 0x0000000402187825 */ /* 0x000fc600078e020e */
[----:B------:R3:W-:Y:S04]  /*d560*/  LDGSTS.E [R250+0x10004], desc[UR16][R28.64], !P3 ;  /* 0x100040001cfa7fae */ /* 0x0007e8000d921850 */
[----:B------:R-:W3:Y:S04]  /*d570*/  LDL.LU.64 R14, [R1+0x140] ;  /* 0x00014000010e7983 */ /* 0x000ee80000300a00 */
[----:B------:R3:W-:Y:S04]  /*d580*/  STL.64 [R1+0x660], R28 ;  /* 0x0006601c01007387 */ /* 0x0007e80000100a00 */
[----:B------:R1:W-:Y:S04]  /*d590*/  STL.64 [R1+0x680], R24 ;  /* 0x0006801801007387 */ /* 0x0003e80000100a00 */
[----:B----4-:R-:W4:Y:S04]  /*d5a0*/  LDL.LU.64 R12, [R1+0x138] ;  /* 0x00013800010c7983 */ /* 0x010f280000300a00 */
[----:B------:R-:W4:Y:S01]  /*d5b0*/  LDL.LU.64 R60, [R1+0x130] ;  /* 0x00013000013c7983 */ /* 0x000f220000300a00 */
[----:B------:R-:W-:-:S02]  /*d5c0*/  VIADD R4, R247, 0xffffffa6 ;  /* 0xffffffa6f7047836 */ /* 0x000fc40000000000 */
[----:B------:R-:W4:Y:S01]  /*d5d0*/  LDC R247, c[0x0][0x230] ;  /* 0x00008c00fff77b82 */ /* 0x000f220000000800 */
[----:B------:R1:W-:Y:S02]  /*d5e0*/  LDGSTS.E [R250+0x14004], desc[UR16][R24.64], !P3 ;  /* 0x1400400018fa7fae */ /* 0x0003e4000d921850 */
[----:B------:R-:W-:Y:S01]  /*d5f0*/  ISETP.GE.U32.AND P2, PT, R4, 0x7fffff67, PT ;  /* 0x7fffff670400780c */ /* 0x000fe20003f46070 */
[----:B------:R-:W-:Y:S01]  /*d600*/  VIADD R4, R252, 0xffffff8b ;  /* 0xffffff8bfc047836 */ /* 0x000fe20000000000 */
[----:B------:R-:W-:-:S03]  /*d610*/  IADD3 R242, R244, -0x5b, RZ ;  /* 0xffffffa5f4f27810 */ /* 0x000fc60007ffe0ff */
[----:B------:R-:W4:Y:S01]  /*d620*/  LDC R244, c[0x0][0x230] ;  /* 0x00008c00fff47b82 */ /* 0x000f220000000800 */
[----:B------:R-:W-:Y:S01]  /*d630*/  ISETP.GE.U32.AND P3, PT, R4, 0x7fffff4c, PT ;  /* 0x7fffff4c0400780c */ /* 0x000fe20003f66070 */
[----:B--2---:R-:W-:-:S06]  /*d640*/  IMAD.WIDE R22, R2, 0x4, R22 ;  /* 0x0000000402167825 */ /* 0x004fcc00078e0216 */
[----:B------:R-:W2:Y:S01]  /*d650*/  LDC R252, c[0x0][0x230] ;  /* 0x00008c00fffc7b82 */ /* 0x000ea20000000800 */
[----:B------:R1:W-:Y:S04]  /*d660*/  STL.64 [R1+0x6a8], R22 ;  /* 0x0006a81601007387 */ /* 0x0003e80000100a00 */
[----:B------:R-:W-:Y:S01]  /*d670*/  LDGSTS.E [R250+0x10008], desc[UR16][R22.64], !P0 ;  /* 0x1000800016fa7fae */ /* 0x000fe2000c121850 */
[----:B---3--:R-:W-:-:S04]  /*d680*/  IMAD.WIDE R20, R2, 0x4, R20 ;  /* 0x0000000402147825 */ /* 0x008fc800078e0214 */
[C---:B------:R-:W-:Y:S01]  /*d690*/  IMAD.WIDE R28, R2.reuse, 0x4, R54 ;  /* 0x00000004021c7825 */ /* 0x040fe200078e0236 */
[----:B------:R3:W-:Y:S03]  /*d6a0*/  STL.64 [R1+0x6d0], R20 ;  /* 0x0006d01401007387 */ /* 0x0007e60000100a00 */
[C---:B-1----:R-:W-:Y:S01]  /*d6b0*/  IMAD.WIDE R24, R2.reuse, 0x4, R46 ;  /* 0x0000000402187825 */ /* 0x042fe200078e022e */
[----:B------:R4:W-:Y:S04]  /*d6c0*/  STL.64 [R1+0x700], R28 ;  /* 0x0007001c01007387 */ /* 0x0009e80000100a00 */
[----:B------:R-:W2:Y:S04]  /*d6d0*/  LDL.LU.64 R54, [R1+0x128] ;  /* 0x0001280001367983 */ /* 0x000ea80000300a00 */
[----:B------:R1:W-:Y:S04]  /*d6e0*/  STL.64 [R1+0x728], R24 ;  /* 0x0007281801007387 */ /* 0x0003e80000100a00 */
[----:B------:R-:W2:Y:S04]  /*d6f0*/  LDL.LU.64 R46, [R1+0x120] ;  /* 0x00012000012e7983 */ /* 0x000ea80000300a00 */
[----:B------:R-:W-:Y:S04]  /*d700*/  LDGSTS.E [R250+0x14008], desc[UR16][R20.64], !P0 ;  /* 0x1400800014fa7fae */ /* 0x000fe8000c121850 */
[----:B------:R-:W2:Y:S04]  /*d710*/  LDL.LU.64 R22, [R1+0x118] ;  /* 0x0001180001167983 */ /* 0x000ea80000300a00 */
[----:B------:R4:W-:Y:S04]  /*d720*/  LDGSTS.E [R250+0x1000c], desc[UR16][R28.64], !P1 ;  /* 0x1000c0001cfa7fae */ /* 0x0009e8000c921850 */
[----:B---3--:R-:W3:Y:S01]  /*d730*/  LDL.LU.64 R20, [R1+0x110] ;  /* 0x0001100001147983 */ /* 0x008ee20000300a00 */
[----:B------:R-:W-:-:S03]  /*d740*/  IMAD.WIDE R30, R2, 0x4, R26 ;  /* 0x00000004021e7825 */ /* 0x000fc600078e021a */
[----:B------:R1:W-:Y:S04]  /*d750*/  LDGSTS.E [R250+0x1400c], desc[UR16][R24.64], !P1 ;  /* 0x1400c00018fa7fae */ /* 0x0003e8000c921850 */
[----:B------:R-:W3:Y:S01]  /*d760*/  LDL.LU.64 R26, [R1+0x288] ;  /* 0x00028800011a7983 */ /* 0x000ee20000300a00 */
[----:B------:R-:W-:-:S03]  /*d770*/  IMAD.WIDE R14, R2, 0x4, R14 ;  /* 0x00000004020e7825 */ /* 0x000fc600078e020e */
[----:B------:R-:W-:Y:S04]  /*d780*/  STL.64 [R1+0x7d0], R30 ;  /* 0x0007d01e01007387 */ /* 0x000fe80000100a00 */
[----:B------:R1:W-:Y:S04]  /*d790*/  STL.64 [R1+0x7f0], R14 ;  /* 0x0007f00e01007387 */ /* 0x0003e80000100a00 */
[----:B------:R-:W-:Y:S01]  /*d7a0*/  LDGSTS.E [R250+0x18000], desc[UR16][R30.64], !P3 ;  /* 0x180000001efa7fae */ /* 0x000fe2000d921850 */
[----:B----4-:R-:W-:-:S03]  /*d7b0*/  IMAD.WIDE R28, R2, 0x4, R12 ;  /* 0x00000004021c7825 */ /* 0x010fc600078e020c */
[----:B------:R-:W-:Y:S01]  /*d7c0*/  LDGSTS.E [R250+0x1c000], desc[UR16][R14.64], !P3 ;  /* 0x1c0000000efa7fae */ /* 0x000fe2000d921850 */
[----:B-1----:R-:W-:-:S03]  /*d7d0*/  IMAD.WIDE R24, R2, 0x4, R60 ;  /* 0x0000000402187825 */ /* 0x002fc600078e023c */
[----:B------:R-:W4:Y:S04]  /*d7e0*/  LDL.LU.64 R12, [R1+0x280] ;  /* 0x00028000010c7983 */ /* 0x000f280000300a00 */
[----:B------:R-:W-:Y:S04]  /*d7f0*/  STL.64 [R1+0x800], R28 ;  /* 0x0008001c01007387 */ /* 0x000fe80000100a00 */
[----:B------:R-:W4:Y:S04]  /*d800*/  LDL.LU.64 R14, [R1+0x278] ;  /* 0x00027800010e7983 */ /* 0x000f280000300a00 */
[----:B------:R1:W-:Y:S04]  /*d810*/  STL.64 [R1+0x848], R24 ;  /* 0x0008481801007387 */ /* 0x0003e80000100a00 */
[----:B------:R-:W4:Y:S01]  /*d820*/  LDL.LU.64 R60, [R1+0x270] ;  /* 0x00027000013c7983 */ /* 0x000f220000300a00 */
[----:B------:R-:W-:-:S02]  /*d830*/  VIADD R4, R248, 0xffffff8a ;  /* 0xffffff8af8047836 */ /* 0x000fc40000000000 */
[----:B------:R-:W3:Y:S03]  /*d840*/  LDC R248, c[0x0][0x230] ;  /* 0x00008c00fff87b82 */ /* 0x000ee60000000800 */
[----:B------:R-:W-:Y:S01]  /*d850*/  ISETP.GE.U32.AND P0, PT, R4, 0x7fffff4b, PT ;  /* 0x7fffff4b0400780c */ /* 0x000fe20003f06070 */
[----:B------:R-:W-:-:S04]  /*d860*/  VIADD R4, R243, 0xffffff89 ;  /* 0xffffff89f3047836 */ /* 0x000fc80000000000 */
[----:B------:R-:W1:Y:S01]  /*d870*/  LDC R243, c[0x0][0x230] ;  /* 0x00008c00fff37b82 */ /* 0x000e620000000800 */
[----:B------:R-:W-:Y:S02]  /*d880*/  ISETP.GE.U32.AND P1, PT, R4, 0x7fffff4a, PT ;  /* 0x7fffff4a0400780c */ /* 0x000fe40003f26070 */
[----:B------:R-:W-:-:S04]  /*d890*/  IADD3 R4, R249, -0x78, RZ ;  /* 0xffffff88f9047810 */ /* 0x000fc80007ffe0ff */
[----:B------:R-:W-:Y:S01]  /*d8a0*/  ISETP.GE.U32.AND P3, PT, R4, 0x7fffff49, PT ;  /* 0x7fffff490400780c */ /* 0x000fe20003f66070 */
[----:B------:R-:W-:Y:S01]  /*d8b0*/  LDGSTS.E [R250+0x18004], desc[UR16][R28.64], !P0 ;  /* 0x180040001cfa7fae */ /* 0x000fe2000c121850 */
[----:B------:R-:W-:-:S03]  /*d8c0*/  ISETP.GE.U32.AND P5, PT, R242, 0x7fffff66, PT ;  /* 0x7fffff66f200780c */ /* 0x000fc60003fa6070 */
[----:B------:R1:W-:Y:S01]  /*d8d0*/  LDGSTS.E [R250+0x1c004], desc[UR16][R24.64], !P0 ;  /* 0x1c00400018fa7fae */ /* 0x0003e2000c121850 */
[----:B------:R-:W-:-:S05]  /*d8e0*/  VIADD R242, R246, 0xffffffa4 ;  /* 0xffffffa4f6f27836 */ /* 0x000fca0000000000 */
[----:B------:R-:W-:Y:S01]  /*d8f0*/  ISETP.GE.U32.AND P0, PT, R242, 0x7fffff65, PT ;  /* 0x7fffff65f200780c */ /* 0x000fe20003f06070 */
[----:B------:R-:W-:Y:S02]  /*d900*/  VIADD R242, R247, 0xffffff87 ;  /* 0xffffff87f7f27836 */ /* 0x000fe40000000000 */
[----:B-1----:R-:W-:Y:S01]  /*d910*/  VIADD R4, R243, 0xffffff86 ;  /* 0xffffff86f3047836 */ /* 0x002fe20000000000 */
[----:B------:R-:W1:Y:S01]  /*d920*/  LDC R25, c[0x0][0x230] ;  /* 0x00008c00ff197b82 */ /* 0x000e620000000800 */
[----:B------:R-:W-:-:S07]  /*d930*/  VIADD R244, R244, 0xffffff85 ;  /* 0xffffff85f4f47836 */ /* 0x000fce0000000000 */
[----:B------:R-:W1:Y:S01]  /*d940*/  LDC R24, c[0x0][0x230] ;  /* 0x00008c00ff187b82 */ /* 0x000e620000000800 */
[----:B--2---:R-:W-:-:S04]  /*d950*/  IMAD.WIDE R30, R2, 0x4, R54 ;  /* 0x00000004021e7825 */ /* 0x004fc800078e0236 */
[C---:B------:R-:W-:Y:S01]  /*d960*/  IMAD.WIDE R28, R2.reuse, 0x4, R46 ;  /* 0x00000004021c7825 */ /* 0x040fe200078e022e */
[----:B------:R-:W-:Y:S04]  /*d970*/  STL.64 [R1+0x878], R30 ;  /* 0x0008781e01007387 */ /* 0x000fe80000100a00 */
[----:B------:R-:W-:Y:S01]  /*d980*/  LDGSTS.E [R250+0x18008], desc[UR16][R30.64], !P1 ;  /* 0x180080001efa7fae */ /* 0x000fe2000c921850 */
[----:B------:R-:W-:-:S03]  /*d990*/  IMAD.WIDE R22, R2, 0x4, R22 ;  /* 0x0000000402167825 */ /* 0x000fc600078e0216 */
[----:B------:R-:W-:Y:S04]  /*d9a0*/  STL.64 [R1+0x8a8], R28 ;  /* 0x0008a81c01007387 */ /* 0x000fe80000100a00 */
[----:B------:R-:W-:Y:S01]  /*d9b0*/  LDGSTS.E [R250+0x1c008], desc[UR16][R28.64], !P1 ;  /* 0x1c0080001cfa7fae */ /* 0x000fe2000c921850 */
[----:B---3--:R-:W-:-:S03]  /*d9c0*/  IMAD.WIDE R20, R2, 0x4, R20 ;  /* 0x0000000402147825 */ /* 0x008fc600078e0214 */
[----:B------:R-:W-:Y:S04]  /*d9d0*/  STL.64 [R1+0x8e0], R22 ;  /* 0x0008e01601007387 */ /* 0x000fe80000100a00 */
[----:B------:R-:W-:Y:S04]  /*d9e0*/  LDGSTS.E [R250+0x1800c], desc[UR16][R22.64], !P3 ;  /* 0x1800c00016fa7fae */ /* 0x000fe8000d921850 */
[----:B------:R2:W-:Y:S04]  /*d9f0*/  STL.64 [R1+0x918], R20 ;  /* 0x0009181401007387 */ /* 0x0005e80000100a00 */
[----:B------:R3:W-:Y:S01]  /*da00*/  LDGSTS.E [R250+0x1c00c], desc[UR16][R20.64], !P3 ;  /* 0x1c00c00014fa7fae */ /* 0x0007e2000d921850 */
[----:B------:R-:W-:Y:S01]  /*da10*/  ISETP.GE.U32.AND P1, PT, R4, 0x7fffff47, PT ;  /* 0x7fffff470400780c */ /* 0x000fe20003f26070 */
[----:B------:R-:W-:-:S02]  /*da20*/  VIADD R4, R248, 0xffffff84 ;  /* 0xffffff84f8047836 */ /* 0x000fc40000000000 */
[----:B--2---:R-:W2:Y:S01]  /*da30*/  LDL.LU.64 R20, [R1+0x268] ;  /* 0x0002680001147983 */ /* 0x004ea20000300a00 */
[----:B---3--:R-:W3:Y:S03]  /*da40*/  LDC R250, c[0x0][0x230] ;  /* 0x00008c00fffa7b82 */ /* 0x008ee60000000800 */
[----:B------:R-:W3:Y:S04]  /*da50*/  LDL.LU.64 R40, [R1+0x258] ;  /* 0x0002580001287983 */ /* 0x000ee80000300a00 */
[----:B------:R-:W3:Y:S01]  /*da60*/  LDL.LU.64 R46, [R1+0x108] ;  /* 0x00010800012e7983 */ /* 0x000ee20000300a00 */
[----:B----4-:R-:W-:-:S03]  /*da70*/  IMAD.WIDE R246, R2, 0x4, R12 ;  /* 0x0000000402f67825 */ /* 0x010fc600078e020c */
[----:B------:R-:W4:Y:S04]  /*da80*/  LDL.LU.64 R22, [R1+0xf8] ;  /* 0x0000f80001167983 */ /* 0x000f280000300a00 */
[----:B------:R-:W4:Y:S01]  /*da90*/  LDL.LU.64 R54, [R1+0xe8] ;  /* 0x0000e80001367983 */ /* 0x000f220000300a00 */
[----:B------:R-:W-:-:S03]  /*daa0*/  IMAD.WIDE R248, R2, 0x4, R14 ;  /* 0x0000000402f87825 */ /* 0x000fc600078e020e */
[----:B------:R-:W4:Y:S01]  /*dab0*/  LDL.LU.64 R30, [R1+0xd8] ;  /* 0x0000d800011e7983 */ /* 0x000f220000300a00 */
[----:B------:R-:W-:-:S03]  /*dac0*/  IMAD.WIDE R12, R2, 0x4, R60 ;  /* 0x00000004020c7825 */ /* 0x000fc600078e023c */
[----:B------:R-:W4:Y:S01]  /*dad0*/  LDL.LU.64 R28, [R1+0x260] ;  /* 0x00026000011c7983 */ /* 0x000f220000300a00 */
[----:B------:R-:W-:-:S03]  /*dae0*/  ISETP.GE.U32.AND P3, PT, R242, 0x7fffff48, PT ;  /* 0x7fffff48f200780c */ /* 0x000fc60003f66070 */
[----:B------:R-:W4:Y:S01]  /*daf0*/  LDL.LU.64 R14, [R1+0x250] ;  /* 0x00025000010e7983 */ /* 0x000f220000300a00 */
[----:B------:R-:W-:-:S03]  /*db00*/  IMAD.WIDE R242, R2, 0x4, R26 ;  /* 0x0000000402f27825 */ /* 0x000fc600078e021a */
[----:B------:R-:W4:Y:S04]  /*db10*/  LDL.LU.64 R118, [R1+0x100] ;  /* 0x0001000001767983 */ /* 0x000f280000300a00 */
[----:B------:R-:W4:Y:S04]  /*db20*/  LDL.LU.64 R60, [R1+0xf0] ;  /* 0x0000f000013c7983 */ /* 0x000f280000300a00 */
[----:B------:R-:W4:Y:S04]  /*db30*/  LDL.LU.64 R36, [R1+0xe0] ;  /* 0x0000e00001247983 */ /* 0x000f280000300a00 */
[----:B------:R1:W-:Y:S04]  /*db40*/  STL.64 [R1+0x658], R12 ;  /* 0x0006580c01007387 */ /* 0x0003e80000100a00 */
[----:B------:R-:W4:Y:S04]  /*db50*/  LDL.LU.64 R26, [R1+0xd0] ;  /* 0x0000d000011a7983 */ /* 0x000f280000300a00 */
[----:B------:R-:W-:Y:S04]  /*db60*/  LDGSTS.E [R251+0x10000], desc[UR16][R242.64], !P6 ;  /* 0x10000000f2fb7fae */ /* 0x000fe8000f121850 */
[----:B------:R-:W-:Y:S04]  /*db70*/  LDGSTS.E [R251+0x14000], desc[UR16][R246.64], !P6 ;  /* 0x14000000f6fb7fae */ /* 0x000fe8000f121850 */
[----:B------:R-:W-:Y:S04]  /*db80*/  LDGSTS.E [R251+0x10004], desc[UR16][R248.64], !P2 ;  /* 0x10004000f8fb7fae */ /* 0x000fe8000d121850 */
[----:B------:R1:W-:Y:S01]  /*db90*/  LDGSTS.E [R251+0x14004], desc[UR16][R12.64], !P2 ;  /* 0x140040000cfb7fae */ /* 0x0003e2000d121850 */
[C---:B--2---:R-:W-:Y:S01]  /*dba0*/  IMAD.WIDE R20, R2.reuse, 0x4, R20 ;  /* 0x0000000402147825 */ /* 0x044fe200078e0214 */
[----:B-1----:R-:W1:Y:S03]  /*dbb0*/  LDC R13, c[0x0][0x230] ;  /* 0x00008c00ff0d7b82 */ /* 0x002e660000000800 */
[C---:B---3--:R-:W-:Y:S01]  /*dbc0*/  IMAD.WIDE R40, R2.reuse, 0x4, R40 ;  /* 0x0000000402287825 */ /* 0x048fe200078e0228 */
[----:B------:R2:W-:Y:S03]  /*dbd0*/  STL.64 [R1+0x678], R20 ;  /* 0x0006781401007387 */ /* 0x0005e60000100a00 */
[C---:B------:R-:W-:Y:S01]  /*dbe0*/  IMAD.WIDE R46, R2.reuse, 0x4, R46 ;  /* 0x00000004022e7825 */ /* 0x040fe200078e022e */
[----:B------:R-:W-:Y:S01]  /*dbf0*/  STL.64 [R1+0x6f8], R40 ;  /* 0x0006f82801007387 */ /* 0x000fe20000100a00 */
[----:B------:R-:W3:Y:S02]  /*dc00*/  LDC R12, c[0x0][0x230] ;  /* 0x00008c00ff0c7b82 */ /* 0x000ee40000000800 */
[C---:B----4-:R-:W-:Y:S01]  /*dc10*/  IMAD.WIDE R22, R2.reuse, 0x4, R22 ;  /* 0x0000000402167825 */ /* 0x050fe200078e0216 */
[----:B------:R-:W-:Y:S03]  /*dc20*/  STL.64 [R1+0x7e0], R46 ;  /* 0x0007e02e01007387 */ /* 0x000fe60000100a00 */
[C---:B------:R-:W-:Y:S01]  /*dc30*/  IMAD.WIDE R54, R2.reuse, 0x4, R54 ;  /* 0x0000000402367825 */ /* 0x040fe200078e0236 */
[----:B------:R-:W-:Y:S03]  /*dc40*/  STL.64 [R1+0x870], R22 ;  /* 0x0008701601007387 */ /* 0x000fe60000100a00 */
[----:B------:R-:W-:-:S04]  /*dc50*/  IMAD.WIDE R30, R2, 0x4, R30 ;  /* 0x00000004021e7825 */ /* 0x000fc800078e021e */
[C---:B------:R-:W-:Y:S01]  /*dc60*/  IMAD.WIDE R28, R2.reuse, 0x4, R28 ;  /* 0x00000004021c7825 */ /* 0x040fe200078e021c */
[----:B------:R-:W-:Y:S03]  /*dc70*/  STL.64 [R1+0x910], R54 ;  /* 0x0009103601007387 */ /* 0x000fe60000100a00 */
[C---:B------:R-:W-:Y:S01]  /*dc80*/  IMAD.WIDE R14, R2.reuse, 0x4, R14 ;  /* 0x00000004020e7825 */ /* 0x040fe200078e020e */
[----:B------:R4:W-:Y:S03]  /*dc90*/  STL.64 [R1+0x600], R28 ;  /* 0x0006001c01007387 */ /* 0x0009e60000100a00 */
[C---:B------:R-:W-:Y:S01]  /*dca0*/  IMAD.WIDE R118, R2.reuse, 0x4, R118 ;  /* 0x0000000402767825 */ /* 0x040fe200078e0276 */
[----:B------:R-:W-:Y:S03]  /*dcb0*/  STL.64 [R1+0x998], R30 ;  /* 0x0009981e01007387 */ /* 0x000fe60000100a00 */
[C---:B------:R-:W-:Y:S01]  /*dcc0*/  IMAD.WIDE R60, R2.reuse, 0x4, R60 ;  /* 0x00000004023c7825 */ /* 0x040fe200078e023c */
[----:B------:R1:W-:Y:S03]  /*dcd0*/  STL.64 [R1+0x650], R14 ;  /* 0x0006500e01007387 */ /* 0x0003e60000100a00 */
[C---:B------:R-:W-:Y:S01]  /*dce0*/  IMAD.WIDE R36, R2.reuse, 0x4, R36 ;  /* 0x0000000402247825 */ /* 0x040fe200078e0224 */
[----:B------:R-:W-:Y:S04]  /*dcf0*/  STL.64 [R1+0x7d8], R118 ;  /* 0x0007d87601007387 */ /* 0x000fe80000100a00 */
[----:B------:R-:W-:Y:S01]  /*dd00*/  LDGSTS.E [R251+0x10008], desc[UR16][R20.64], !P5 ;  /* 0x1000800014fb7fae */ /* 0x000fe2000e921850 */
[----:B------:R-:W-:-:S03]  /*dd10*/  IMAD.WIDE R26, R2, 0x4, R26 ;  /* 0x00000004021a7825 */ /* 0x000fc600078e021a */
[----:B------:R-:W-:Y:S04]  /*dd20*/  STL.64 [R1+0x7e8], R60 ;  /* 0x0007e83c01007387 */ /* 0x000fe80000100a00 */
[----:B------:R-:W-:Y:S04]  /*dd30*/  LDGSTS.E [R251+0x14008], desc[UR16][R28.64], !P5 ;  /* 0x140080001cfb7fae */ /* 0x000fe8000e921850 */
[----:B--2---:R-:W2:Y:S04]  /*dd40*/  LDL.LU.64 R20, [R1+0x88] ;  /* 0x0000880001147983 */ /* 0x004ea80000300a00 */
[----:B------:R-:W-:Y:S04]  /*dd50*/  STL.64 [R1+0x840], R36 ;  /* 0x0008402401007387 */ /* 0x000fe80000100a00 */
[----:B------:R3:W-:Y:S04]  /*dd60*/  STL.64 [R1+0x8d8], R26 ;  /* 0x0008d81a01007387 */ /* 0x0007e80000100a00 */
[----:B----4-:R-:W4:Y:S04]  /*dd70*/  LDL.LU.64 R28, [R1+0x80] ;  /* 0x00008000011c7983 */ /* 0x010f280000300a00 */
[----:B------:R-:W-:Y:S04]  /*dd80*/  LDGSTS.E [R251+0x1000c], desc[UR16][R40.64], !P0 ;  /* 0x1000c00028fb7fae */ /* 0x000fe8000c121850 */
[----:B------:R-:W-:Y:S04]  /*dd90*/  LDGSTS.E [R251+0x1400c], desc[UR16][R14.64], !P0 ;  /* 0x1400c0000efb7fae */ /* 0x000fe8000c121850 */
[----:B------:R-:W-:Y:S04]  /*dda0*/  LDGSTS.E [R251+0x18000], desc[UR16][R46.64], !P3 ;  /* 0x180000002efb7fae */ /* 0x000fe8000d921850 */
[----:B------:R-:W4:Y:S04]  /*ddb0*/  LDL.LU.64 R40, [R1+0xe60] ;  /* 0x000e600001287983 */ /* 0x000f280000300a00 */
[----:B-1----:R-:W4:Y:S04]  /*ddc0*/  LDL.LU.64 R14, [R1+0xe58] ;  /* 0x000e5800010e7983 */ /* 0x002f280000300a00 */
[----:B------:R-:W4:Y:S04]  /*ddd0*/  LDL.LU.64 R46, [R1+0x78] ;  /* 0x00007800012e7983 */ /* 0x000f280000300a00 */
[----:B------:R-:W-:Y:S04]  /*dde0*/  LDGSTS.E [R251+0x1c000], desc[UR16][R118.64], !P3 ;  /* 0x1c00000076fb7fae */ /* 0x000fe8000d921850 */
[----:B------:R-:W-:Y:S01]  /*ddf0*/  LDGSTS.E [R251+0x18004], desc[UR16][R22.64], !P1 ;  /* 0x1800400016fb7fae */ /* 0x000fe2000c921850 */
[----:B------:R-:W-:-:S02]  /*de00*/  ISETP.GE.U32.AND P6, PT, R244, 0x7fffff46, PT ;  /* 0x7fffff46f400780c */ /* 0x000fc40003fc6070 */
[----:B------:R-:W-:Y:S01]  /*de10*/  ISETP.GE.U32.AND P2, PT, R4, 0x7fffff45, PT ;  /* 0x7fffff450400780c */ /* 0x000fe20003f46070 */
[----:B------:R-:W-:Y:S04]  /*de20*/  LDGSTS.E [R251+0x1c004], desc[UR16][R60.64], !P1 ;  /* 0x1c0040003cfb7fae */ /* 0x000fe8000c921850 */
[----:B------:R-:W4:Y:S01]  /*de30*/  LDL.LU.64 R22, [R1+0x70] ;  /* 0x0000700001167983 */ /* 0x000f220000300a00 */
[----:B------:R-:W-:-:S05]  /*de40*/  IADD3 R244, R252, -0x5d, RZ ;  /* 0xffffffa3fcf47810 */ /* 0x000fca0007ffe0ff */
[----:B------:R-:W-:Y:S01]  /*de50*/  LDGSTS.E [R251+0x18008], desc[UR16][R54.64], !P6 ;  /* 0x1800800036fb7fae */ /* 0x000fe2000f121850 */
[----:B------:R-:W-:-:S03]  /*de60*/  VIADD R4, R25, 0xffffffa2 ;  /* 0xffffffa219047836 */ /* 0x000fc60000000000 */
[----:B------:R-:W-:Y:S04]  /*de70*/  LDGSTS.E [R251+0x1c008], desc[UR16][R36.64], !P6 ;  /* 0x1c00800024fb7fae */ /* 0x000fe8000f121850 */
[----:B------:R-:W-:Y:S01]  /*de80*/  LDGSTS.E [R251+0x1800c], desc[UR16][R30.64], !P2 ;  /* 0x1800c0001efb7fae */ /* 0x000fe2000d121850 */
[----:B------:R-:W-:-:S03]  /*de90*/  ISETP.GE.U32.AND P6, PT, R244, 0x7fffff64, PT ;  /* 0x7fffff64f400780c */ /* 0x000fc60003fc6070 */
[----:B------:R1:W-:Y:S01]  /*dea0*/  LDGSTS.E [R251+0x1c00c], desc[UR16][R26.64], !P2 ;  /* 0x1c00c0001afb7fae */ /* 0x0003e2000d121850 */
[----:B------:R-:W-:Y:S01]  /*deb0*/  ISETP.GE.U32.AND P0, PT, R4, 0x7fffff63, PT ;  /* 0x7fffff630400780c */ /* 0x000fe20003f06070 */
[----:B------:R-:W-:Y:S01]  /*dec0*/  VIADD R244, R13, 0xffffff83 ;  /* 0xffffff830df47836 */ /* 0x000fe20000000000 */
[----:B---3--:R-:W-:Y:S01]  /*ded0*/  IADD3 R4, R12, -0x7e, RZ ;  /* 0xffffff820c047810 */ /* 0x008fe20007ffe0ff */
[----:B------:R-:W3:Y:S01]  /*dee0*/  LDL.LU.64 R30, [R1+0x248] ;  /* 0x00024800011e7983 */ /* 0x000ee20000300a00 */
[----:B-1----:R-:W-:Y:S02]  /*def0*/  VIADD R251, R250, 0xffffffa1 ;  /* 0xffffffa1fafb7836 */ /* 0x002fe40000000000 */
[----:B------:R-:W-:Y:S02]  /*df00*/  VIADD R250, R24, 0xffffffa0 ;  /* 0xffffffa018fa7836 */ /* 0x000fe40000000000 */
[----:B------:R-:W3:Y:S01]  /*df10*/  LDL.LU.64 R24, [R1+0x238] ;  /* 0x0002380001187983 */ /* 0x000ee20000300a00 */
[----:B------:R-:W-:-:S02]  /*df20*/  ISETP.GE.U32.AND P1, PT, R251, 0x7fffff62, PT ;  /* 0x7fffff62fb00780c */ /* 0x000fc40003f26070 */
[----:B------:R-:W-:Y:S01]  /*df30*/  ISETP.GE.U32.AND P2, PT, R250, 0x7fffff61, PT ;  /* 0x7fffff61fa00780c */ /* 0x000fe20003f46070 */
[----:B------:R-:W3:Y:S04]  /*df40*/  LDL.LU.64 R54, [R1+0xc8] ;  /* 0x0000c80001367983 */ /* 0x000ee80000300a00 */
[----:B------:R-:W3:Y:S04]  /*df50*/  LDL.LU.64 R26, [R1+0xb8] ;  /* 0x0000b800011a7983 */ /* 0x000ee80000300a00 */
[----:B------:R-:W3:Y:S01]  /*df60*/  LDL.LU.64 R12, [R1+0xa8] ;  /* 0x0000a800010c7983 */ /* 0x000ee20000300a00 */
[----:B------:R-:W-:-:S03]  /*df70*/  ISETP.GE.U32.AND P5, PT, R4, 0x7fffff43, PT ;  /* 0x7fffff430400780c */ /* 0x000fc60003fa6070 */
[----:B------:R-:W3:Y:S01]  /*df80*/  LDL.LU.64 R60, [R1+0x98] ;  /* 0x00009800013c7983 */ /* 0x000ee20000300a00 */
[----:B------:R-:W-:-:S03]  /*df90*/  VIADD R4, R62, 0xffffff81 ;  /* 0xffffff813e047836 */ /* 0x000fc60000000000 */
[----:B------:R-:W3:Y:S01]  /*dfa0*/  LDL.LU.64 R36, [R1+0x240] ;  /* 0x0002400001247983 */ /* 0x000ee20000300a00 */
[----:B------:R-:W-:Y:S01]  /*dfb0*/  ISETP.GE.U32.AND P3, PT, R244, 0x7fffff44, PT ;  /* 0x7fffff44f400780c */ /* 0x000fe20003f66070 */
[----:B--2---:R-:W-:-:S04]  /*dfc0*/  IMAD.WIDE R20, R2, 0x4, R20 ;  /* 0x0000000402147825 */ /* 0x004fc800078e0214 */
[C---:B----4-:R-:W-:Y:S02]  /*dfd0*/  IMAD.WIDE R250, R2.reuse, 0x4, R28 ;  /* 0x0000000402fa7825 */ /* 0x050fe400078e021c */
[----:B------:R-:W2:Y:S04]  /*dfe0*/  LDL.LU.64 R28, [R1+0x230] ;  /* 0x00023000011c7983 */ /* 0x000ea80000300a00 */
[----:B------:R1:W-:Y:S04]  /*dff0*/  STL.64 [R1+0x610], R20 ;  /* 0x0006101401007387 */ /* 0x0003e80000100a00 */
[----:B------:R-:W-:Y:S04]  /*e000*/  STL.64 [R1+0x618], R250 ;  /* 0x000618fa01007387 */ /* 0x000fe80000100a00 */
[----:B------:R4:W-:Y:S01]  /*e010*/  LDGSTS.E [R14+0x10000], desc[UR16][R20.64], !P6 ;  /* 0x10000000140e7fae */ /* 0x0009e2000f121850 */
[----:B------:R-:W-:-:S03]  /*e020*/  IMAD.WIDE R118, R2, 0x4, R46 ;  /* 0x0000000402767825 */ /* 0x000fc600078e022e */
[----:B------:R-:W-:Y:S04]  /*e030*/  LDGSTS.E [R14+0x14000], desc[UR16][R250.64], !P6 ;  /* 0x14000000fa0e7fae */ /* 0x000fe8000f121850 */
[----:B------:R-:W4:Y:S01]  /*e040*/  LDL.LU.64 R46, [R1+0xc0] ;  /* 0x0000c000012e7983 */ /* 0x000f220000300a00 */
[----:B------:R-:W-:-:S03]  /*e050*/  ISETP.GE.U32.AND P6, PT, R4, 0x7fffff42, PT ;  /* 0x7fffff420400780c */ /* 0x000fc60003fc6070 */
[----:B------:R1:W-:Y:S01]  /*e060*/  STL.64 [R1+0x620], R118 ;  /* 0x0006207601007387 */ /* 0x0003e20000100a00 */
[----:B------:R-:W-:-:S03]  /*e070*/  IMAD.SHL.U32 R4, R245, 0x40, RZ ;  /* 0x00000040f5047824 */ /* 0x000fc600078e00ff */
[----:B------:R4:W-:Y:S01]  /*e080*/  LDGSTS.E [R14+0x10004], desc[UR16][R118.64], !P0 ;  /* 0x10004000760e7fae */ /* 0x0009e2000c121850 */
[----:B------:R-:W-:-:S03]  /*e090*/  IMAD.WIDE R62, R2, 0x4, R22 ;  /* 0x00000004023e7825 */ /* 0x000fc600078e0216 */
[----:B------:R-:W4:Y:S04]  /*e0a0*/  LDL.LU.64 R22, [R1+0xb0] ;  /* 0x0000b00001167983 */ /* 0x000f280000300a00 */
[----:B-1----:R-:W4:Y:S04]  /*e0b0*/  LDL.LU.64 R20, [R1+0xa0] ;  /* 0x0000a00001147983 */ /* 0x002f280000300a00 */
[----:B------:R1:W-:Y:S04]  /*e0c0*/  STL.64 [R1+0x628], R62 ;  /* 0x0006283e01007387 */ /* 0x0003e80000100a00 */
[----:B------:R-:W4:Y:S01]  /*e0d0*/  LDL.LU.64 R244, [R1+0x90] ;  /* 0x0000900001f47983 */ /* 0x000f220000300a00 */
[----:B------:R-:W-:-:S03]  /*e0e0*/  VIADD R252, R160, 0xffffff80 ;  /* 0xffffff80a0fc7836 */ /* 0x000fc60000000000 */
[----:B------:R4:W-:Y:S04]  /*e0f0*/  LDGSTS.E [R14+0x14004], desc[UR16][R62.64], !P0 ;  /* 0x140040003e0e7fae */ /* 0x0009e8000c121850 */
[----:B------:R-:W4:Y:S01]  /*e100*/  LDL.LU.64 R118, [R1+0x68] ;  /* 0x0000680001767983 */ /* 0x000f220000300a00 */
[----:B---3--:R-:W-:-:S04]  /*e110*/  IMAD.WIDE R30, R2, 0x4, R30 ;  /* 0x00000004021e7825 */ /* 0x008fc800078e021e */
[C---:B------:R-:W-:Y:S01]  /*e120*/  IMAD.WIDE R24, R2.reuse, 0x4, R24 ;  /* 0x0000000402187825 */ /* 0x040fe200078e0218 */
[----:B-1----:R-:W3:Y:S03]  /*e130*/  LDL.LU.64 R62, [R1+0x48] ;  /* 0x00004800013e7983 */ /* 0x002ee60000300a00 */
[C---:B------:R-:W-:Y:S01]  /*e140*/  IMAD.WIDE R54, R2.reuse, 0x4, R54 ;  /* 0x0000000402367825 */ /* 0x040fe200078e0236 */
[----:B------:R-:W3:Y:S03]  /*e150*/  LDL.LU.64 R250, [R1+0x28] ;  /* 0x0000280001fa7983 */ /* 0x000ee60000300a00 */
[C---:B------:R-:W-:Y:S01]  /*e160*/  IMAD.WIDE R26, R2.reuse, 0x4, R26 ;  /* 0x00000004021a7825 */ /* 0x040fe200078e021a */
[----:B------:R-:W3:Y:S03]  /*e170*/  LDL.LU.64 R160, [R1+0x8] ;  /* 0x0000080001a07983 */ /* 0x000ee60000300a00 */
[C---:B------:R-:W-:Y:S01]  /*e180*/  IMAD.WIDE R12, R2.reuse, 0x4, R12 ;  /* 0x00000004020c7825 */ /* 0x040fe200078e020c */
[----:B------:R1:W-:Y:S03]  /*e190*/  STL.64 [R1+0x630], R30 ;  /* 0x0006301e01007387 */ /* 0x0003e60000100a00 */
[C---:B------:R-:W-:Y:S01]  /*e1a0*/  IMAD.WIDE R60, R2.reuse, 0x4, R60 ;  /* 0x00000004023c7825 */ /* 0x040fe200078e023c */
[----:B------:R-:W-:Y:S03]  /*e1b0*/  STL.64 [R1+0x6a0], R24 ;  /* 0x0006a01801007387 */ /* 0x000fe60000100a00 */
[----:B------:R-:W-:Y:S01]  /*e1c0*/  IMAD.WIDE R36, R2, 0x4, R36 ;  /* 0x0000000402247825 */ /* 0x000fe200078e0224 */
[----:B------:R-:W-:Y:S04]  /*e1d0*/  STL.64 [R1+0x810], R54 ;  /* 0x0008103601007387 */ /* 0x000fe80000100a00 */
[----:B------:R-:W-:Y:S04]  /*e1e0*/  STL.64 [R1+0x820], R26 ;  /* 0x0008201a01007387 */ /* 0x000fe80000100a00 */
[----:B------:R-:W-:Y:S01]  /*e1f0*/  STL.64 [R1+0x8a0], R12 ;  /* 0x0008a00c01007387 */ /* 0x000fe20000100a00 */
[----:B------:R-:W-:-:S03]  /*e200*/  ISETP.GE.U32.AND P0, PT, R252, 0x7fffff41, PT ;  /* 0x7fffff41fc00780c */ /* 0x000fc60003f06070 */
[----:B------:R1:W-:Y:S04]  /*e210*/  STL.64 [R1+0x638], R36 ;  /* 0x0006382401007387 */ /* 0x0003e80000100a00 */
[----:B------:R-:W-:Y:S04]  /*e220*/  STL.64 [R1+0x948], R60 ;  /* 0x0009483c01007387 */ /* 0x000fe80000100a00 */
[----:B------:R-:W-:Y:S04]  /*e230*/  LDGSTS.E [R14+0x10008], desc[UR16][R30.64], !P1 ;  /* 0x100080001e0e7fae */ /* 0x000fe8000c921850 */
[----:B------:R-:W-:Y:S04]  /*e240*/  LDGSTS.E [R14+0x14008], desc[UR16][R36.64], !P1 ;  /* 0x14008000240e7fae */ /* 0x000fe8000c921850 */
[----:B------:R-:W-:Y:S01]  /*e250*/  LDGSTS.E [R14+0x1000c], desc[UR16][R24.64], !P2 ;  /* 0x1000c000180e7fae */ /* 0x000fe2000d121850 */
[----:B--2---:R-:W-:-:S05]  /*e260*/  IMAD.WIDE R28, R2, 0x4, R28 ;  /* 0x00000004021c7825 */ /* 0x004fca00078e021c */
[----:B------:R2:W-:Y:S04]  /*e270*/  STL.64 [R1+0x648], R28 ;  /* 0x0006481c01007387 */ /* 0x0005e80000100a00 */
[----:B------:R-:W-:Y:S04]  /*e280*/  LDGSTS.E [R14+0x1400c], desc[UR16][R28.64], !P2 ;  /* 0x1400c0001c0e7fae */ /* 0x000fe8000d121850 */
[----:B------:R-:W-:Y:S01]  /*e290*/  LDGSTS.E [R14+0x18000], desc[UR16][R54.64], !P3 ;  /* 0x18000000360e7fae */ /* 0x000fe2000d921850 */
[----:B----4-:R-:W-:-:S05]  /*e2a0*/  IMAD.WIDE R46, R2, 0x4, R46 ;  /* 0x00000004022e7825 */ /* 0x010fca00078e022e */
[----:B------:R4:W-:Y:S04]  /*e2b0*/  STL.64 [R1+0x818], R46 ;  /* 0x0008182e01007387 */ /* 0x0009e80000100a00 */
[----:B-1----:R-:W3:Y:S04]  /*e2c0*/  LDL.LU.64 R30, [R1+0xe50] ;  /* 0x000e5000011e7983 */ /* 0x002ee80000300a00 */
[----:B------:R-:W-:Y:S01]  /*e2d0*/  LDGSTS.E [R14+0x1c000], desc[UR16][R46.64], !P3 ;  /* 0x1c0000002e0e7fae */ /* 0x000fe2000d921850 */
[----:B------:R-:W-:-:S03]  /*e2e0*/  IMAD.WIDE R22, R2, 0x4, R22 ;  /* 0x0000000402167825 */ /* 0x000fc600078e0216 */
[----:B------:R-:W-:Y:S01]  /*e2f0*/  LDGSTS.E [R14+0x18004], desc[UR16][R26.64], !P5 ;  /* 0x180040001a0e7fae */ /* 0x000fe2000e921850 */
[----:B------:R-:W-:-:S03]  /*e300*/  IMAD.WIDE R20, R2, 0x4, R20 ;  /* 0x0000000402147825 */ /* 0x000fc600078e0214 */
[----:B------:R1:W-:Y:S04]  /*e310*/  STL.64 [R1+0x828], R22 ;  /* 0x0008281601007387 */ /* 0x0003e80000100a00 */
[----:B------:R-:W3:Y:S01]  /*e320*/  LDL.LU.64 R36, [R1+0xe48] ;  /* 0x000e480001247983 */ /* 0x000ee20000300a00 */
[----:B------:R-:W-:-:S03]  /*e330*/  IMAD.WIDE R244, R2, 0x4, R244 ;  /* 0x0000000402f47825 */ /* 0x000fc600078e02f4 */
[----:B------:R1:W-:Y:S04]  /*e340*/  STL.64 [R1+0x838], R20 ;  /* 0x0008381401007387 */ /* 0x0003e80000100a00 */
[----:B------:R-:W3:Y:S04]  /*e350*/  LDL.LU.64 R24, [R1+0xe40] ;  /* 0x000e400001187983 */ /* 0x000ee80000300a00 */
[----:B------:R3:W-:Y:S04]  /*e360*/  STL.64 [R1+0x868], R244 ;  /* 0x000868f401007387 */ /* 0x0007e80000100a00 */
[----:B--2---:R-:W2:Y:S04]  /*e370*/  LDL.LU.64 R28, [R1+0xe38] ;  /* 0x000e3800011c7983 */ /* 0x004ea80000300a00 */
[----:B------:R-:W2:Y:S04]  /*e380*/  LDL.LU.64 R54, [R1+0xe30] ;  /* 0x000e300001367983 */ /* 0x000ea80000300a00 */
[----:B----4-:R-:W4:Y:S04]  /*e390*/  LDL.LU.64 R46, [R1+0xe28] ;  /* 0x000e2800012e7983 */ /* 0x010f280000300a00 */
[----:B------:R-:W4:Y:S04]  /*e3a0*/  LDL.LU.64 R26, [R1+0xe20] ;  /* 0x000e2000011a7983 */ /* 0x000f280000300a00 */
[----:B------:R-:W-:Y:S04]  /*e3b0*/  LDGSTS.E [R14+0x1c004], desc[UR16][R22.64], !P5 ;  /* 0x1c004000160e7fae */ /* 0x000fe8000e921850 */
[----:B------:R-:W-:Y:S04]  /*e3c0*/  LDGSTS.E [R14+0x18008], desc[UR16][R12.64], !P6 ;  /* 0x180080000c0e7fae */ /* 0x000fe8000f121850 */
[----:B------:R-:W-:Y:S04]  /*e3d0*/  LDGSTS.E [R14+0x1c008], desc[UR16][R20.64], !P6 ;  /* 0x1c008000140e7fae */ /* 0x000fe8000f121850 */
[----:B-1----:R-:W4:Y:S04]  /*e3e0*/  LDL.LU.64 R22, [R1+0xe18] ;  /* 0x000e180001167983 */ /* 0x002f280000300a00 */
[----:B------:R-:W4:Y:S04]  /*e3f0*/  LDL.LU.64 R12, [R1+0xe10] ;  /* 0x000e1000010c7983 */ /* 0x000f280000300a00 */
[----:B------:R-:W4:Y:S04]  /*e400*/  LDL.LU.64 R20, [R1+0xe08] ;  /* 0x000e080001147983 */ /* 0x000f280000300a00 */
[----:B------:R-:W-:Y:S01]  /*e410*/  LDGSTS.E [R14+0x1800c], desc[UR16][R60.64], !P0 ;  /* 0x1800c0003c0e7fae */ /* 0x000fe2000c121850 */
[----:B------:R-:W-:-:S03]  /*e420*/  IMAD.WIDE R118, R4, 0x4, R118 ;  /* 0x0000000404767825 */ /* 0x000fc600078e0276 */
[----:B------:R1:W-:Y:S01]  /*e430*/  LDGSTS.E [R14+0x1c00c], desc[UR16][R244.64], !P0 ;  /* 0x1c00c000f40e7fae */ /* 0x0003e2000c121850 */
[----:B---3--:R-:W-:-:S03]  /*e440*/  IMAD.WIDE R62, R4, 0x4, R62 ;  /* 0x00000004043e7825 */ /* 0x008fc600078e023e */
[----:B------:R-:W0:Y:S04]  /*e450*/  LDGDEPBAR ;  /* 0x00000000000079af */ /* 0x000e280000000000 */
[----:B------:R-:W3:Y:S01]  /*e460*/  LDL.LU.64 R60, [R1+0xe00] ;  /* 0x000e0000013c7983 */ /* 0x000ee20000300a00 */
[----:B------:R-:W-:-:S03]  /*e470*/  IMAD.WIDE R250, R4, 0x4, R250 ;  /* 0x0000000404fa7825 */ /* 0x000fc600078e02fa */
[----:B------:R-:W-:Y:S01]  /*e480*/  STL [R1+0x400], RZ ;  /* 0x000400ff01007387 */ /* 0x000fe20000100800 */
[----:B-1----:R-:W-:-:S03]  /*e490*/  IMAD.WIDE R244, R4, 0x4, R160 ;  /* 0x0000000404f47825 */ /* 0x002fc600078e02a0 */
[----:B------:R-:W-:Y:S04]  /*e4a0*/  STL [R1+0x404], RZ ;  /* 0x000404ff01007387 */ /* 0x000fe80000100800 */
[----:B------:R1:W-:Y:S04]  /*e4b0*/  STL.64 [R1+0xab0], R118 ;  /* 0x000ab07601007387 */ /* 0x0003e80000100a00 */
[----:B------:R1:W-:Y:S04]  /*e4c0*/  STL.64 [R1+0xad0], R62 ;  /* 0x000ad03e01007387 */ /* 0x0003e80000100a00 */
[----:B------:R-:W-:Y:S04]  /*e4d0*/  STL.64 [R1+0xaf0], R250 ;  /* 0x000af0fa01007387 */ /* 0x000fe80000100a00 */
[----:B------:R1:W-:Y:S01]  /*e4e0*/  STL.64 [R1+0xb10], R244 ;  /* 0x000b10f401007387 */ /* 0x0003e20000100a00 */
[----:B------:R-:W-:-:S03]  /*e4f0*/  IMAD.WIDE R40, R4, 0x4, R40 ;  /* 0x0000000404287825 */ /* 0x000fc600078e0228 */
[----:B------:R-:W-:Y:S01]  /*e500*/  LDGSTS.E [R0+0x40000], desc[UR16][R118.64], P4 ;  /* 0x4000000076007fae */ /* 0x000fe2000a121850 */
[----:B------:R-:W-:-:S03]  /*e510*/  IMAD.WIDE R10, R4, 0x4, R10 ;  /* 0x00000004040a7825 */ /* 0x000fc600078e020a */
[----:B------:R-:W-:Y:S01]  /*e520*/  LDGSTS.E [R0+0x40400], desc[UR16][R62.64], P4 ;  /* 0x404000003e007fae */ /* 0x000fe2000a121850 */
[----:B------:R-:W-:-:S03]  /*e530*/  IMAD.WIDE R44, R4, 0x4, R44 ;  /* 0x00000004042c7825 */ /* 0x000fc600078e022c */
[----:B------:R-:W-:Y:S01]  /*e540*/  LDGSTS.E [R0+0x40800], desc[UR16][R250.64], P4 ;  /* 0x40800000fa007fae */ /* 0x000fe2000a121850 */
[----:B------:R-:W-:-:S03]  /*e550*/  IMAD.WIDE R34, R4, 0x4, R34 ;  /* 0x0000000404227825 */ /* 0x000fc600078e0222 */
[----:B------:R-:W-:Y:S01]  /*e560*/  LDGSTS.E [R0+0x40c00], desc[UR16][R244.64], P4 ;  /* 0x40c00000f4007fae */ /* 0x000fe2000a121850 */
[----:B------:R-:W-:-:S04]  /*e570*/  IMAD.WIDE R42, R4, 0x4, R42 ;  /* 0x00000004042a7825 */ /* 0x000fc800078e022a */
        /* <DEDUP_REMOVED lines=15> */
[----:B--2---:R-:W-:-:S04]  /*e670*/  IMAD.WIDE R28, R4, 0x4, R28 ;  /* 0x00000004041c7825 */ /* 0x004fc800078e021c */
[----:B------:R-:W-:-:S04]  /*e680*/  IMAD.WIDE R54, R4, 0x4, R54 ;  /* 0x0000000404367825 */ /* 0x000fc800078e0236 */
[----:B----4-:R-:W-:-:S04]  /*e690*/  IMAD.WIDE R46, R4, 0x4, R46 ;  /* 0x00000004042e7825 */ /* 0x010fc800078e022e */
[----:B------:R-:W-:-:S04]  /*e6a0*/  IMAD.WIDE R26, R4, 0x4, R26 ;  /* 0x00000004041a7825 */ /* 0x000fc800078e021a */
[----:B------:R-:W-:-:S04]  /*e6b0*/  IMAD.WIDE R22, R4, 0x4, R22 ;  /* 0x0000000404167825 */ /* 0x000fc800078e0216 */
[----:B------:R-:W-:-:S04]  /*e6c0*/  IMAD.WIDE R12, R4, 0x4, R12 ;  /* 0x00000004040c7825 */ /* 0x000fc800078e020c */
[----:B------:R-:W-:-:S04]  /*e6d0*/  IMAD.WIDE R160, R4, 0x4, R20 ;  /* 0x0000000404a07825 */ /* 0x000fc800078e0214 */
[----:B---3--:R-:W-:-:S05]  /*e6e0*/  IMAD.WIDE R60, R4, 0x4, R60 ;  /* 0x00000004043c7825 */ /* 0x008fca00078e023c */
[----:B------:R2:W-:Y:S04]  /*e6f0*/  STL.64 [R1+0xb30], R60 ;  /* 0x000b303c01007387 */ /* 0x0005e80000100a00 */
[----:B------:R3:W-:Y:S04]  /*e700*/  STL.64 [R1+0xb50], R160 ;  /* 0x000b50a001007387 */ /* 0x0007e80000100a00 */
[----:B------:R-:W-:Y:S04]  /*e710*/  STL.64 [R1+0xb70], R12 ;  /* 0x000b700c01007387 */ /* 0x000fe80000100a00 */
        /* <DEDUP_REMOVED lines=23> */
[----:B-1----:R-:W4:Y:S04]  /*e890*/  LDL.LU.64 R118, [R1+0xdf8] ;  /* 0x000df80001767983 */ /* 0x002f280000300a00 */
[----:B------:R1:W-:Y:S04]  /*e8a0*/  STL.64 [R1+0xdd0], R72 ;  /* 0x000dd04801007387 */ /* 0x0003e80000100a00 */
[----:B------:R-:W4:Y:S04]  /*e8b0*/  LDL.LU.64 R62, [R1+0xdf0] ;  /* 0x000df000013e7983 */ /* 0x000f280000300a00 */
[----:B------:R4:W-:Y:S04]  /*e8c0*/  STL.64 [R1+0xdd8], R104 ;  /* 0x000dd86801007387 */ /* 0x0009e80000100a00 */
[----:B------:R-:W4:Y:S04]  /*e8d0*/  LDL.LU.64 R244, [R1+0x60] ;  /* 0x0000600001f47983 */ /* 0x000f280000300a00 */
[----:B------:R-:W-:Y:S04]  /*e8e0*/  LDGSTS.E [R0+0x41000], desc[UR16][R60.64], P4 ;  /* 0x410000003c007fae */ /* 0x000fe8000a121850 */
[----:B------:R-:W4:Y:S04]  /*e8f0*/  LDL.LU.64 R20, [R1+0x40] ;  /* 0x0000400001147983 */ /* 0x000f280000300a00 */
[----:B------:R-:W-:Y:S04]  /*e900*/  LDGSTS.E [R0+0x41400], desc[UR16][R160.64], P4 ;  /* 0x41400000a0007fae */ /* 0x000fe8000a121850 */
[----:B--2---:R-:W2:Y:S04]  /*e910*/  LDL.LU.64 R60, [R1+0x20] ;  /* 0x00002000013c7983 */ /* 0x004ea80000300a00 */
[----:B------:R-:W2:Y:S04]  /*e920*/  LDL.LU.64 R250, [R1] ;  /* 0x0000000001fa7983 */ /* 0x000ea80000300a00 */
[----:B---3--:R-:W3:Y:S04]  /*e930*/  LDL.LU.64 R160, [R1+0xde8] ;  /* 0x000de80001a07983 */ /* 0x008ee80000300a00 */
        /* <DEDUP_REMOVED lines=24> */
[----:B------:R1:W-:Y:S04]  /*eac0*/  LDGSTS.E [R0+0x47800], desc[UR16][R72.64], P4 ;  /* 0x4780000048007fae */ /* 0x0003e8000a121850 */
[----:B------:R4:W-:Y:S01]  /*ead0*/  LDGSTS.E [R0+0x47c00], desc[UR16][R104.64], P4 ;  /* 0x47c0000068007fae */ /* 0x0009e2000a121850 */
[----:B------:R-:W-:-:S04]  /*eae0*/  IMAD.WIDE R66, R4, 0x4, R66 ;  /* 0x0000000404427825 */ /* 0x000fc800078e0242 */
[----:B------:R-:W-:-:S04]  /*eaf0*/  IMAD.WIDE R70, R4, 0x4, R70 ;  /* 0x0000000404467825 */ /* 0x000fc800078e0246 */
[----:B-1----:R-:W-:-:S04]  /*eb00*/  IMAD.WIDE R72, R4, 0x4, R100 ;  /* 0x0000000404487825 */ /* 0x002fc800078e0264 */
        /* <DEDUP_REMOVED lines=21> */
[----:B----4-:R-:W-:-:S04]  /*ec60*/  IMAD.WIDE R76, R4, 0x4, R118 ;  /* 0x00000004044c7825 */ /* 0x010fc800078e0276 */
[----:B------:R-:W-:-:S04]  /*ec70*/  IMAD.WIDE R62, R4, 0x4, R62 ;  /* 0x00000004043e7825 */ /* 0x000fc800078e023e */
[----:B------:R-:W-:-:S04]  /*ec80*/  IMAD.WIDE R244, R4, 0x4, R244 ;  /* 0x0000000404f47825 */ /* 0x000fc800078e02f4 */
[C---:B------:R-:W-:Y:S01]  /*ec90*/  IMAD.WIDE R104, R4.reuse, 0x4, R20 ;  /* 0x0000000404687825 */ /* 0x040fe200078e0214 */
[----:B------:R-:W-:Y:S03]  /*eca0*/  STL.64 [R1+0xa40], R244 ;  /* 0x000a40f401007387 */ /* 0x000fe60000100a00 */
[C---:B--2---:R-:W-:Y:S01]  /*ecb0*/  IMAD.WIDE R92, R4.reuse, 0x4, R60 ;  /* 0x00000004045c7825 */ /* 0x044fe200078e023c */
[----:B------:R-:W-:Y:S03]  /*ecc0*/  STL.64 [R1+0xa58], R104 ;  /* 0x000a586801007387 */ /* 0x000fe60000100a00 */
[C---:B------:R-:W-:Y:S01]  /*ecd0*/  IMAD.WIDE R60, R4.reuse, 0x4, R250 ;  /* 0x00000004043c7825 */ /* 0x040fe200078e02fa */
[----:B------:R-:W-:Y:S03]  /*ece0*/  STL.64 [R1+0xa70], R92 ;  /* 0x000a705c01007387 */ /* 0x000fe60000100a00 */
[C---:B---3--:R-:W-:Y:S01]  /*ecf0*/  IMAD.WIDE R84, R4.reuse, 0x4, R160 ;  /* 0x0000000404547825 */ /* 0x048fe200078e02a0 */
[----:B------:R1:W-:Y:S04]  /*ed00*/  STL.64 [R1+0xa88], R60 ;  /* 0x000a883c01007387 */ /* 0x0003e80000100a00 */
[----:B------:R-:W-:Y:S04]  /*ed10*/  STL.64 [R1+0xaa0], R84 ;  /* 0x000aa05401007387 */ /* 0x000fe80000100a00 */
[----:B------:R-:W-:Y:S04]  /*ed20*/  STL.64 [R1+0xac0], R62 ;  /* 0x000ac03e01007387 */ /* 0x000fe80000100a00 */
[----:B------:R-:W-:Y:S04]  /*ed30*/  STL.64 [R1+0xae0], R76 ;  /* 0x000ae04c01007387 */ /* 0x000fe80000100a00 */
[----:B------:R2:W-:Y:S04]  /*ed40*/  STL.64 [R1+0xb00], R66 ;  /* 0x000b004201007387 */ /* 0x0005e80000100a00 */
[----:B------:R-:W-:Y:S04]  /*ed50*/  STL.64 [R1+0xb20], R72 ;  /* 0x000b204801007387 */ /* 0x000fe80000100a00 */
[----:B------:R3:W-:Y:S04]  /*ed60*/  STL.64 [R1+0xb40], R70 ;  /* 0x000b404601007387 */ /* 0x0007e80000100a00 */
        /* <DEDUP_REMOVED lines=10> */
[----:B------:R4:W-:Y:S01]  /*ee10*/  STL.64 [R1+0xcb0], R40 ;  /* 0x000cb02801007387 */ /* 0x0009e20000100a00 */
[----:B------:R-:W-:-:S03]  /*ee20*/  IMAD.WIDE R20, R4, 0x4, R132 ;  /* 0x0000000404147825 */ /* 0x000fc600078e0284 */
        /* <DEDUP_REMOVED lines=8> */
[----:B------:R-:W-:Y:S04]  /*eeb0*/  LDGSTS.E [R3+0x40100], desc[UR16][R244.64], P4 ;  /* 0x40100000f4037fae */ /* 0x000fe8000a121850 */
[----:B------:R4:W-:Y:S04]  /*eec0*/  STL.64 [R1+0xd90], R20 ;  /* 0x000d901401007387 */ /* 0x0009e80000100a00 */
[----:B------:R-:W-:Y:S04]  /*eed0*/  LDGSTS.E [R3+0x40500], desc[UR16][R104.64], P4 ;  /* 0x4050000068037fae */ /* 0x000fe8000a121850 */
[----:B------:R4:W-:Y:S04]  /*eee0*/  STL.64 [R1+0xda0], R12 ;  /* 0x000da00c01007387 */ /* 0x0009e80000100a00 */
[----:B------:R-:W-:Y:S04]  /*eef0*/  LDGSTS.E [R3+0x40900], desc[UR16][R92.64], P4 ;  /* 0x409000005c037fae */ /* 0x000fe8000a121850 */
[----:B------:R4:W-:Y:S04]  /*ef00*/  STL.64 [R1+0xdb0], R10 ;  /* 0x000db00a01007387 */ /* 0x0009e80000100a00 */
[----:B------:R-:W-:Y:S04]  /*ef10*/  LDGSTS.E [R3+0x40d00], desc[UR16][R60.64], P4 ;  /* 0x40d000003c037fae */ /* 0x000fe8000a121850 */
[----:B------:R-:W-:Y:S04]  /*ef20*/  LDGSTS.E [R3+0x41100], desc[UR16][R84.64], P4 ;  /* 0x4110000054037fae */ /* 0x000fe8000a121850 */
[----:B------:R-:W-:Y:S04]  /*ef30*/  LDGSTS.E [R3+0x41500], desc[UR16][R62.64], P4 ;  /* 0x415000003e037fae */ /* 0x000fe8000a121850 */
[----:B-1----:R-:W4:Y:S04]  /*ef40*/  LDL.LU.64 R60, [R1+0x58] ;  /* 0x00005800013c7983 */ /* 0x002f280000300a00 */
[----:B------:R-:W4:Y:S04]  /*ef50*/  LDL.LU.64 R244, [R1+0x38] ;  /* 0x0000380001f47983 */ /* 0x000f280000300a00 */
[----:B------:R-:W4:Y:S04]  /*ef60*/  LDL.LU.64 R250, [R1+0x18] ;  /* 0x0000180001fa7983 */ /* 0x000f280000300a00 */
[----:B------:R-:W-:Y:S04]  /*ef70*/  LDGSTS.E [R3+0x41900], desc[UR16][R76.64], P4 ;  /* 0x419000004c037fae */ /* 0x000fe8000a121850 */
[----:B------:R2:W-:Y:S04]  /*ef80*/  LDGSTS.E [R3+0x41d00], desc[UR16][R66.64], P4 ;  /* 0x41d0000042037fae */ /* 0x0005e8000a121850 */
[----:B------:R-:W-:Y:S04]  /*ef90*/  LDGSTS.E [R3+0x42100], desc[UR16][R72.64], P4 ;  /* 0x4210000048037fae */ /* 0x000fe8000a121850 */
[----:B------:R3:W-:Y:S01]  /*efa0*/  LDGSTS.E [R3+0x42500], desc[UR16][R70.64], P4 ;  /* 0x4250000046037fae */ /* 0x0007e2000a121850 */
[----:B------:R-:W-:-:S03]  /*efb0*/  IMAD.WIDE R64, R4, 0x4, R186 ;  /* 0x0000000404407825 */ /* 0x000fc600078e02ba */
[----:B------:R4:W-:Y:S01]  /*efc0*/  LDGSTS.E [R3+0x42900], desc[UR16][R68.64], P4 ;  /* 0x4290000044037fae */ /* 0x0009e2000a121850 */
[----:B--2---:R-:W-:-:S03]  /*efd0*/  IMAD.WIDE R66, R4, 0x4, R228 ;  /* 0x0000000404427825 */ /* 0x004fc600078e02e4 */
[----:B------:R1:W-:Y:S01]  /*efe0*/  LDGSTS.E [R3+0x42d00], desc[UR16][R58.64], P4 ;  /* 0x42d000003a037fae */ /* 0x0003e2000a121850 */
[----:B---3--:R-:W-:-:S03]  /*eff0*/  IMAD.WIDE R70, R4, 0x4, R122 ;  /* 0x0000000404467825 */ /* 0x008fc600078e027a */
[----:B------:R2:W-:Y:S01]  /*f000*/  LDGSTS.E [R3+0x43100], desc[UR16][R56.64], P4 ;  /* 0x4310000038037fae */ /* 0x0005e2000a121850 */
[----:B----4-:R-:W-:-:S03]  /*f010*/  IMAD.WIDE R68, R4, 0x4, R116 ;  /* 0x0000000404447825 */ /* 0x010fc600078e0274 */
[----:B------:R3:W-:Y:S01]  /*f020*/  LDGSTS.E [R3+0x43500], desc[UR16][R54.64], P4 ;  /* 0x4350000036037fae */ /* 0x0007e2000a121850 */
[----:B------:R-:W-:-:S03]  /*f030*/  IMAD.WIDE R62, R4, 0x4, R120 ;  /* 0x00000004043e7825 */ /* 0x000fc600078e0278 */
[----:B------:R4:W-:Y:S01]  /*f040*/  LDGSTS.E [R3+0x43900], desc[UR16][R52.64], P4 ;  /* 0x4390000034037fae */ /* 0x0009e2000a121850 */
[----:B------:R-:W-:-:S03]  /*f050*/  IMAD.WIDE R32, R4, 0x4, R32 ;  /* 0x0000000404207825 */ /* 0x000fc600078e0220 */
[----:B------:R4:W-:Y:S01]  /*f060*/  LDGSTS.E [R3+0x43d00], desc[UR16][R50.64], P4 ;  /* 0x43d0000032037fae */ /* 0x0009e2000a121850 */
[----:B-1----:R-:W-:-:S03]  /*f070*/  IMAD.WIDE R58, R4, 0x4, R156 ;  /* 0x00000004043a7825 */ /* 0x002fc600078e029c */
        /* <DEDUP_REMOVED lines=23> */
[----:B------:R-:W-:-:S03]  /*f1f0*/  IMAD.WIDE R16, R4, 0x4, R16 ;  /* 0x0000000404107825 */ /* 0x000fc600078e0210 */
[----:B------:R2:W-:Y:S01]  /*f200*/  LDGSTS.E [R3+0x47100], desc[UR16][R22.64], P4 ;  /* 0x4710000016037fae */ /* 0x0005e2000a121850 */
[----:B---3--:R-:W-:-:S03]  /*f210*/  IMAD.WIDE R34, R4, 0x4, R202 ;  /* 0x0000000404227825 */ /* 0x008fc600078e02ca */
[----:B------:R3:W-:Y:S01]  /*f220*/  LDGSTS.E [R3+0x47500], desc[UR16][R20.64], P4 ;  /* 0x4750000014037fae */ /* 0x0007e2000a121850 */
[----:B----4-:R-:W-:-:S03]  /*f230*/  IMAD.WIDE R30, R4, 0x4, R150 ;  /* 0x00000004041e7825 */ /* 0x010fc600078e0296 */
[----:B------:R4:W-:Y:S01]  /*f240*/  LDGSTS.E [R3+0x47900], desc[UR16][R12.64], P4 ;  /* 0x479000000c037fae */ /* 0x0009e2000a121850 */
[----:B------:R-:W-:-:S03]  /*f250*/  IMAD.WIDE R28, R4, 0x4, R180 ;  /* 0x00000004041c7825 */ /* 0x000fc600078e02b4 */
[----:B------:R4:W-:Y:S01]  /*f260*/  LDGSTS.E [R3+0x47d00], desc[UR16][R10.64], P4 ;  /* 0x47d000000a037fae */ /* 0x0009e2000a121850 */
[----:B-1----:R-:W-:-:S04]  /*f270*/  IMAD.WIDE R26, R4, 0x4, R154 ;  /* 0x00000004041a7825 */ /* 0x002fc800078e029a */
[----:B--2---:R-:W-:-:S04]  /*f280*/  IMAD.WIDE R24, R4, 0x4, R184 ;  /* 0x0000000404187825 */ /* 0x004fc800078e02b8 */
[----:B------:R-:W-:-:S04]  /*f290*/  IMAD.WIDE R22, R4, 0x4, R158 ;  /* 0x0000000404167825 */ /* 0x000fc800078e029e */
[----:B---3--:R-:W-:-:S04]  /*f2a0*/  IMAD.WIDE R20, R4, 0x4, R216 ;  /* 0x0000000404147825 */ /* 0x008fc800078e02d8 */
[----:B----4-:R-:W-:-:S04]  /*f2b0*/  IMAD.WIDE R12, R4, 0x4, R162 ;  /* 0x00000004040c7825 */ /* 0x010fc800078e02a2 */
[----:B------:R-:W-:-:S04]  /*f2c0*/  IMAD.WIDE R10, R4, 0x4, R166 ;  /* 0x00000004040a7825 */ /* 0x000fc800078e02a6 */
[----:B------:R-:W-:-:S04]  /*f2d0*/  IMAD.WIDE R76, R4, 0x4, R60 ;  /* 0x00000004044c7825 */ /* 0x000fc800078e023c */
[C---:B------:R-:W-:Y:S01]  /*f2e0*/  IMAD.WIDE R74, R4.reuse, 0x4, R244 ;  /* 0x00000004044a7825 */ /* 0x040fe200078e02f4 */
[----:B------:R-:W-:Y:S03]  /*f2f0*/  STL.64 [R1+0x9f8], R76 ;  /* 0x0009f84c01007387 */ /* 0x000fe60000100a00 */
[C---:B------:R-:W-:Y:S01]  /*f300*/  IMAD.WIDE R72, R4.reuse, 0x4, R250 ;  /* 0x0000000404487825 */ /* 0x040fe200078e02fa */
[----:B------:R-:W-:Y:S04]  /*f310*/  STL.64 [R1+0xa08], R74 ;  /* 0x000a084a01007387 */ /* 0x000fe80000100a00 */
[----:B------:R-:W-:Y:S01]  /*f320*/  STL.64 [R1+0xa18], R72 ;  /* 0x000a184801007387 */ /* 0x000fe20000100a00 */
[----:B------:R-:W-:-:S03]  /*f330*/  IMAD.WIDE R60, R4, 0x4, R124 ;  /* 0x00000004043c7825 */ /* 0x000fc600078e027c */
        /* <DEDUP_REMOVED lines=29> */
[----:B------:R-:W4:Y:S04]  /*f510*/  LDL.LU.64 R244, [R1+0x50] ;  /* 0x0000500001f47983 */ /* 0x000f280000300a00 */
[----:B------:R-:W4:Y:S04]  /*f520*/  LDL.LU.64 R250, [R1+0x30] ;  /* 0x0000300001fa7983 */ /* 0x000f280000300a00 */
        /* <DEDUP_REMOVED lines=38> */
[----:B------:R-:W-:-:S04]  /*f790*/  IMAD.WIDE R32, R4, 0x4, R172 ;  /* 0x0000000404207825 */ /* 0x000fc800078e02ac */
[----:B-1----:R-:W-:-:S04]  /*f7a0*/  IMAD.WIDE R26, R4, 0x4, R170 ;  /* 0x00000004041a7825 */ /* 0x002fc800078e02aa */
[----:B------:R-:W-:Y:S02]  /*f7b0*/  IMAD.MOV.U32 R208, RZ, RZ, R30 ;  /* 0x000000ffffd07224 */ /* 0x000fe400078e001e */
[----:B------:R-:W-:Y:S02]  /*f7c0*/  IMAD.MOV.U32 R209, RZ, RZ, R31 ;  /* 0x000000ffffd17224 */ /* 0x000fe400078e001f */
[----:B--2---:R-:W-:-:S04]  /*f7d0*/  IMAD.WIDE R24, R4, 0x4, R182 ;  /* 0x0000000404187825 */ /* 0x004fc800078e02b6 */
[----:B------:R-:W-:-:S04]  /*f7e0*/  IMAD.WIDE R40, R4, 0x4, R192 ;  /* 0x0000000404287825 */ /* 0x000fc800078e02c0 */
[----:B------:R-:W-:Y:S01]  /*f7f0*/  IMAD.WIDE R30, R4, 0x4, R210 ;  /* 0x00000004041e7825 */ /* 0x000fe200078e02d2 */
[----:B------:R-:W-:-:S03]  /*f800*/  MOV R210, R28 ;  /* 0x0000001c00d27202 */ /* 0x000fc60000000f00 */
[----:B------:R-:W-:-:S04]  /*f810*/  IMAD.WIDE R38, R4, 0x4, R194 ;  /* 0x0000000404267825 */ /* 0x000fc800078e02c2 */
[----:B------:R-:W-:Y:S02]  /*f820*/  IMAD.MOV.U32 R211, RZ, RZ, R29 ;  /* 0x000000ffffd37224 */ /* 0x000fe400078e001d */
[----:B------:R-:W-:-:S04]  /*f830*/  IMAD.WIDE R36, R4, 0x4, R218 ;  /* 0x0000000404247825 */ /* 0x000fc800078e02da */
[----:B------:R-:W-:-:S04]  /*f840*/  IMAD.WIDE R28, R4, 0x4, R234 ;  /* 0x00000004041c7825 */ /* 0x000fc800078e02ea */
[----:B---3--:R-:W-:-:S04]  /*f850*/  IMAD.WIDE R22, R4, 0x4, R212 ;  /* 0x0000000404167825 */ /* 0x008fc800078e02d4 */
[----:B------:R-:W-:Y:S02]  /*f860*/  IMAD.MOV.U32 R214, RZ, RZ, R32 ;  /* 0x000000ffffd67224 */ /* 0x000fe400078e0020 */
[----:B------:R-:W-:Y:S02]  /*f870*/  IMAD.MOV.U32 R215, RZ, RZ, R33 ;  /* 0x000000ffffd77224 */ /* 0x000fe400078e0021 */
[----:B------:R-:W-:-:S04]  /*f880*/  IMAD.WIDE R34, R4, 0x4, R206 ;  /* 0x0000000404227825 */ /* 0x000fc800078e02ce */
[----:B------:R-:W-:Y:S02]  /*f890*/  IMAD.MOV.U32 R234, RZ, RZ, R26 ;  /* 0x000000ffffea7224 */ /* 0x000fe400078e001a */
[----:B------:R-:W-:Y:S02]  /*f8a0*/  IMAD.MOV.U32 R235, RZ, RZ, R27 ;  /* 0x000000ffffeb7224 */ /* 0x000fe400078e001b */
[----:B------:R-:W-:-:S04]  /*f8b0*/  IMAD.WIDE R32, R4, 0x4, R196 ;  /* 0x0000000404207825 */ /* 0x000fc800078e02c4 */
[----:B------:R-:W-:Y:S01]  /*f8c0*/  IMAD.WIDE R26, R4, 0x4, R224 ;  /* 0x00000004041a7825 */ /* 0x000fe200078e02e0 */
[----:B------:R-:W-:-:S03]  /*f8d0*/  MOV R225, R25 ;  /* 0x0000001900e17202 */ /* 0x000fc60000000f00 */
[----:B------:R-:W-:-:S04]  /*f8e0*/  IMAD.WIDE R18, R4, 0x4, R18 ;  /* 0x0000000404127825 */ /* 0x000fc800078e0212 */
[----:B----4-:R-:W-:-:S04]  /*f8f0*/  IMAD.WIDE R20, R4, 0x4, R200 ;  /* 0x0000000404147825 */ /* 0x010fc800078e02c8 */
[----:B------:R-:W-:Y:S02]  /*f900*/  IMAD.MOV.U32 R224, RZ, RZ, R24 ;  /* 0x000000ffffe07224 */ /* 0x000fe400078e0018 */
[----:B------:R-:W-:-:S04]  /*f910*/  IMAD.WIDE R16, R4, 0x4, R174 ;  /* 0x0000000404107825 */ /* 0x000fc800078e02ae */
[----:B------:R-:W-:-:S04]  /*f920*/  IMAD.WIDE R24, R4, 0x4, R238 ;  /* 0x0000000404187825 */ /* 0x000fc800078e02ee */
[----:B------:R-:W-:Y:S02]  /*f930*/  IMAD.MOV.U32 R238, RZ, RZ, R22 ;  /* 0x000000ffffee7224 */ /* 0x000fe400078e0016 */
[----:B------:R-:W-:Y:S02]  /*f940*/  IMAD.MOV.U32 R239, RZ, RZ, R23 ;  /* 0x000000ffffef7224 */ /* 0x000fe400078e0017 */
[----:B------:R-:W-:-:S04]  /*f950*/  IMAD.WIDE R22, R4, 0x4, R220 ;  /* 0x0000000404167825 */ /* 0x000fc800078e02dc */
[----:B------:R-:W-:Y:S02]  /*f960*/  IMAD.MOV.U32 R220, RZ, RZ, R20 ;  /* 0x000000ffffdc7224 */ /* 0x000fe400078e0014 */
[----:B------:R-:W-:Y:S02]  /*f970*/  IMAD.MOV.U32 R221, RZ, RZ, R21 ;  /* 0x000000ffffdd7224 */ /* 0x000fe400078e0015 */
[----:B------:R-:W-:Y:S01]  /*f980*/  IMAD.WIDE R20, R4, 0x4, R232 ;  /* 0x0000000404147825 */ /* 0x000fe200078e02e8 */
[----:B------:R-:W-:-:S03]  /*f990*/  MOV R232, R16 ;  /* 0x0000001000e87202 */ /* 0x000fc60000000f00 */
[----:B------:R-:W-:Y:S02]  /*f9a0*/  IMAD.MOV.U32 R233, RZ, RZ, R17 ;  /* 0x000000ffffe97224 */ /* 0x000fe400078e0011 */
[----:B------:R-:W-:-:S04]  /*f9b0*/  IMAD.WIDE R16, R4, 0x4, R230 ;  /* 0x0000000404107825 */ /* 0x000fc800078e02e6 */
[----:B------:R-:W-:-:S04]  /*f9c0*/  IMAD.WIDE R12, R4, 0x4, R250 ;  /* 0x00000004040c7825 */ /* 0x000fc800078e02fa */
[C---:B------:R-:W-:Y:S02]  /*f9d0*/  IMAD.WIDE R250, R4.reuse, 0x4, R6 ;  /* 0x0000000404fa7825 */ /* 0x040fe400078e0206 */
[----:B------:R-:W5:Y:S04]  /*f9e0*/  LDL.LU.64 R6, [R1+0xde0] ;  /* 0x000de00001067983 */ /* 0x000f680000300a00 */
[----:B------:R-:W-:Y:S04]  /*f9f0*/  STL.64 [R1+0xae8], R48 ;  /* 0x000ae83001007387 */ /* 0x000fe80000100a00 */
[----:B------:R-:W-:Y:S04]  /*fa00*/  STL.64 [R1+0xb08], R46 ;  /* 0x000b082e01007387 */ /* 0x000fe80000100a00 */
[----:B------:R-:W-:Y:S04]  /*fa10*/  STL.64 [R1+0xb28], R44 ;  /* 0x000b282c01007387 */ /* 0x000fe80000100a00 */
[----:B------:R-:W-:Y:S01]  /*fa20*/  STL.64 [R1+0xb48], R42 ;  /* 0x000b482a01007387 */ /* 0x000fe20000100a00 */
[----:B------:R-:W-:-:S03]  /*fa30*/  IMAD.WIDE R10, R4, 0x4, R244 ;  /* 0x00000004040a7825 */ /* 0x000fc600078e02f4 */
[----:B------:R-:W-:Y:S01]  /*fa40*/  STL.64 [R1+0xb68], R40 ;  /* 0x000b682801007387 */ /* 0x000fe20000100a00 */
[----:B------:R-:W-:-:S03]  /*fa50*/  IMAD.WIDE R244, R4, 0x4, R226 ;  /* 0x0000000404f47825 */ /* 0x000fc600078e02e2 */
[----:B------:R-:W-:Y:S01]  /*fa60*/  STL.64 [R1+0xb88], R38 ;  /* 0x000b882601007387 */ /* 0x000fe20000100a00 */
[----:B------:R-:W-:-:S03]  /*fa70*/  IMAD.MOV.U32 R226, RZ, RZ, R18 ;  /* 0x000000ffffe27224 */ /* 0x000fc600078e0012 */
[----:B------:R-:W-:Y:S01]  /*fa80*/  STL.64 [R1+0xba8], R36 ;  /* 0x000ba82401007387 */ /* 0x000fe20000100a00 */
[----:B------:R-:W-:-:S03]  /*fa90*/  MOV R227, R19 ;  /* 0x0000001300e37202 */ /* 0x000fc60000000f00 */
[----:B------:R-:W-:Y:S01]  /*faa0*/  STL.64 [R1+0xbc8], R34 ;  /* 0x000bc82201007387 */ /* 0x000fe20000100a00 */
[----:B------:R-:W-:-:S03]  /*fab0*/  IMAD.WIDE R18, R4, 0x4, R222 ;  /* 0x0000000404127825 */ /* 0x000fc600078e02de */
        /* <DEDUP_REMOVED lines=9> */
[----:B------:R2:W-:Y:S04]  /*fb50*/  STL [R1+0x408], RZ ;  /* 0x000408ff01007387 */ /* 0x0005e80000100800 */
        /* <DEDUP_REMOVED lines=253> */
[----:B------:R2:W-:Y:S04]  /*10b30*/  STL [R1], RZ ;  /* 0x000000ff01007387 */ /* 0x0005e80000100800 */
        /* <DEDUP_REMOVED lines=127> */
[----:B------:R-:W3:Y:S01]  /*11330*/  LDL R14, [R1+0xc4c] ;  /* 0x000c4c00010e7983 */ /* 0x000ee20000100800 */
[----:B------:R-:W-:-:S03]  /*11340*/  IMAD.WIDE R50, R4, 0x4, R236 ;  /* 0x0000000404327825 */ /* 0x000fc600078e02ec */
[----:B------:R-:W-:Y:S04]  /*11350*/  LDGSTS.E [R9+0x40300], desc[UR16][R10.64], P4 ;  /* 0x403000000a097fae */ /* 0x000fe8000a121850 */
[----:B------:R-:W-:Y:S04]  /*11360*/  LDGSTS.E [R9+0x40700], desc[UR16][R12.64], P4 ;  /* 0x407000000c097fae */ /* 0x000fe8000a121850 */
[----:B------:R-:W-:Y:S04]  /*11370*/  LDGSTS.E [R9+0x40b00], desc[UR16][R250.64], P4 ;  /* 0x40b00000fa097fae */ /* 0x000fe8000a121850 */
[----:B------:R-:W-:Y:S01]  /*11380*/  LDGSTS.E [R9+0x40f00], desc[UR16][R214.64], P4 ;  /* 0x40f00000d6097fae */ /* 0x000fe2000a121850 */
[----:B------:R-:W-:-:S03]  /*11390*/  IMAD.MOV.U32 R230, RZ, RZ, R50 ;  /* 0x000000ffffe67224 */ /* 0x000fc600078e0032 */
[----:B------:R-:W-:Y:S01]  /*113a0*/  LDGSTS.E [R9+0x41300], desc[UR16][R234.64], P4 ;  /* 0x41300000ea097fae */ /* 0x000fe2000a121850 */
[----:B------:R-:W-:-:S03]  /*113b0*/  IMAD.MOV.U32 R231, RZ, RZ, R51 ;  /* 0x000000ffffe77224 */ /* 0x000fc600078e0033 */
[----:B------:R-:W-:Y:S01]  /*113c0*/  LDGSTS.E [R9+0x41700], desc[UR16][R226.64], P4 ;  /* 0x41700000e2097fae */ /* 0x000fe2000a121850 */
[----:B------:R-:W-:-:S03]  /*113d0*/  IMAD.WIDE R186, R4, 0x4, R204 ;  /* 0x0000000404ba7825 */ /* 0x000fc600078e02cc */
        /* <DEDUP_REMOVED lines=23> */
[----:B------:R2:W-:Y:S04]  /*11550*/  LDGSTS.E [R9+0x47700], desc[UR16][R20.64], P4 ;  /* 0x4770000014097fae */ /* 0x0005e8000a121850 */
[----:B------:R2:W-:Y:S04]  /*11560*/  LDGSTS.E [R9+0x47b00], desc[UR16][R18.64], P4 ;  /* 0x47b0000012097fae */ /* 0x0005e8000a121850 */
[----:B------:R2:W-:Y:S04]  /*11570*/  LDGSTS.E [R9+0x47f00], desc[UR16][R16.64], P4 ;  /* 0x47f0000010097fae */ /* 0x0005e8000a121850 */
[----:B------:R-:W0:Y:S01]  /*11580*/  LDGDEPBAR ;  /* 0x00000000000079af */ /* 0x000e220000000000 */
[----:B-1----:R-:W-:-:S02]  /*11590*/  CS2R R24, SRZ ;  /* 0x0000000000187805 */ /* 0x002fc4000001ff00 */
[----:B------:R-:W-:Y:S02]  /*115a0*/  CS2R R26, SRZ ;  /* 0x00000000001a7805 */ /* 0x000fe4000001ff00 */
[----:B------:R-:W-:Y:S02]  /*115b0*/  CS2R R28, SRZ ;  /* 0x00000000001c7805 */ /* 0x000fe4000001ff00 */
[----:B------:R-:W-:Y:S02]  /*115c0*/  CS2R R30, SRZ ;  /* 0x00000000001e7805 */ /* 0x000fe4000001ff00 */
[----:B------:R-:W-:Y:S02]  /*115d0*/  CS2R R32, SRZ ;  /* 0x0000000000207805 */ /* 0x000fe4000001ff00 */
[----:B------:R-:W-:Y:S02]  /*115e0*/  CS2R R34, SRZ ;  /* 0x0000000000227805 */ /* 0x000fe4000001ff00 */
[----:B------:R-:W-:-:S02]  /*115f0*/  CS2R R36, SRZ ;  /* 0x0000000000247805 */ /* 0x000fc4000001ff00 */
        /* <DEDUP_REMOVED lines=26> */
[----:B------:R-:W-:Y:S01]  /*117a0*/  CS2R R90, SRZ ;  /* 0x00000000005a7805 */ /* 0x000fe2000001ff00 */
[----:B------:R-:W-:Y:S01]  /*117b0*/  IMAD.MOV.U32 R92, RZ, RZ, RZ ;  /* 0x000000ffff5c7224 */ /* 0x000fe200078e00ff */
[----:B---3--:R-:W-:Y:S02]  /*117c0*/  ISETP.GE.AND P0, PT, R14, 0x40, PT ;  /* 0x000000400e00780c */ /* 0x008fe40003f06270 */
[----:B------:R-:W-:Y:S02]  /*117d0*/  MOV R93, RZ ;  /* 0x000000ff005d7202 */ /* 0x000fe40000000f00 */
        /* <DEDUP_REMOVED lines=28> */
[----:B------:R-:W-:Y:S01]  /*119a0*/  CS2R R150, SRZ ;  /* 0x0000000000967805 */ /* 0x000fe2000001ff00 */
[----:B--2---:R-:W-:Y:S06]  /*119b0*/  @!P0 BRA `(.L_x_0) ;  /* 0x0000012400588947 */ /* 0x004fec0003800000 */
[----:B------:R-:W2:Y:S04]  /*119c0*/  LDL.LU.64 R228, [R1+0x9d0] ;  /* 0x0009d00001e47983 */ /* 0x000ea80000300a00 */
[----:B------:R-:W3:Y:S04]  /*119d0*/  LDL.LU.64 R20, [R1+0x9d8] ;  /* 0x0009d80001147983 */ /* 0x000ee80000300a00 */
[----:B------:R-:W4:Y:S04]  /*119e0*/  LDL.LU.64 R22, [R1+0x750] ;  /* 0x0007500001167983 */ /* 0x000f280000300a00 */
[----:B------:R-:W4:Y:S04]  /*119f0*/  LDL.LU.64 R152, [R1+0x778] ;  /* 0x0007780001987983 */ /* 0x000f280000300a00 */
[----:B------:R-:W4:Y:S04]  /*11a00*/  LDL.LU.64 R202, [R1+0x798] ;  /* 0x0007980001ca7983 */ /* 0x000f280000300a00 */
[----:B------:R-:W4:Y:S04]  /*11a10*/  LDL.LU.64 R156, [R1+0x7b0] ;  /* 0x0007b000019c7983 */ /* 0x000f280000300a00 */
[----:B------:R-:W4:Y:S04]  /*11a20*/  LDL.LU.64 R180, [R1+0x7c0] ;  /* 0x0007c00001b47983 */ /* 0x000f280000300a00 */
[----:B------:R-:W4:Y:S04]  /*11a30*/  LDL.LU.64 R160, [R1+0x7c8] ;  /* 0x0007c80001a07983 */ /* 0x000f280000300a00 */
[----:B------:R-:W4:Y:S04]  /*11a40*/  LDL.LU.64 R168, [R1+0x6c8] ;  /* 0x0006c80001a87983 */ /* 0x000f280000300a00 */
[----:B------:R-:W4:Y:S04]  /*11a50*/  LDL.LU.64 R164, [R1+0x6f0] ;  /* 0x0006f00001a47983 */ /* 0x000f280000300a00 */
[----:B------:R-:W4:Y:S01]  /*11a60*/  LDL.LU.64 R188, [R1+0x720] ;  /* 0x0007200001bc7983 */ /* 0x000f220000300a00 */
[----:B--2---:R-:W-:-:S02]  /*11a70*/  IMAD.MOV.U32 R17, RZ, RZ, R228 ;  /* 0x000000ffff117224 */ /* 0x004fc400078e00e4 */
[----:B------:R-:W-:Y:S02]  /*11a80*/  IMAD.MOV.U32 R16, RZ, RZ, R229 ;  /* 0x000000ffff107224 */ /* 0x000fe400078e00e5 */
[----:B------:R-:W2:Y:S01]  /*11a90*/  LDL.LU.64 R228, [R1+0x748] ;  /* 0x0007480001e47983 */ /* 0x000ea20000300a00 */
[----:B---3--:R-:W-:Y:S02]  /*11aa0*/  IMAD.MOV.U32 R19, RZ, RZ, R20 ;  /* 0x000000ffff137224 */ /* 0x008fe400078e0014 */
[----:B------:R-:W-:Y:S01]  /*11ab0*/  IMAD.MOV.U32 R18, RZ, RZ, R21 ;  /* 0x000000ffff127224 */ /* 0x000fe200078e0015 */
[----:B------:R-:W3:Y:S01]  /*11ac0*/  LDL.LU.64 R170, [R1+0x770] ;  /* 0x0007700001aa7983 */ /* 0x000ee20000300a00 */
[----:B----4-:R-:W-:Y:S01]  /*11ad0*/  MOV R21, R22 ;  /* 0x0000001600157202 */ /* 0x010fe20000000f00 */
[----:B------:R-:W-:Y:S02]  /*11ae0*/  IMAD.MOV.U32 R20, RZ, RZ, R23 ;  /* 0x000000ffff147224 */ /* 0x000fe400078e0017 */
[----:B------:R-:W4:Y:S01]  /*11af0*/  LDL.LU.64 R172, [R1+0x790] ;  /* 0x0007900001ac7983 */ /* 0x000f220000300a00 */
[----:B------:R-:W-:-:S02]  /*11b00*/  IMAD.MOV.U32 R23, RZ, RZ, R152 ;  /* 0x000000ffff177224 */ /* 0x000fc400078e0098 */
[----:B------:R-:W-:Y:S01]  /*11b10*/  IMAD.MOV.U32 R22, RZ, RZ, R153 ;  /* 0x000000ffff167224 */ /* 0x000fe200078e0099 */
[----:B------:R-:W4:Y:S01]  /*11b20*/  LDL.LU.64 R216, [R1+0x7a8] ;  /* 0x0007a80001d87983 */ /* 0x000f220000300a00 */
[----:B------:R-:W-:Y:S01]  /*11b30*/  IMAD.MOV.U32 R153, RZ, RZ, R202 ;  /* 0x000000ffff997224 */ /* 0x000fe200078e00ca */
[----:B------:R-:W-:Y:S02]  /*11b40*/  MOV R152, R203 ;  /* 0x000000cb00987202 */ /* 0x000fe40000000f00 */
[----:B------:R-:W4:Y:S01]  /*11b50*/  LDL.LU.64 R176, [R1+0x7b8] ;  /* 0x0007b80001b07983 */ /* 0x000f220000300a00 */
[----:B------:R-:W-:Y:S02]  /*11b60*/  IMAD.MOV.U32 R155, RZ, RZ, R156 ;  /* 0x000000ffff9b7224 */ /* 0x000fe400078e009c */
[----:B------:R-:W-:Y:S01]  /*11b70*/  IMAD.MOV.U32 R154, RZ, RZ, R157 ;  /* 0x000000ffff9a7224 */ /* 0x000fe200078e009d */
[----:B------:R-:W4:Y:S01]  /*11b80*/  LDL.LU.64 R202, [R1+0x698] ;  /* 0x0006980001ca7983 */ /* 0x000f220000300a00 */
[----:B------:R-:W-:-:S02]  /*11b90*/  IMAD.MOV.U32 R157, RZ, RZ, R180 ;  /* 0x000000ffff9d7224 */ /* 0x000fc400078e00b4 */
[----:B------:R-:W-:Y:S02]  /*11ba0*/  IMAD.MOV.U32 R156, RZ, RZ, R181 ;  /* 0x000000ffff9c7224 */ /* 0x000fe400078e00b5 */
[----:B------:R-:W4:Y:S01]  /*11bb0*/  LDL.LU.64 R180, [R1+0x6c0] ;  /* 0x0006c00001b47983 */ /* 0x000f220000300a00 */
[----:B------:R-:W-:Y:S01]  /*11bc0*/  MOV R159, R160 ;  /* 0x000000a0009f7202 */ /* 0x000fe20000000f00 */
[----:B------:R-:W-:Y:S02]  /*11bd0*/  IMAD.MOV.U32 R158, RZ, RZ, R161 ;  /* 0x000000ffff9e7224 */ /* 0x000fe400078e00a1 */
[----:B------:R-:W4:Y:S01]  /*11be0*/  LDL.LU.64 R182, [R1+0x6e8] ;  /* 0x0006e80001b67983 */ /* 0x000f220000300a00 */
[----:B------:R-:W-:Y:S02]  /*11bf0*/  IMAD.MOV.U32 R161, RZ, RZ, R168 ;  /* 0x000000ffffa17224 */ /* 0x000fe400078e00a8 */
[----:B------:R-:W-:Y:S01]  /*11c00*/  IMAD.MOV.U32 R163, RZ, RZ, R164 ;  /* 0x000000ffffa37224 */ /* 0x000fe200078e00a4 */
[----:B------:R-:W4:Y:S01]  /*11c10*/  LDL.LU.64 R184, [R1+0x718] ;  /* 0x0007180001b87983 */ /* 0x000f220000300a00 */
[----:B------:R-:W-:Y:S01]  /*11c20*/  MOV R162, R165 ;  /* 0x000000a500a27202 */ /* 0x000fe20000000f00 */
[----:B------:R-:W-:-:S02]  /*11c30*/  IMAD.MOV.U32 R160, RZ, RZ, R169 ;  /* 0x000000ffffa07224 */ /* 0x000fc400078e00a9 */
[----:B------:R-:W4:Y:S01]  /*11c40*/  LDL.LU.64 R190, [R1+0x740] ;  /* 0x0007400001be7983 */ /* 0x000f220000300a00 */
[----:B------:R-:W-:Y:S02]  /*11c50*/  IMAD.MOV.U32 R165, RZ, RZ, R188 ;  /* 0x000000ffffa57224 */ /* 0x000fe400078e00bc */
[----:B------:R-:W-:Y:S02]  /*11c60*/  IMAD.MOV.U32 R164, RZ, RZ, R189 ;  /* 0x000000ffffa47224 */ /* 0x000fe400078e00bd */
[----:B------:R-:W4:Y:S04]  /*11c70*/  LDL.LU.64 R188, [R1+0x768] ;  /* 0x0007680001bc7983 */ /* 0x000f280000300a00 */
[----:B------:R-:W4:Y:S01]  /*11c80*/  LDL.LU.64 R212, [R1+0x788] ;  /* 0x0007880001d47983 */ /* 0x000f220000300a00 */
[----:B--2---:R-:W-:-:S02]  /*11c90*/  IMAD.MOV.U32 R167, RZ, RZ, R228 ;  /* 0x000000ffffa77224 */ /* 0x004fc400078e00e4 */
[----:B------:R-:W-:Y:S02]  /*11ca0*/  IMAD.MOV.U32 R166, RZ, RZ, R229 ;  /* 0x000000ffffa67224 */ /* 0x000fe400078e00e5 */
[----:B------:R-:W2:Y:S04]  /*11cb0*/  LDL.LU.64 R228, [R1+0x7a0] ;  /* 0x0007a00001e47983 */ /* 0x000ea80000300a00 */
[----:B------:R-:W2:Y:S04]  /*11cc0*/  LDL.LU.64 R198, [R1+0x670] ;  /* 0x0006700001c67983 */ /* 0x000ea80000300a00 */
[----:B------:R-:W2:Y:S01]  /*11cd0*/  LDL.LU.64 R236, [R1+0x690] ;  /* 0x0006900001ec7983 */ /* 0x000ea20000300a00 */
[----:B---3--:R-:W-:Y:S01]  /*11ce0*/  MOV R169, R170 ;  /* 0x000000aa00a97202 */ /* 0x008fe20000000f00 */
[----:B------:R-:W-:-:S02]  /*11cf0*/  IMAD.MOV.U32 R168, RZ, RZ, R171 ;  /* 0x000000ffffa87224 */ /* 0x000fc400078e00ab */
[----:B----4-:R-:W-:Y:S01]  /*11d00*/  IMAD.MOV.U32 R171, RZ, RZ, R172 ;  /* 0x000000ffffab7224 */ /* 0x010fe200078e00ac */
[----:B------:R-:W-:Y:S01]  /*11d10*/  MOV R172, R217 ;  /* 0x000000d900ac7202 */ /* 0x000fe20000000f00 */
[----:B------:R-:W-:Y:S02]  /*11d20*/  IMAD.MOV.U32 R170, RZ, RZ, R173 ;  /* 0x000000ffffaa7224 */ /* 0x000fe400078e00ad */
[----:B------:R-:W-:Y:S02]  /*11d30*/  IMAD.MOV.U32 R173, RZ, RZ, R216 ;  /* 0x000000ffffad7224 */ /* 0x000fe400078e00d8 */
[----:B------:R-:W3:Y:S01]  /*11d40*/  LDL.LU.64 R216, [R1+0x6b8] ;  /* 0x0006b80001d87983 */ /* 0x000ee20000300a00 */
[----:B------:R-:W-:Y:S02]  /*11d50*/  IMAD.MOV.U32 R175, RZ, RZ, R176 ;  /* 0x000000ffffaf7224 */ /* 0x000fe400078e00b0 */
[----:B------:R-:W-:Y:S01]  /*11d60*/  IMAD.MOV.U32 R174, RZ, RZ, R177 ;  /* 0x000000ffffae7224 */ /* 0x000fe200078e00b1 */
[----:B------:R-:W4:Y:S01]  /*11d70*/  LDL.LU.64 R200, [R1+0x6e0] ;  /* 0x0006e00001c87983 */ /* 0x000f220000300a00 */
[----:B------:R-:W-:Y:S01]  /*11d80*/  IMAD.MOV.U32 R177, RZ, RZ, R202 ;  /* 0x000000ffffb17224 */ /* 0x000fe200078e00ca */
[----:B------:R-:W-:Y:S01]  /*11d90*/  MOV R179, R180 ;  /* 0x000000b400b37202 */ /* 0x000fe20000000f00 */
[----:B------:R-:W-:-:S02]  /*11da0*/  IMAD.MOV.U32 R176, RZ, RZ, R203 ;  /* 0x000000ffffb07224 */ /* 0x000fc400078e00cb */
[----:B------:R-:W4:Y:S01]  /*11db0*/  LDL.LU.64 R202, [R1+0x710] ;  /* 0x0007100001ca7983 */ /* 0x000f220000300a00 */
[----:B------:R-:W-:Y:S02]  /*11dc0*/  IMAD.MOV.U32 R178, RZ, RZ, R181 ;  /* 0x000000ffffb27224 */ /* 0x000fe400078e00b5 */
[----:B------:R-:W-:Y:S01]  /*11dd0*/  IMAD.MOV.U32 R181, RZ, RZ, R182 ;  /* 0x000000ffffb57224 */ /* 0x000fe200078e00b6 */
[----:B------:R-:W4:Y:S01]  /*11de0*/  LDL.LU.64 R204, [R1+0x738] ;  /* 0x0007380001cc7983 */ /* 0x000f220000300a00 */
[----:B------:R-:W-:Y:S01]  /*11df0*/  IMAD.MOV.U32 R180, RZ, RZ, R183 ;  /* 0x000000ffffb47224 */ /* 0x000fe200078e00b7 */
[----:B------:R-:W-:Y:S01]  /*11e00*/  MOV R182, R185 ;  /* 0x000000b900b67202 */ /* 0x000fe20000000f00 */
[----:B------:R-:W-:Y:S01]  /*11e10*/  IMAD.MOV.U32 R148, RZ, RZ, R186 ;  /* 0x000000ffff947224 */ /* 0x000fe200078e00ba */
[----:B------:R-:W4:Y:S01]  /*11e20*/  LDL.LU.64 R206, [R1+0x760] ;  /* 0x0007600001ce7983 */ /* 0x000f220000300a00 */
[----:B------:R-:W-:Y:S02]  /*11e30*/  IMAD.MOV.U32 R149, RZ, RZ, R187 ;  /* 0x000000ffff957224 */ /* 0x000fe400078e00bb */
[----:B------:R-:W-:Y:S01]  /*11e40*/  IMAD.MOV.U32 R183, RZ, RZ, R184 ;  /* 0x000000ffffb77224 */ /* 0x000fe200078e00b8 */
[----:B------:R-:W-:Y:S01]  /*11e50*/  MOV R187, R188 ;  /* 0x000000bc00bb7202 */ /* 0x000fe20000000f00 */
[----:B------:R-:W-:Y:S01]  /*11e60*/  IMAD.MOV.U32 R186, RZ, RZ, R189 ;  /* 0x000000ffffba7224 */ /* 0x000fe200078e00bd */
[----:B------:R-:W4:Y:S01]  /*11e70*/  LDL.LU.64 R146, [R1+0x780] ;  /* 0x0007800001927983 */ /* 0x000f220000300a00 */
[----:B------:R-:W-:-:S02]  /*11e80*/  IMAD.MOV.U32 R185, RZ, RZ, R190 ;  /* 0x000000ffffb97224 */ /* 0x000fc400078e00be */
[----:B------:R-:W-:Y:S02]  /*11e90*/  IMAD.MOV.U32 R184, RZ, RZ, R191 ;  /* 0x000000ffffb87224 */ /* 0x000fe400078e00bf */
[----:B------:R-:W-:Y:S02]  /*11ea0*/  IMAD.MOV.U32 R189, RZ, RZ, R212 ;  /* 0x000000ffffbd7224 */ /* 0x000fe400078e00d4 */
[----:B------:R-:W-:Y:S02]  /*11eb0*/  IMAD.MOV.U32 R188, RZ, RZ, R213 ;  /* 0x000000ffffbc7224 */ /* 0x000fe400078e00d5 */
[----:B------:R-:W4:Y:S01]  /*11ec0*/  LDL.LU.64 R212, [R1+0x640] ;  /* 0x0006400001d47983 */ /* 0x000f220000300a00 */
[----:B--2---:R-:W-:Y:S01]  /*11ed0*/  IMAD.MOV.U32 R191, RZ, RZ, R228 ;  /* 0x000000ffffbf7224 */ /* 0x004fe200078e00e4 */
[----:B------:R-:W-:Y:S02]  /*11ee0*/  MOV R190, R229 ;  /* 0x000000e500be7202 */ /* 0x000fe40000000f00 */
[----:B------:R-:W2:Y:S01]  /*11ef0*/  LDL.LU.64 R228, [R1+0x668] ;  /* 0x0006680001e47983 */ /* 0x000ea20000300a00 */
[----:B------:R-:W-:-:S02]  /*11f00*/  IMAD.MOV.U32 R195, RZ, RZ, R236 ;  /* 0x000000ffffc37224 */ /* 0x000fc400078e00ec */
[----:B------:R-:W-:Y:S02]  /*11f10*/  IMAD.MOV.U32 R194, RZ, RZ, R237 ;  /* 0x000000ffffc27224 */ /* 0x000fe400078e00ed */
[----:B------:R-:W2:Y:S01]  /*11f20*/  LDL.LU.64 R236, [R1+0x688] ;  /* 0x0006880001ec7983 */ /* 0x000ea20000300a00 */
[----:B------:R-:W-:Y:S01]  /*11f30*/  IMAD.MOV.U32 R136, RZ, RZ, R210 ;  /* 0x000000ffff887224 */ /* 0x000fe200078e00d2 */
[----:B---3--:R-:W-:Y:S01]  /*11f40*/  MOV R197, R216 ;  /* 0x000000d800c57202 */ /* 0x008fe20000000f00 */
[----:B------:R-:W-:Y:S02]  /*11f50*/  IMAD.MOV.U32 R196, RZ, RZ, R217 ;  /* 0x000000ffffc47224 */ /* 0x000fe400078e00d9 */
[----:B------:R-:W3:Y:S01]  /*11f60*/  LDL.LU.64 R216, [R1+0x6b0] ;  /* 0x0006b00001d87983 */ /* 0x000ee20000300a00 */
[----:B------:R-:W-:-:S03]  /*11f70*/  IMAD.MOV.U32 R137, RZ, RZ, R211 ;  /* 0x000000ffff897224 */ /* 0x000fc600078e00d3 */
[----:B------:R-:W3:Y:S01]  /*11f80*/  LDL.LU.64 R218, [R1+0x6d8] ;  /* 0x0006d80001da7983 */ /* 0x000ee20000300a00 */
[----:B------:R-:W-:-:S03]  /*11f90*/  IMAD.MOV.U32 R193, RZ, RZ, R198 ;  /* 0x000000ffffc17224 */ /* 0x000fc600078e00c6 */
[----:B------:R-:W3:Y:S01]  /*11fa0*/  LDL.LU.64 R150, [R1+0x708] ;  /* 0x0007080001967983 */ /* 0x000ee20000300a00 */
[----:B------:R-:W-:-:S03]  /*11fb0*/  IMAD.MOV.U32 R192, RZ, RZ, R199 ;  /* 0x000000ffffc07224 */ /* 0x000fc600078e00c7 */
[----:B------:R-:W3:Y:S01]  /*11fc0*/  LDL.LU.64 R222, [R1+0x730] ;  /* 0x0007300001de7983 */ /* 0x000ee20000300a00 */
[----:B----4-:R-:W-:Y:S01]  /*11fd0*/  IMAD.MOV.U32 R199, RZ, RZ, R200 ;  /* 0x000000ffffc77224 */ /* 0x010fe200078e00c8 */
[----:B------:R-:W-:Y:S01]  /*11fe0*/  MOV R200, R203 ;  /* 0x000000cb00c87202 */ /* 0x000fe20000000f00 */
[----:B------:R-:W-:Y:S01]  /*11ff0*/  IMAD.MOV.U32 R198, RZ, RZ, R201 ;  /* 0x000000ffffc67224 */ /* 0x000fe200078e00c9 */
[----:B------:R-:W4:Y:S01]  /*12000*/  LDL.LU.64 R132, [R1+0x758] ;  /* 0x0007580001847983 */ /* 0x000f220000300a00 */
[----:B------:R-:W-:Y:S01]  /*12010*/  IMAD.MOV.U32 R142, RZ, RZ, R230 ;  /* 0x000000ffff8e7224 */ /* 0x000fe200078e00e6 */
[----:B------:R-:W-:Y:S01]  /*12020*/  MOV R135, R233 ;  /* 0x000000e900877202 */ /* 0x000fe20000000f00 */
[----:B------:R-:W-:Y:S01]  /*12030*/  IMAD.MOV.U32 R143, RZ, RZ, R231 ;  /* 0x000000ffff8f7224 */ /* 0x000fe200078e00e7 */
[----:B------:R-:W-:Y:S01]  /*12040*/  MOV R140, R208 ;  /* 0x000000d0008c7202 */ /* 0x000fe20000000f00 */
[----:B------:R-:W-:Y:S02]  /*12050*/  IMAD.MOV.U32 R201, RZ, RZ, R202 ;  /* 0x000000ffffc97224 */ /* 0x000fe400078e00ca */
[----:B------:R-:W-:-:S02]  /*12060*/  IMAD.MOV.U32 R134, RZ, RZ, R232 ;  /* 0x000000ffff867224 */ /* 0x000fc400078e00e8 */
[----:B------:R-:W-:Y:S02]  /*12070*/  IMAD.MOV.U32 R141, RZ, RZ, R209 ;  /* 0x000000ffff8d7224 */ /* 0x000fe400078e00d1 */
[----:B------:R-:W-:Y:S02]  /*12080*/  IMAD.MOV.U32 R203, RZ, RZ, R204 ;  /* 0x000000ffffcb7224 */ /* 0x000fe400078e00cc */
[----:B------:R-:W-:Y:S01]  /*12090*/  IMAD.MOV.U32 R202, RZ, RZ, R205 ;  /* 0x000000ffffca7224 */ /* 0x000fe200078e00cd */
[----:B------:R-:W-:Y:S01]  /*120a0*/  MOV R208, R213 ;  /* 0x000000d500d07202 */ /* 0x000fe20000000f00 */
[----:B------:R-:W-:Y:S02]  /*120b0*/  IMAD.MOV.U32 R138, RZ, RZ, R234 ;  /* 0x000000ffff8a7224 */ /* 0x000fe400078e00ea */
[----:B------:R-:W-:Y:S02]  /*120c0*/  IMAD.MOV.U32 R139, RZ, RZ, R235 ;  /* 0x000000ffff8b7224 */ /* 0x000fe400078e00eb */
[----:B------:R-:W-:-:S02]  /*120d0*/  IMAD.MOV.U32 R209, RZ, RZ, R212 ;  /* 0x000000ffffd17224 */ /* 0x000fc400078e00d4 */
[----:B------:R-:W-:Y:S02]  /*120e0*/  IMAD.MOV.U32 R205, RZ, RZ, R206 ;  /* 0x000000ffffcd7224 */ /* 0x000fe400078e00ce */
[----:B------:R-:W-:Y:S01]  /*120f0*/  IMAD.MOV.U32 R204, RZ, RZ, R207 ;  /* 0x000000ffffcc7224 */ /* 0x000fe200078e00cf */
[----:B------:R-:W-:Y:S01]  /*12100*/  MOV R207, R146 ;  /* 0x0000009200cf7202 */ /* 0x000fe20000000f00 */
[----:B------:R-:W-:Y:S02]  /*12110*/  IMAD.MOV.U32 R206, RZ, RZ, R147 ;  /* 0x000000ffffce7224 */ /* 0x000fe400078e0093 */
[----:B--2---:R-:W-:Y:S02]  /*12120*/  IMAD.MOV.U32 R211, RZ, RZ, R228 ;  /* 0x000000ffffd37224 */ /* 0x004fe400078e00e4 */
[----:B------:R-:W-:Y:S02]  /*12130*/  IMAD.MOV.U32 R210, RZ, RZ, R229 ;  /* 0x000000ffffd27224 */ /* 0x000fe400078e00e5 */
[----:B------:R-:W2:Y:S04]  /*12140*/  LDL.LU.64 R228, [R1+0x608] ;  /* 0x0006080001e47983 */ /* 0x000ea80000300a00 */
[----:B------:R-:W2:Y:S01]  /*12150*/  LDL.LU.64 R230, [R1+0x660] ;  /* 0x0006600001e67983 */ /* 0x000ea20000300a00 */
[----:B------:R-:W-:-:S02]  /*12160*/  IMAD.MOV.U32 R213, RZ, RZ, R236 ;  /* 0x000000ffffd57224 */ /* 0x000fc400078e00ec */
[----:B------:R-:W-:Y:S01]  /*12170*/  IMAD.MOV.U32 R212, RZ, RZ, R237 ;  /* 0x000000ffffd47224 */ /* 0x000fe200078e00ed */
[----:B------:R-:W2:Y:S04]  /*12180*/  LDL.LU.64 R232, [R1+0x680] ;  /* 0x0006800001e87983 */ /* 0x000ea80000300a00 */
        /* <DEDUP_REMOVED lines=9> */
[----:B------:R-:W2:Y:S01]  /*12220*/  LDL.LU.64 R122, [R1+0x610] ;  /* 0x00061000017a7983 */ /* 0x000ea20000300a00 */
[----:B------:R-:W-:-:S02]  /*12230*/  IMAD.MOV.U32 R144, RZ, RZ, R214 ;  /* 0x000000ffff907224 */ /* 0x000fc400078e00d6 */
[----:B------:R-:W-:Y:S01]  /*12240*/  IMAD.MOV.U32 R145, RZ, RZ, R215 ;  /* 0x000000ffff917224 */ /* 0x000fe200078e00d7 */
[----:B---3--:R-:W-:Y:S01]  /*12250*/  MOV R215, R216 ;  /* 0x000000d800d77202 */ /* 0x008fe20000000f00 */
[----:B------:R-:W-:Y:S01]  /*12260*/  IMAD.MOV.U32 R214, RZ, RZ, R217 ;  /* 0x000000ffffd67224 */ /* 0x000fe200078e00d9 */
[----:B------:R-:W3:Y:S01]  /*12270*/  LDL.LU.64 R118, [R1+0x618] ;  /* 0x0006180001767983 */ /* 0x000ee20000300a00 */
[----:B------:R-:W-:Y:S01]  /*12280*/  IMAD.MOV.U32 R217, RZ, RZ, R218 ;  /* 0x000000ffffd97224 */ /* 0x000fe200078e00da */
[----:B------:R-:W-:Y:S01]  /*12290*/  MOV R218, R151 ;  /* 0x0000009700da7202 */ /* 0x000fe20000000f00 */
[----:B------:R-:W-:Y:S02]  /*122a0*/  IMAD.MOV.U32 R216, RZ, RZ, R219 ;  /* 0x000000ffffd87224 */ /* 0x000fe400078e00db */
[----:B------:R-:W-:Y:S02]  /*122b0*/  IMAD.MOV.U32 R219, RZ, RZ, R150 ;  /* 0x000000ffffdb7224 */ /* 0x000fe400078e0096 */
[----:B------:R-:W-:-:S02]  /*122c0*/  IMAD.MOV.U32 R150, RZ, RZ, R220 ;  /* 0x000000ffff967224 */ /* 0x000fc400078e00dc */
[----:B------:R-:W-:Y:S02]  /*122d0*/  IMAD.MOV.U32 R151, RZ, RZ, R221 ;  /* 0x000000ffff977224 */ /* 0x000fe400078e00dd */
[----:B------:R-:W-:Y:S02]  /*122e0*/  IMAD.MOV.U32 R221, RZ, RZ, R222 ;  /* 0x000000ffffdd7224 */ /* 0x000fe400078e00de */
[----:B------:R-:W-:Y:S01]  /*122f0*/  IMAD.MOV.U32 R220, RZ, RZ, R223 ;  /* 0x000000ffffdc7224 */ /* 0x000fe200078e00df */
[----:B----4-:R-:W-:Y:S01]  /*12300*/  MOV R223, R132 ;  /* 0x0000008400df7202 */ /* 0x010fe20000000f00 */
[----:B------:R-:W-:Y:S01]  /*12310*/  IMAD.MOV.U32 R222, RZ, RZ, R133 ;  /* 0x000000ffffde7224 */ /* 0x000fe200078e0085 */
[----:B------:R-:W-:Y:S01]  /*12320*/  MOV R133, R137 ;  /* 0x0000008900857202 */ /* 0x000fe20000000f00 */
[----:B------:R-:W-:Y:S02]  /*12330*/  IMAD.MOV.U32 R132, RZ, RZ, R136 ;  /* 0x000000ffff847224 */ /* 0x000fe400078e0088 */
[----:B------:R-:W-:-:S02]  /*12340*/  IMAD.MOV.U32 R136, RZ, RZ, R224 ;  /* 0x000000ffff887224 */ /* 0x000fc400078e00e0 */
[----:B------:R-:W-:Y:S02]  /*12350*/  IMAD.MOV.U32 R137, RZ, RZ, R225 ;  /* 0x000000ffff897224 */ /* 0x000fe400078e00e1 */
[----:B------:R-:W-:Y:S02]  /*12360*/  IMAD.MOV.U32 R225, RZ, RZ, R240 ;  /* 0x000000ffffe17224 */ /* 0x000fe400078e00f0 */
[----:B------:R-:W-:Y:S02]  /*12370*/  IMAD.MOV.U32 R224, RZ, RZ, R241 ;  /* 0x000000ffffe07224 */ /* 0x000fe400078e00f1 */
[----:B------:R-:W-:Y:S02]  /*12380*/  IMAD.MOV.U32 R241, RZ, RZ, R242 ;  /* 0x000000fffff17224 */ /* 0x000fe400078e00f2 */
[----:B------:R-:W-:Y:S01]  /*12390*/  IMAD.MOV.U32 R240, RZ, RZ, R243 ;  /* 0x000000fffff07224 */ /* 0x000fe200078e00f3 */
[----:B------:R-:W-:Y:S01]  /*123a0*/  MOV R243, R246 ;  /* 0x000000f600f37202 */ /* 0x000fe20000000f00 */
[----:B------:R-:W-:Y:S01]  /*123b0*/  IMAD.MOV.U32 R242, RZ, RZ, R247 ;  /* 0x000000fffff27224 */ /* 0x000fe200078e00f7 */
[----:B--2---:R-:W-:Y:S01]  /*123c0*/  MOV R247, R120 ;  /* 0x0000007800f77202 */ /* 0x004fe20000000f00 */
[----:B------:R-:W-:-:S02]  /*123d0*/  IMAD.MOV.U32 R246, RZ, RZ, R121 ;  /* 0x000000fffff67224 */ /* 0x000fc400078e0079 */
[----:B------:R-:W2:Y:S04]  /*123e0*/  LDL.LU.64 R120, [R1+0x620] ;  /* 0x0006200001787983 */ /* 0x000ea80000300a00 */
[----:B------:R-:W4:Y:S04]  /*123f0*/  LDL.LU.64 R110, [R1+0x628] ;  /* 0x00062800016e7983 */ /* 0x000f280000300a00 */
[----:B------:R-:W4:Y:S01]  /*12400*/  LDL.LU.64 R114, [R1+0x630] ;  /* 0x0006300001727983 */ /* 0x000f220000300a00 */
[----:B------:R-:W-:Y:S02]  /*12410*/  IMAD.MOV.U32 R130, RZ, RZ, R134 ;  /* 0x000000ffff827224 */ /* 0x000fe400078e0086 */
[----:B------:R-:W-:-:S02]  /*12420*/  IMAD.MOV.U32 R131, RZ, RZ, R135 ;  /* 0x000000ffff837224 */ /* 0x000fc400078e0087 */
[----:B------:R-:W-:Y:S01]  /*12430*/  IMAD.MOV.U32 R134, RZ, RZ, R144 ;  /* 0x000000ffff867224 */ /* 0x000fe200078e0090 */
[----:B------:R-:W-:Y:S01]  /*12440*/  MOV R144, R226 ;  /* 0x000000e200907202 */ /* 0x000fe20000000f00 */
[----:B------:R-:W-:Y:S01]  /*12450*/  IMAD.MOV.U32 R135, RZ, RZ, R145 ;  /* 0x000000ffff877224 */ /* 0x000fe200078e0091 */
[----:B------:R-:W-:Y:S01]  /*12460*/  MOV R226, R229 ;  /* 0x000000e500e27202 */ /* 0x000fe20000000f00 */
[----:B------:R-:W-:Y:S02]  /*12470*/  IMAD.MOV.U32 R145, RZ, RZ, R227 ;  /* 0x000000ffff917224 */ /* 0x000fe400078e00e3 */
[----:B------:R-:W-:Y:S02]  /*12480*/  IMAD.MOV.U32 R227, RZ, RZ, R228 ;  /* 0x000000ffffe37224 */ /* 0x000fe400078e00e4 */
[----:B------:R-:W-:Y:S02]  /*12490*/  IMAD.MOV.U32 R229, RZ, RZ, R230 ;  /* 0x000000ffffe57224 */ /* 0x000fe400078e00e6 */
[----:B------:R-:W-:-:S02]  /*124a0*/  IMAD.MOV.U32 R228, RZ, RZ, R231 ;  /* 0x000000ffffe47224 */ /* 0x000fc400078e00e7 */
[----:B------:R-:W-:Y:S02]  /*124b0*/  IMAD.MOV.U32 R231, RZ, RZ, R232 ;  /* 0x000000ffffe77224 */ /* 0x000fe400078e00e8 */
[----:B------:R-:W-:Y:S01]  /*124c0*/  IMAD.MOV.U32 R230, RZ, RZ, R233 ;  /* 0x000000ffffe67224 */ /* 0x000fe200078e00e9 */
[----:B------:R-:W-:Y:S01]  /*124d0*/  MOV R233, R234 ;  /* 0x000000ea00e97202 */ /* 0x000fe20000000f00 */
[----:B------:R-:W-:Y:S02]  /*124e0*/  IMAD.MOV.U32 R232, RZ, RZ, R235 ;  /* 0x000000ffffe87224 */ /* 0x000fe400078e00eb */
        /* <DEDUP_REMOVED lines=9> */
[----:B------:R-:W-:Y:S01]  /*12580*/  IMAD.MOV.U32 R129, RZ, RZ, R131 ;  /* 0x000000ffff817224 */ /* 0x000fe200078e0083 */
[----:B------:R1:W-:Y:S01]  /*12590*/  STL [R1+0x600], R124 ;  /* 0x0006007c01007387 */ /* 0x0003e20000100800 */
[----:B------:R-:W-:Y:S01]  /*125a0*/  IMAD.MOV.U32 R130, RZ, RZ, R140 ;  /* 0x000000ffff827224 */ /* 0x000fe200078e008c */
[----:B------:R-:W-:Y:S01]  /*125b0*/  MOV R140, R244 ;  /* 0x000000f4008c7202 */ /* 0x000fe20000000f00 */
[----:B------:R-:W-:Y:S01]  /*125c0*/  IMAD.MOV.U32 R131, RZ, RZ, R141 ;  /* 0x000000ffff837224 */ /* 0x000fe200078e008d */
[----:B------:R-:W-:Y:S01]  /*125d0*/  MOV R252, R125 ;  /* 0x0000007d00fc7202 */ /* 0x000fe20000000f00 */
[----:B------:R-:W-:-:S02]  /*125e0*/  IMAD.MOV.U32 R141, RZ, RZ, R245 ;  /* 0x000000ffff8d7224 */ /* 0x000fc400078e00f5 */
[----:B------:R-:W-:Y:S02]  /*125f0*/  IMAD.MOV.U32 R245, RZ, RZ, R248 ;  /* 0x000000fffff57224 */ /* 0x000fe400078e00f8 */
[----:B------:R-:W-:Y:S02]  /*12600*/  IMAD.MOV.U32 R244, RZ, RZ, R249 ;  /* 0x000000fffff47224 */ /* 0x000fe400078e00f9 */
[----:B------:R-:W-:Y:S01]  /*12610*/  IMAD.MOV.U32 R249, RZ, RZ, R126 ;  /* 0x000000fffff97224 */ /* 0x000fe200078e007e */
[----:B-1----:R-:W4:Y:S01]  /*12620*/  LDL.LU.64 R124, [R1+0x638] ;  /* 0x00063800017c7983 */ /* 0x002f220000300a00 */
[----:B------:R-:W-:Y:S01]  /*12630*/  IMAD.MOV.U32 R248, RZ, RZ, R127 ;  /* 0x000000fffff87224 */ /* 0x000fe200078e007f */
[----:B------:R-:W-:Y:S01]  /*12640*/  MOV R126, R250 ;  /* 0x000000fa007e7202 */ /* 0x000fe20000000f00 */
[----:B------:R-:W-:Y:S01]  /*12650*/  IMAD.MOV.U32 R127, RZ, RZ, R251 ;  /* 0x000000ffff7f7224 */ /* 0x000fe200078e00fb */
[----:B------:R-:W-:Y:S01]  /*12660*/  STL [R1+0x608], R112 ;  /* 0x0006087001007387 */ /* 0x000fe20000100800 */
[----:B------:R-:W-:-:S02]  /*12670*/  IMAD.MOV.U32 R251, RZ, RZ, R116 ;  /* 0x000000fffffb7224 */ /* 0x000fc400078e0074 */
[----:B------:R-:W-:Y:S02]  /*12680*/  IMAD.MOV.U32 R250, RZ, RZ, R117 ;  /* 0x000000fffffa7224 */ /* 0x000fe400078e0075 */
[----:B------:R-:W4:Y:S01]  /*12690*/  LDL.LU.64 R116, [R1+0x6a0] ;  /* 0x0006a00001747983 */ /* 0x000f220000300a00 */
[----:B------:R-:W-:-:S05]  /*126a0*/  IMAD.MOV.U32 R0, RZ, RZ, R113 ;  /* 0x000000ffff007224 */ /* 0x000fca00078e0071 */
[----:B------:R1:W-:Y:S04]  /*126b0*/  STL [R1+0x604], R0 ;  /* 0x0006040001007387 */ /* 0x0003e80000100800 */
[----:B------:R3:W-:Y:S01]  /*126c0*/  STL [R1+0x610], R122 ;  /* 0x0006107a01007387 */ /* 0x0007e20000100800 */
[----:B-1----:R-:W-:-:S05]  /*126d0*/  IMAD.MOV.U32 R0, RZ, RZ, R123 ;  /* 0x000000ffff007224 */ /* 0x002fca00078e007b */
[----:B------:R1:W-:Y:S04]  /*126e0*/  STL [R1+0x60c], R0 ;  /* 0x00060c0001007387 */ /* 0x0003e80000100800 */
[----:B---3--:R-:W3:Y:S04]  /*126f0*/  LDL.LU.64 R122, [R1+0x648] ;  /* 0x00064800017a7983 */ /* 0x008ee80000300a00 */
[----:B------:R1:W-:Y:S04]  /*12700*/  STL [R1+0x618], R118 ;  /* 0x0006187601007387 */ /* 0x0003e80000100800 */
[----:B------:R-:W3:Y:S01]  /*12710*/  LDL.LU.64 R112, [R1+0x8d0] ;  /* 0x0008d00001707983 */ /* 0x000ee20000300a00 */
[----:B-1----:R-:W-:-:S03]  /*12720*/  IMAD.MOV.U32 R0, RZ, RZ, R119 ;  /* 0x000000ffff007224 */ /* 0x002fc600078e0077 */
[----:B------:R-:W3:Y:S04]  /*12730*/  LDL.LU.64 R118, [R1+0x908] ;  /* 0x0009080001767983 */ /* 0x000ee80000300a00 */
[----:B------:R2:W-:Y:S02]  /*12740*/  STL [R1+0x614], R0 ;  /* 0x0006140001007387 */ /* 0x0005e40000100800 */
[----:B--2---:R-:W-:Y:S02]  /*12750*/  MOV R0, R121 ;  /* 0x0000007900007202 */ /* 0x004fe40000000f00 */
[----:B------:R1:W-:Y:S04]  /*12760*/  STL [R1+0x620], R120 ;  /* 0x0006207801007387 */ /* 0x0003e80000100800 */
[----:B----4-:R-:W-:Y:S04]  /*12770*/  STL [R1+0x628], R110 ;  /* 0x0006286e01007387 */ /* 0x010fe80000100800 */
[----:B------:R2:W-:Y:S04]  /*12780*/  STL [R1+0x61c], R0 ;  /* 0x00061c0001007387 */ /* 0x0005e80000100800 */
[----:B-1----:R-:W4:Y:S01]  /*12790*/  LDL.LU.64 R120, [R1+0x940] ;  /* 0x0009400001787983 */ /* 0x002f220000300a00 */
[----:B--2---:R-:W-:-:S05]  /*127a0*/  IMAD.MOV.U32 R0, RZ, RZ, R111 ;  /* 0x000000ffff007224 */ /* 0x004fca00078e006f */
[----:B------:R1:W-:Y:S04]  /*127b0*/  STL [R1+0x624], R0 ;  /* 0x0006240001007387 */ /* 0x0003e80000100800 */
[----:B------:R2:W-:Y:S01]  /*127c0*/  STL [R1+0x630], R114 ;  /* 0x0006307201007387 */ /* 0x0005e20000100800 */
[----:B-1----:R-:W-:-:S03]  /*127d0*/  IMAD.MOV.U32 R0, RZ, RZ, R115 ;  /* 0x000000ffff007224 */ /* 0x002fc600078e0073 */
[----:B--2---:R-:W2:Y:S04]  /*127e0*/  LDL.LU.64 R114, [R1+0x970] ;  /* 0x0009700001727983 */ /* 0x004ea80000300a00 */
[----:B------:R1:W-:Y:S02]  /*127f0*/  STL [R1+0x62c], R0 ;  /* 0x00062c0001007387 */ /* 0x0003e40000100800 */
[----:B-1----:R-:W-:Y:S02]  /*12800*/  IMAD.MOV.U32 R0, RZ, RZ, R125 ;  /* 0x000000ffff007224 */ /* 0x002fe400078e007d */
[----:B------:R1:W-:Y:S04]  /*12810*/  STL [R1+0x638], R124 ;  /* 0x0006387c01007387 */ /* 0x0003e80000100800 */
[----:B------:R-:W-:Y:S04]  /*12820*/  STL [R1+0x640], R116 ;  /* 0x0006407401007387 */ /* 0x000fe80000100800 */
[----:B------:R1:W-:Y:S04]  /*12830*/  STL [R1+0x634], R0 ;  /* 0x0006340001007387 */ /* 0x0003e80000100800 */
[----:B-1----:R-:W2:Y:S01]  /*12840*/  LDL.LU.64 R124, [R1+0x990] ;  /* 0x00099000017c7983 */ /* 0x002ea20000300a00 */
[----:B------:R-:W-:-:S05]  /*12850*/  MOV R0, R117 ;  /* 0x0000007500007202 */ /* 0x000fca0000000f00 */
[----:B------:R3:W-:Y:S04]  /*12860*/  STL [R1+0x63c], R0 ;  /* 0x00063c0001007387 */ /* 0x0007e80000100800 */
[----:B------:R-:W2:Y:S01]  /*12870*/  LDL.LU.64 R116, [R1+0x9b0] ;  /* 0x0009b00001747983 */ /* 0x000ea20000300a00 */
[----:B---3--:R-:W-:-:S03]  /*12880*/  IMAD.MOV.U32 R0, RZ, RZ, R123 ;  /* 0x000000ffff007224 */ /* 0x008fc600078e007b */
[----:B------:R1:W-:Y:S04]  /*12890*/  STL [R1+0x648], R122 ;  /* 0x0006487a01007387 */ /* 0x0003e80000100800 */
[----:B------:R-:W3:Y:S04]  /*128a0*/  LDL.LU.64 R110, [R1+0x9c8] ;  /* 0x0009c800016e7983 */ /* 0x000ee80000300a00 */
[----:B------:R1:W-:Y:S04]  /*128b0*/  STL [R1+0x644], R0 ;  /* 0x0006440001007387 */ /* 0x0003e80000100800 */
[----:B------:R1:W-:Y:S04]  /*128c0*/  STL [R1+0x650], R112 ;  /* 0x0006507001007387 */ /* 0x0003e80000100800 */
[----:B-1----:R-:W3:Y:S01]  /*128d0*/  LDL.LU.64 R122, [R1+0x9c0] ;  /* 0x0009c000017a7983 */ /* 0x002ee20000300a00 */
[----:B------:R-:W-:-:S03]  /*128e0*/  IMAD.MOV.U32 R0, RZ, RZ, R113 ;  /* 0x000000ffff007224 */ /* 0x000fc600078e0071 */
[----:B------:R-:W-:Y:S04]  /*128f0*/  STL [R1+0x658], R118 ;  /* 0x0006587601007387 */ /* 0x000fe80000100800 */
[----:B------:R1:W-:Y:S04]  /*12900*/  STL [R1+0x64c], R0 ;  /* 0x00064c0001007387 */ /* 0x0003e80000100800 */
[----:B------:R-:W3:Y:S01]  /*12910*/  LDL.LU.64 R112, [R1+0x898] ;  /* 0x0008980001707983 */ /* 0x000ee20000300a00 */
[----:B-1----:R-:W-:-:S05]  /*12920*/  IMAD.MOV.U32 R0, RZ, RZ, R119 ;  /* 0x000000ffff007224 */ /* 0x002fca00078e0077 */
[----:B------:R4:W-:Y:S02]  /*12930*/  STL [R1+0x654], R0 ;  /* 0x0006540001007387 */ /* 0x0009e40000100800 */
[----:B----4-:R-:W-:Y:S02]  /*12940*/  MOV R0, R121 ;  /* 0x0000007900007202 */ /* 0x010fe40000000f00 */
[----:B------:R1:W-:Y:S04]  /*12950*/  STL [R1+0x660], R120 ;  /* 0x0006607801007387 */ /* 0x0003e80000100800 */
[----:B-1----:R-:W4:Y:S04]  /*12960*/  LDL.LU.64 R120, [R1+0x8c8] ;  /* 0x0008c80001787983 */ /* 0x002f280000300a00 */
[----:B------:R1:W-:Y:S04]  /*12970*/  STL [R1+0x65c], R0 ;  /* 0x00065c0001007387 */ /* 0x0003e80000100800 */
[----:B--2---:R-:W-:Y:S04]  /*12980*/  STL [R1+0x668], R114 ;  /* 0x0006687201007387 */ /* 0x004fe80000100800 */
[----:B------:R-:W2:Y:S01]  /*12990*/  LDL.LU.64 R118, [R1+0x900] ;  /* 0x0009000001767983 */ /* 0x000ea20000300a00 */
[----:B-1----:R-:W-:-:S05]  /*129a0*/  IMAD.MOV.U32 R0, RZ, RZ, R115 ;  /* 0x000000ffff007224 */ /* 0x002fca00078e0073 */
[----:B------:R1:W-:Y:S02]  /*129b0*/  STL [R1+0x664], R0 ;  /* 0x0006640001007387 */ /* 0x0003e40000100800 */
[----:B-1----:R-:W-:Y:S02]  /*129c0*/  IMAD.MOV.U32 R0, RZ, RZ, R125 ;  /* 0x000000ffff007224 */ /* 0x002fe400078e007d */
[----:B------:R1:W-:Y:S04]  /*129d0*/  STL [R1+0x670], R124 ;  /* 0x0006707c01007387 */ /* 0x0003e80000100800 */
[----:B------:R1:W-:Y:S04]  /*129e0*/  STL [R1+0x66c], R0 ;  /* 0x00066c0001007387 */ /* 0x0003e80000100800 */
[----:B-1----:R-:W2:Y:S04]  /*129f0*/  LDL.LU.64 R124, [R1+0x938] ;  /* 0x00093800017c7983 */ /* 0x002ea80000300a00 */
[----:B------:R1:W-:Y:S04]  /*12a00*/  STL [R1+0x678], R116 ;  /* 0x0006787401007387 */ /* 0x0003e80000100800 */
[----:B------:R-:W2:Y:S01]  /*12a10*/  LDL.LU.64 R114, [R1+0x968] ;  /* 0x0009680001727983 */ /* 0x000ea20000300a00 */
[----:B------:R-:W-:-:S03]  /*12a20*/  IMAD.MOV.U32 R0, RZ, RZ, R117 ;  /* 0x000000ffff007224 */ /* 0x000fc600078e0075 */
[----:B-1----:R-:W2:Y:S04]  /*12a30*/  LDL.LU.64 R116, [R1+0x988] ;  /* 0x0009880001747983 */ /* 0x002ea80000300a00 */
[----:B------:R1:W-:Y:S04]  /*12a40*/  STL [R1+0x674], R0 ;  /* 0x0006740001007387 */ /* 0x0003e80000100800 */
[----:B---3--:R3:W-:Y:S01]  /*12a50*/  STL [R1+0x680], R122 ;  /* 0x0006807a01007387 */ /* 0x0087e20000100800 */
[----:B-1----:R-:W-:-:S03]  /*12a60*/  MOV R0, R123 ;  /* 0x0000007b00007202 */ /* 0x002fc60000000f00 */
[----:B------:R-:W-:Y:S04]  /*12a70*/  STL [R1+0x688], R110 ;  /* 0x0006886e01007387 */ /* 0x000fe80000100800 */
[----:B------:R1:W-:Y:S04]  /*12a80*/  STL [R1+0x67c], R0 ;  /* 0x00067c0001007387 */ /* 0x0003e80000100800 */
[----:B---3--:R-:W3:Y:S01]  /*12a90*/  LDL.LU.64 R122, [R1+0x9a8] ;  /* 0x0009a800017a7983 */ /* 0x008ee20000300a00 */
[----:B-1----:R-:W-:-:S05]  /*12aa0*/  IMAD.MOV.U32 R0, RZ, RZ, R111 ;  /* 0x000000ffff007224 */ /* 0x002fca00078e006f */
[----:B------:R1:W-:Y:S04]  /*12ab0*/  STL [R1+0x684], R0 ;  /* 0x0006840001007387 */ /* 0x0003e80000100800 */
[----:B------:R1:W-:Y:S02]  /*12ac0*/  STL [R1+0x690], R112 ;  /* 0x0006907001007387 */ /* 0x0003e40000100800 */
[----:B-1----:R-:W-:Y:S02]  /*12ad0*/  IMAD.MOV.U32 R0, RZ, RZ, R113 ;  /* 0x000000ffff007224 */ /* 0x002fe400078e0071 */
[----:B------:R-:W3:Y:S04]  /*12ae0*/  LDL.LU.64 R112, [R1+0x9b8] ;  /* 0x0009b80001707983 */ /* 0x000ee80000300a00 */
[----:B------:R4:W-:Y:S02]  /*12af0*/  STL [R1+0x68c], R0 ;  /* 0x00068c0001007387 */ /* 0x0009e40000100800 */
[----:B----4-:R-:W-:-:S02]  /*12b00*/  IMAD.MOV.U32 R0, RZ, RZ, R121 ;  /* 0x000000ffff007224 */ /* 0x010fc400078e0079 */
[----:B------:R1:W-:Y:S04]  /*12b10*/  STL [R1+0x698], R120 ;  /* 0x0006987801007387 */ /* 0x0003e80000100800 */
[----:B--2---:R-:W-:Y:S04]  /*12b20*/  STL [R1+0x6a0], R118 ;  /* 0x0006a07601007387 */ /* 0x004fe80000100800 */
[----:B------:R2:W-:Y:S04]  /*12b30*/  STL [R1+0x694], R0 ;  /* 0x0006940001007387 */ /* 0x0005e80000100800 */
[----:B-1----:R-:W4:Y:S01]  /*12b40*/  LDL.LU.64 R120, [R1+0x860] ;  /* 0x0008600001787983 */ /* 0x002f220000300a00 */
[----:B--2---:R-:W-:-:S05]  /*12b50*/  MOV R0, R119 ;  /* 0x0000007700007202 */ /* 0x004fca0000000f00 */
[----:B------:R1:W-:Y:S04]  /*12b60*/  STL [R1+0x69c], R0 ;  /* 0x00069c0001007387 */ /* 0x0003e80000100800 */
[----:B------:R-:W2:Y:S01]  /*12b70*/  LDL.LU.64 R118, [R1+0x890] ;  /* 0x0008900001767983 */ /* 0x000ea20000300a00 */
[----:B-1----:R-:W-:-:S03]  /*12b80*/  IMAD.MOV.U32 R0, RZ, RZ, R125 ;  /* 0x000000ffff007224 */ /* 0x002fc600078e007d */
[----:B------:R1:W-:Y:S04]  /*12b90*/  STL [R1+0x6a8], R124 ;  /* 0x0006a87c01007387 */ /* 0x0003e80000100800 */
[----:B------:R-:W2:Y:S04]  /*12ba0*/  LDL.LU.64 R110, [R1+0x8f8] ;  /* 0x0008f800016e7983 */ /* 0x000ea80000300a00 */
[----:B------:R1:W-:Y:S04]  /*12bb0*/  STL [R1+0x6a4], R0 ;  /* 0x0006a40001007387 */ /* 0x0003e80000100800 */
[----:B------:R1:W-:Y:S04]  /*12bc0*/  STL [R1+0x6b0], R114 ;  /* 0x0006b07201007387 */ /* 0x0003e80000100800 */
[----:B-1----:R-:W2:Y:S01]  /*12bd0*/  LDL.LU.64 R124, [R1+0x8c0] ;  /* 0x0008c000017c7983 */ /* 0x002ea20000300a00 */
[----:B------:R-:W-:-:S03]  /*12be0*/  IMAD.MOV.U32 R0, RZ, RZ, R115 ;  /* 0x000000ffff007224 */ /* 0x000fc600078e0073 */
[----:B------:R-:W-:Y:S04]  /*12bf0*/  STL [R1+0x6b8], R116 ;  /* 0x0006b87401007387 */ /* 0x000fe80000100800 */
[----:B------:R1:W-:Y:S04]  /*12c00*/  STL [R1+0x6ac], R0 ;  /* 0x0006ac0001007387 */ /* 0x0003e80000100800 */
[----:B------:R-:W2:Y:S01]  /*12c10*/  LDL.LU.64 R114, [R1+0x930] ;  /* 0x0009300001727983 */ /* 0x000ea20000300a00 */
[----:B-1----:R-:W-:-:S05]  /*12c20*/  IMAD.MOV.U32 R0, RZ, RZ, R117 ;  /* 0x000000ffff007224 */ /* 0x002fca00078e0075 */
[----:B------:R1:W-:Y:S04]  /*12c30*/  STL [R1+0x6b4], R0 ;  /* 0x0006b40001007387 */ /* 0x0003e80000100800 */
[----:B---3--:R3:W-:Y:S01]  /*12c40*/  STL [R1+0x6c0], R122 ;  /* 0x0006c07a01007387 */ /* 0x0087e20000100800 */
[----:B-1----:R-:W-:-:S03]  /*12c50*/  MOV R0, R123 ;  /* 0x0000007b00007202 */ /* 0x002fc60000000f00 */
[----:B---3--:R-:W3:Y:S04]  /*12c60*/  LDL.LU.64 R122, [R1+0x960] ;  /* 0x00096000017a7983 */ /* 0x008ee80000300a00 */
[----:B------:R1:W-:Y:S04]  /*12c70*/  STL [R1+0x6bc], R0 ;  /* 0x0006bc0001007387 */ /* 0x0003e80000100800 */
[----:B------:R-:W-:Y:S04]  /*12c80*/  STL [R1+0x6c8], R112 ;  /* 0x0006c87001007387 */ /* 0x000fe80000100800 */
[----:B------:R-:W3:Y:S01]  /*12c90*/  LDL.LU.64 R116, [R1+0x980] ;  /* 0x0009800001747983 */ /* 0x000ee20000300a00 */
[----:B-1----:R-:W-:-:S05]  /*12ca0*/  IMAD.MOV.U32 R0, RZ, RZ, R113 ;  /* 0x000000ffff007224 */ /* 0x002fca00078e0071 */
[----:B------:R4:W-:Y:S02]  /*12cb0*/  STL [R1+0x6c4], R0 ;  /* 0x0006c40001007387 */ /* 0x0009e40000100800 */
[----:B----4-:R-:W-:Y:S02]  /*12cc0*/  IMAD.MOV.U32 R0, RZ, RZ, R121 ;  /* 0x000000ffff007224 */ /* 0x010fe400078e0079 */
[----:B------:R1:W-:Y:S04]  /*12cd0*/  STL [R1+0x6d0], R120 ;  /* 0x0006d07801007387 */ /* 0x0003e80000100800 */
[----:B------:R4:W-:Y:S04]  /*12ce0*/  STL [R1+0x6cc], R0 ;  /* 0x0006cc0001007387 */ /* 0x0009e80000100800 */
[----:B-1----:R-:W3:Y:S04]  /*12cf0*/  LDL.LU.64 R120, [R1+0x9a0] ;  /* 0x0009a00001787983 */ /* 0x002ee80000300a00 */
[----:B--2---:R1:W-:Y:S04]  /*12d00*/  STL [R1+0x6d8], R118 ;  /* 0x0006d87601007387 */ /* 0x0043e80000100800 */
[----:B------:R-:W2:Y:S01]  /*12d10*/  LDL.LU.64 R112, [R1+0x830] ;  /* 0x0008300001707983 */ /* 0x000ea20000300a00 */
[----:B----4-:R-:W-:-:S03]  /*12d20*/  IMAD.MOV.U32 R0, RZ, RZ, R119 ;  /* 0x000000ffff007224 */ /* 0x010fc600078e0077 */
[----:B-1----:R-:W4:Y:S04]  /*12d30*/  LDL.LU.64 R118, [R1+0x858] ;  /* 0x0008580001767983 */ /* 0x002f280000300a00 */
[----:B------:R1:W-:Y:S02]  /*12d40*/  STL [R1+0x6d4], R0 ;  /* 0x0006d40001007387 */ /* 0x0003e40000100800 */
[----:B-1----:R-:W-:Y:S02]  /*12d50*/  MOV R0, R125 ;  /* 0x0000007d00007202 */ /* 0x002fe40000000f00 */
[----:B------:R1:W-:Y:S04]  /*12d60*/  STL [R1+0x6e0], R124 ;  /* 0x0006e07c01007387 */ /* 0x0003e80000100800 */
[----:B------:R-:W-:Y:S04]  /*12d70*/  STL [R1+0x6e8], R110 ;  /* 0x0006e86e01007387 */ /* 0x000fe80000100800 */
[----:B------:R1:W-:Y:S04]  /*12d80*/  STL [R1+0x6dc], R0 ;  /* 0x0006dc0001007387 */ /* 0x0003e80000100800 */
[----:B-1----:R-:W4:Y:S01]  /*12d90*/  LDL.LU.64 R124, [R1+0x888] ;  /* 0x00088800017c7983 */ /* 0x002f220000300a00 */
[----:B------:R-:W-:-:S05]  /*12da0*/  IMAD.MOV.U32 R0, RZ, RZ, R111 ;  /* 0x000000ffff007224 */ /* 0x000fca00078e006f */
[----:B------:R1:W-:Y:S04]  /*12db0*/  STL [R1+0x6e4], R0 ;  /* 0x0006e40001007387 */ /* 0x0003e80000100800 */
[----:B------:R1:W-:Y:S02]  /*12dc0*/  STL [R1+0x6f0], R114 ;  /* 0x0006f07201007387 */ /* 0x0003e40000100800 */
[----:B-1----:R-:W-:Y:S02]  /*12dd0*/  IMAD.MOV.U32 R0, RZ, RZ, R115 ;  /* 0x000000ffff007224 */ /* 0x002fe400078e0073 */
[----:B------:R-:W4:Y:S04]  /*12de0*/  LDL.LU.64 R114, [R1+0x8b8] ;  /* 0x0008b80001727983 */ /* 0x000f280000300a00 */
[----:B------:R1:W-:Y:S04]  /*12df0*/  STL [R1+0x6ec], R0 ;  /* 0x0006ec0001007387 */ /* 0x0003e80000100800 */
[----:B---3--:R3:W-:Y:S01]  /*12e00*/  STL [R1+0x6f8], R122 ;  /* 0x0006f87a01007387 */ /* 0x0087e20000100800 */
[----:B-1----:R-:W-:-:S03]  /*12e10*/  IMAD.MOV.U32 R0, RZ, RZ, R123 ;  /* 0x000000ffff007224 */ /* 0x002fc600078e007b */
[----:B------:R-:W-:Y:S04]  /*12e20*/  STL [R1+0x700], R116 ;  /* 0x0007007401007387 */ /* 0x000fe80000100800 */
[----:B------:R1:W-:Y:S04]  /*12e30*/  STL [R1+0x6f4], R0 ;  /* 0x0006f40001007387 */ /* 0x0003e80000100800 */
[----:B---3--:R-:W3:Y:S01]  /*12e40*/  LDL.LU.64 R122, [R1+0x8f0] ;  /* 0x0008f000017a7983 */ /* 0x008ee20000300a00 */
[----:B-1----:R-:W-:-:S05]  /*12e50*/  MOV R0, R117 ;  /* 0x0000007500007202 */ /* 0x002fca0000000f00 */
[----:B------:R1:W-:Y:S04]  /*12e60*/  STL [R1+0x6fc], R0 ;  /* 0x0006fc0001007387 */ /* 0x0003e80000100800 */
[----:B------:R-:W3:Y:S01]  /*12e70*/  LDL.LU.64 R116, [R1+0x928] ;  /* 0x0009280001747983 */ /* 0x000ee20000300a00 */
[----:B-1----:R-:W-:-:S03]  /*12e80*/  IMAD.MOV.U32 R0, RZ, RZ, R121 ;  /* 0x000000ffff007224 */ /* 0x002fc600078e0079 */
[----:B------:R1:W-:Y:S04]  /*12e90*/  STL [R1+0x708], R120 ;  /* 0x0007087801007387 */ /* 0x0003e80000100800 */
[----:B------:R-:W3:Y:S04]  /*12ea0*/  LDL.LU.64 R110, [R1+0x978] ;  /* 0x00097800016e7983 */ /* 0x000ee80000300a00 */
[----:B------:R1:W-:Y:S04]  /*12eb0*/  STL [R1+0x704], R0 ;  /* 0x0007040001007387 */ /* 0x0003e80000100800 */
[----:B--2---:R2:W-:Y:S04]  /*12ec0*/  STL [R1+0x710], R112 ;  /* 0x0007107001007387 */ /* 0x0045e80000100800 */
[----:B-1----:R-:W3:Y:S01]  /*12ed0*/  LDL.LU.64 R120, [R1+0x958] ;  /* 0x0009580001787983 */ /* 0x002ee20000300a00 */
[----:B------:R-:W-:-:S03]  /*12ee0*/  IMAD.MOV.U32 R0, RZ, RZ, R113 ;  /* 0x000000ffff007224 */ /* 0x000fc600078e0071 */
[----:B----4-:R-:W-:Y:S04]  /*12ef0*/  STL [R1+0x718], R118 ;  /* 0x0007187601007387 */ /* 0x010fe80000100800 */
[----:B------:R1:W-:Y:S04]  /*12f00*/  STL [R1+0x70c], R0 ;  /* 0x00070c0001007387 */ /* 0x0003e80000100800 */
[----:B--2---:R-:W2:Y:S01]  /*12f10*/  LDL.LU.64 R112, [R1+0x7f8] ;  /* 0x0007f80001707983 */ /* 0x004ea20000300a00 */
[----:B-1----:R-:W-:-:S05]  /*12f20*/  IMAD.MOV.U32 R0, RZ, RZ, R119 ;  /* 0x000000ffff007224 */ /* 0x002fca00078e0077 */
[----:B------:R1:W-:Y:S02]  /*12f30*/  STL [R1+0x714], R0 ;  /* 0x0007140001007387 */ /* 0x0003e40000100800 */
[----:B-1----:R-:W-:Y:S02]  /*12f40*/  MOV R0, R125 ;  /* 0x0000007d00007202 */ /* 0x002fe40000000f00 */
[----:B------:R1:W-:Y:S04]  /*12f50*/  STL [R1+0x720], R124 ;  /* 0x0007207c01007387 */ /* 0x0003e80000100800 */
[----:B-1----:R-:W4:Y:S04]  /*12f60*/  LDL.LU.64 R124, [R1+0x808] ;  /* 0x00080800017c7983 */ /* 0x002f280000300a00 */
[----:B------:R1:W-:Y:S04]  /*12f70*/  STL [R1+0x71c], R0 ;  /* 0x00071c0001007387 */ /* 0x0003e80000100800 */
[----:B------:R-:W-:Y:S04]  /*12f80*/  STL [R1+0x728], R114 ;  /* 0x0007287201007387 */ /* 0x000fe80000100800 */
[----:B------:R-:W4:Y:S01]  /*12f90*/  LDL.LU.64 R118, [R1+0x850] ;  /* 0x0008500001767983 */ /* 0x000f220000300a00 */
[----:B-1----:R-:W-:-:S05]  /*12fa0*/  IMAD.MOV.U32 R0, RZ, RZ, R115 ;  /* 0x000000ffff007224 */ /* 0x002fca00078e0073 */
[----:B------:R3:W-:Y:S02]  /*12fb0*/  STL [R1+0x724], R0 ;  /* 0x0007240001007387 */ /* 0x0007e40000100800 */
[----:B---3--:R-:W-:Y:S02]  /*12fc0*/  IMAD.MOV.U32 R0, RZ, RZ, R123 ;  /* 0x000000ffff007224 */ /* 0x008fe400078e007b */
[----:B------:R1:W-:Y:S04]  /*12fd0*/  STL [R1+0x730], R122 ;  /* 0x0007307a01007387 */ /* 0x0003e80000100800 */
[----:B------:R3:W-:Y:S04]  /*12fe0*/  STL [R1+0x72c], R0 ;  /* 0x00072c0001007387 */ /* 0x0007e80000100800 */
[----:B-1----:R-:W4:Y:S04]  /*12ff0*/  LDL.LU.64 R122, [R1+0x880] ;  /* 0x00088000017a7983 */ /* 0x002f280000300a00 */
[----:B------:R1:W-:Y:S01]  /*13000*/  STL [R1+0x738], R116 ;  /* 0x0007387401007387 */ /* 0x0003e20000100800 */
[----:B---3--:R-:W-:-:S03]  /*13010*/  IMAD.MOV.U32 R0, RZ, RZ, R117 ;  /* 0x000000ffff007224 */ /* 0x008fc600078e0075 */
[----:B------:R-:W3:Y:S04]  /*13020*/  LDL.LU.64 R114, [R1+0x8b0] ;  /* 0x0008b00001727983 */ /* 0x000ee80000300a00 */
[----:B-1----:R-:W3:Y:S04]  /*13030*/  LDL.LU.64 R116, [R1+0x8e8] ;  /* 0x0008e80001747983 */ /* 0x002ee80000300a00 */
[----:B------:R1:W-:Y:S02]  /*13040*/  STL [R1+0x734], R0 ;  /* 0x0007340001007387 */ /* 0x0003e40000100800 */
[----:B-1----:R-:W-:-:S02]  /*13050*/  MOV R0, R121 ;  /* 0x0000007900007202 */ /* 0x002fc40000000f00 */
[----:B------:R1:W-:Y:S04]  /*13060*/  STL [R1+0x740], R120 ;  /* 0x0007407801007387 */ /* 0x0003e80000100800 */
[----:B------:R-:W-:Y:S04]  /*13070*/  STL [R1+0x748], R110 ;  /* 0x0007486e01007387 */ /* 0x000fe80000100800 */
[----:B------:R2:W-:Y:S04]  /*13080*/  STL [R1+0x73c], R0 ;  /* 0x00073c0001007387 */ /* 0x0005e80000100800 */
[----:B-1----:R-:W3:Y:S01]  /*13090*/  LDL.LU.64 R120, [R1+0x920] ;  /* 0x0009200001787983 */ /* 0x002ee20000300a00 */
[----:B--2---:R-:W-:-:S05]  /*130a0*/  IMAD.MOV.U32 R0, RZ, RZ, R111 ;  /* 0x000000ffff007224 */ /* 0x004fca00078e006f */
[----:B------:R1:W-:Y:S04]  /*130b0*/  STL [R1+0x744], R0 ;  /* 0x0007440001007387 */ /* 0x0003e80000100800 */
[----:B------:R-:W-:Y:S04]  /*130c0*/  STL [R1+0x750], R112 ;  /* 0x0007507001007387 */ /* 0x000fe80000100800 */
[----:B------:R-:W2:Y:S01]  /*130d0*/  LDL.LU.64 R110, [R1+0x950] ;  /* 0x00095000016e7983 */ /* 0x000ea20000300a00 */
[----:B-1----:R-:W-:-:S05]  /*130e0*/  IMAD.MOV.U32 R0, RZ, RZ, R113 ;  /* 0x000000ffff007224 */ /* 0x002fca00078e0071 */
[----:B------:R4:W-:Y:S02]  /*130f0*/  STL [R1+0x74c], R0 ;  /* 0x00074c0001007387 */ /* 0x0009e40000100800 */
[----:B----4-:R-:W-:Y:S02]  /*13100*/  IMAD.MOV.U32 R0, RZ, RZ, R125 ;  /* 0x000000ffff007224 */ /* 0x010fe400078e007d */
[----:B------:R1:W-:Y:S04]  /*13110*/  STL [R1+0x758], R124 ;  /* 0x0007587c01007387 */ /* 0x0003e80000100800 */
[----:B------:R-:W-:Y:S04]  /*13120*/  STL [R1+0x760], R118 ;  /* 0x0007607601007387 */ /* 0x000fe80000100800 */
[----:B------:R4:W-:Y:S04]  /*13130*/  STL [R1+0x754], R0 ;  /* 0x0007540001007387 */ /* 0x0009e80000100800 */
[----:B-1----:R-:W2:Y:S01]  /*13140*/  LDL.LU.64 R124, [R1+0x7d0] ;  /* 0x0007d000017c7983 */ /* 0x002ea20000300a00 */
[----:B----4-:R-:W-:-:S05]  /*13150*/  MOV R0, R119 ;  /* 0x0000007700007202 */ /* 0x010fca0000000f00 */
[----:B------:R1:W-:Y:S04]  /*13160*/  STL [R1+0x75c], R0 ;  /* 0x00075c0001007387 */ /* 0x0003e80000100800 */
[----:B------:R-:W4:Y:S01]  /*13170*/  LDL.LU.64 R118, [R1+0x7f0] ;  /* 0x0007f00001767983 */ /* 0x000f220000300a00 */
[----:B-1----:R-:W-:-:S03]  /*13180*/  IMAD.MOV.U32 R0, RZ, RZ, R123 ;  /* 0x000000ffff007224 */ /* 0x002fc600078e007b */
[----:B------:R1:W-:Y:S04]  /*13190*/  STL [R1+0x768], R122 ;  /* 0x0007687a01007387 */ /* 0x0003e80000100800 */
[----:B------:R-:W4:Y:S04]  /*131a0*/  LDL.LU.64 R112, [R1+0x848] ;  /* 0x0008480001707983 */ /* 0x000f280000300a00 */
[----:B------:R1:W-:Y:S04]  /*131b0*/  STL [R1+0x764], R0 ;  /* 0x0007640001007387 */ /* 0x0003e80000100800 */
[----:B---3--:R3:W-:Y:S04]  /*131c0*/  STL [R1+0x770], R114 ;  /* 0x0007707201007387 */ /* 0x0087e80000100800 */
[----:B-1----:R-:W4:Y:S01]  /*131d0*/  LDL.LU.64 R122, [R1+0x800] ;  /* 0x00080000017a7983 */ /* 0x002f220000300a00 */
[----:B------:R-:W-:-:S03]  /*131e0*/  IMAD.MOV.U32 R0, RZ, RZ, R115 ;  /* 0x000000ffff007224 */ /* 0x000fc600078e0073 */
[----:B------:R-:W-:Y:S04]  /*131f0*/  STL [R1+0x778], R116 ;  /* 0x0007787401007387 */ /* 0x000fe80000100800 */
[----:B------:R1:W-:Y:S04]  /*13200*/  STL [R1+0x76c], R0 ;  /* 0x00076c0001007387 */ /* 0x0003e80000100800 */
[----:B---3--:R-:W3:Y:S01]  /*13210*/  LDL.LU.64 R114, [R1+0x878] ;  /* 0x0008780001727983 */ /* 0x008ee20000300a00 */
[----:B-1----:R-:W-:-:S05]  /*13220*/  IMAD.MOV.U32 R0, RZ, RZ, R117 ;  /* 0x000000ffff007224 */ /* 0x002fca00078e0075 */
[----:B------:R1:W-:Y:S02]  /*13230*/  STL [R1+0x774], R0 ;  /* 0x0007740001007387 */ /* 0x0003e40000100800 */
[----:B-1----:R-:W-:Y:S02]  /*13240*/  MOV R0, R121 ;  /* 0x0000007900007202 */ /* 0x002fe40000000f00 */
[----:B------:R1:W-:Y:S04]  /*13250*/  STL [R1+0x780], R120 ;  /* 0x0007807801007387 */ /* 0x0003e80000100800 */
[----:B------:R-:W3:Y:S04]  /*13260*/  LDL.LU.64 R116, [R1+0x8a8] ;  /* 0x0008a80001747983 */ /* 0x000ee80000300a00 */
[----:B------:R1:W-:Y:S04]  /*13270*/  STL [R1+0x77c], R0 ;  /* 0x00077c0001007387 */ /* 0x0003e80000100800 */
[----:B--2---:R-:W-:Y:S04]  /*13280*/  STL [R1+0x788], R110 ;  /* 0x0007886e01007387 */ /* 0x004fe80000100800 */
[----:B-1----:R-:W2:Y:S01]  /*13290*/  LDL.LU.64 R120, [R1+0x8e0] ;  /* 0x0008e00001787983 */ /* 0x002ea20000300a00 */
[----:B------:R-:W-:-:S05]  /*132a0*/  IMAD.MOV.U32 R0, RZ, RZ, R111 ;  /* 0x000000ffff007224 */ /* 0x000fca00078e006f */
[----:B------:R1:W-:Y:S02]  /*132b0*/  STL [R1+0x784], R0 ;  /* 0x0007840001007387 */ /* 0x0003e40000100800 */
[----:B-1----:R-:W-:Y:S02]  /*132c0*/  IMAD.MOV.U32 R0, RZ, RZ, R125 ;  /* 0x000000ffff007224 */ /* 0x002fe400078e007d */
[----:B------:R1:W-:Y:S04]  /*132d0*/  STL [R1+0x790], R124 ;  /* 0x0007907c01007387 */ /* 0x0003e80000100800 */
[----:B------:R4:W-:Y:S04]  /*132e0*/  STL [R1+0x78c], R0 ;  /* 0x00078c0001007387 */ /* 0x0009e80000100800 */
[----:B-1----:R-:W2:Y:S01]  /*132f0*/  LDL.LU.64 R124, [R1+0x918] ;  /* 0x00091800017c7983 */ /* 0x002ea20000300a00 */
[----:B----4-:R-:W-:-:S03]  /*13300*/  IMAD.MOV.U32 R0, RZ, RZ, R119 ;  /* 0x000000ffff007224 */ /* 0x010fc600078e0077 */
[----:B------:R1:W-:Y:S04]  /*13310*/  STL [R1+0x798], R118 ;  /* 0x0007987601007387 */ /* 0x0003e80000100800 */
[----:B-1----:R-:W4:Y:S04]  /*13320*/  LDL.LU.64 R118, [R1+0x7e0] ;  /* 0x0007e00001767983 */ /* 0x002f280000300a00 */
[----:B------:R-:W4:Y:S04]  /*13330*/  LDL.LU.64 R110, [R1+0x7d8] ;  /* 0x0007d800016e7983 */ /* 0x000f280000300a00 */
[----:B------:R1:W-:Y:S04]  /*13340*/  STL [R1+0x794], R0 ;  /* 0x0007940001007387 */ /* 0x0003e80000100800 */
[----:B------:R1:W-:Y:S02]  /*13350*/  STL [R1+0x7a0], R122 ;  /* 0x0007a07a01007387 */ /* 0x0003e40000100800 */
[----:B-1----:R-:W-:-:S02]  /*13360*/  MOV R0, R123 ;  /* 0x0000007b00007202 */ /* 0x002fc40000000f00 */
[----:B------:R-:W-:Y:S04]  /*13370*/  STL [R1+0x7a8], R112 ;  /* 0x0007a87001007387 */ /* 0x000fe80000100800 */
[----:B------:R1:W-:Y:S04]  /*13380*/  STL [R1+0x79c], R0 ;  /* 0x00079c0001007387 */ /* 0x0003e80000100800 */
[----:B------:R-:W4:Y:S01]  /*13390*/  LDL.LU.64 R122, [R1+0x870] ;  /* 0x00087000017a7983 */ /* 0x000f220000300a00 */
[----:B-1----:R-:W-:-:S05]  /*133a0*/  IMAD.MOV.U32 R0, RZ, RZ, R113 ;  /* 0x000000ffff007224 */ /* 0x002fca00078e0071 */
[----:B------:R1:W-:Y:S04]  /*133b0*/  STL [R1+0x7a4], R0 ;  /* 0x0007a40001007387 */ /* 0x0003e80000100800 */
[----:B---3--:R-:W-:Y:S04]  /*133c0*/  STL [R1+0x7b0], R114 ;  /* 0x0007b07201007387 */ /* 0x008fe80000100800 */
[----:B------:R-:W3:Y:S01]  /*133d0*/  LDL.LU.64 R112, [R1+0x7e8] ;  /* 0x0007e80001707983 */ /* 0x000ee20000300a00 */
[----:B-1----:R-:W-:-:S05]  /*133e0*/  IMAD.MOV.U32 R0, RZ, RZ, R115 ;  /* 0x000000ffff007224 */ /* 0x002fca00078e0073 */
[----:B------:R1:W-:Y:S02]  /*133f0*/  STL [R1+0x7ac], R0 ;  /* 0x0007ac0001007387 */ /* 0x0003e40000100800 */
[----:B-1----:R-:W-:Y:S02]  /*13400*/  IMAD.MOV.U32 R0, RZ, RZ, R117 ;  /* 0x000000ffff007224 */ /* 0x002fe400078e0075 */
[----:B------:R-:W-:Y:S04]  /*13410*/  STL [R1+0x7b8], R116 ;  /* 0x0007b87401007387 */ /* 0x000fe80000100800 */
[----:B--2---:R-:W-:Y:S04]  /*13420*/  STL [R1+0x7c0], R120 ;  /* 0x0007c07801007387 */ /* 0x004fe80000100800 */
[----:B------:R1:W-:Y:S04]  /*13430*/  STL [R1+0x7b4], R0 ;  /* 0x0007b40001007387 */ /* 0x0003e80000100800 */
[----:B------:R-:W2:Y:S01]  /*13440*/  LDL.LU.64 R114, [R1+0x910] ;  /* 0x0009100001727983 */ /* 0x000ea20000300a00 */
[----:B-1----:R-:W-:-:S05]  /*13450*/  MOV R0, R121 ;  /* 0x0000007900007202 */ /* 0x002fca0000000f00 */
[----:B------:R1:W-:Y:S04]  /*13460*/  STL [R1+0x7bc], R0 ;  /* 0x0007bc0001007387 */ /* 0x0003e80000100800 */
[----:B------:R-:W2:Y:S01]  /*13470*/  LDL.LU.64 R116, [R1+0x840] ;  /* 0x0008400001747983 */ /* 0x000ea20000300a00 */
[----:B-1----:R-:W-:-:S03]  /*13480*/  IMAD.MOV.U32 R0, RZ, RZ, R125 ;  /* 0x000000ffff007224 */ /* 0x002fc600078e007d */
[----:B------:R1:W-:Y:S04]  /*13490*/  STL [R1+0x7c8], R124 ;  /* 0x0007c87c01007387 */ /* 0x0003e80000100800 */
[----:B------:R-:W2:Y:S04]  /*134a0*/  LDL.LU.64 R120, [R1+0x8d8] ;  /* 0x0008d80001787983 */ /* 0x000ea80000300a00 */
[----:B------:R1:W-:Y:S04]  /*134b0*/  STL [R1+0x7c4], R0 ;  /* 0x0007c40001007387 */ /* 0x0003e80000100800 */
[----:B----4-:R4:W-:Y:S04]  /*134c0*/  STL [R1+0x7d0], R118 ;  /* 0x0007d07601007387 */ /* 0x0109e80000100800 */
[----:B-1----:R-:W2:Y:S01]  /*134d0*/  LDL.LU.64 R124, [R1+0x998] ;  /* 0x00099800017c7983 */ /* 0x002ea20000300a00 */
[----:B------:R-:W-:-:S03]  /*134e0*/  IMAD.MOV.U32 R0, RZ, RZ, R119 ;  /* 0x000000ffff007224 */ /* 0x000fc600078e0077 */
[----:B------:R-:W-:Y:S04]  /*134f0*/  STL [R1+0x7d8], R110 ;  /* 0x0007d86e01007387 */ /* 0x000fe80000100800 */
[----:B------:R1:W-:Y:S04]  /*13500*/  STL [R1+0x7cc], R0 ;  /* 0x0007cc0001007387 */ /* 0x0003e80000100800 */
[----:B----4-:R-:W4:Y:S01]  /*13510*/  LDL.LU.64 R118, [R1+0x810] ;  /* 0x0008100001767983 */ /* 0x010f220000300a00 */
[----:B-1----:R-:W-:-:S05]  /*13520*/  IMAD.MOV.U32 R0, RZ, RZ, R111 ;  /* 0x000000ffff007224 */ /* 0x002fca00078e006f */
[----:B------:R1:W-:Y:S04]  /*13530*/  STL [R1+0x7d4], R0 ;  /* 0x0007d40001007387 */ /* 0x0003e80000100800 */
[----:B------:R1:W-:Y:S02]  /*13540*/  STL [R1+0x7e0], R122 ;  /* 0x0007e07a01007387 */ /* 0x0003e40000100800 */
[----:B-1----:R-:W-:Y:S02]  /*13550*/  MOV R0, R123 ;  /* 0x0000007b00007202 */ /* 0x002fe40000000f00 */
[----:B------:R-:W4:Y:S04]  /*13560*/  LDL.LU.64 R122, [R1+0x820] ;  /* 0x00082000017a7983 */ /* 0x000f280000300a00 */
[----:B------:R1:W-:Y:S04]  /*13570*/  STL [R1+0x7dc], R0 ;  /* 0x0007dc0001007387 */ /* 0x0003e80000100800 */
[----:B---3--:R-:W-:Y:S04]  /*13580*/  STL [R1+0x7e8], R112 ;  /* 0x0007e87001007387 */ /* 0x008fe80000100800 */
[----:B------:R-:W3:Y:S01]  /*13590*/  LDL.LU.64 R108, [R1+0x818] ;  /* 0x00081800016c7983 */ /* 0x000ee20000300a00 */
[----:B-1----:R-:W-:-:S05]  /*135a0*/  IMAD.MOV.U32 R0, RZ, RZ, R113 ;  /* 0x000000ffff007224 */ /* 0x002fca00078e0071 */
[----:B------:R2:W-:Y:S02]  /*135b0*/  STL [R1+0x7e4], R0 ;  /* 0x0007e40001007387 */ /* 0x0005e40000100800 */
[----:B--2---:R-:W-:Y:S02]  /*135c0*/  IMAD.MOV.U32 R0, RZ, RZ, R115 ;  /* 0x000000ffff007224 */ /* 0x004fe400078e0073 */
[----:B------:R1:W-:Y:S04]  /*135d0*/  STL [R1+0x7f0], R114 ;  /* 0x0007f07201007387 */ /* 0x0003e80000100800 */
[----:B------:R2:W-:Y:S04]  /*135e0*/  STL [R1+0x7ec], R0 ;  /* 0x0007ec0001007387 */ /* 0x0005e80000100800 */
[----:B-1----:R-:W3:Y:S01]  /*135f0*/  LDL.LU.64 R114, [R1+0x828] ;  /* 0x0008280001727983 */ /* 0x002ee20000300a00 */
[----:B--2---:R-:W-:-:S03]  /*13600*/  IMAD.MOV.U32 R0, RZ, RZ, R117 ;  /* 0x000000ffff007224 */ /* 0x004fc600078e0075 */
[----:B------:R1:W-:Y:S04]  /*13610*/  STL [R1+0x7f8], R116 ;  /* 0x0007f87401007387 */ /* 0x0003e80000100800 */
[----:B-1----:R-:W2:Y:S04]  /*13620*/  LDL.LU.64 R116, [R1+0x8a0] ;  /* 0x0008a00001747983 */ /* 0x002ea80000300a00 */
[----:B------:R-:W2:Y:S04]  /*13630*/  LDL.LU.64 R110, [R1+0x838] ;  /* 0x00083800016e7983 */ /* 0x000ea80000300a00 */
[----:B------:R1:W-:Y:S02]  /*13640*/  STL [R1+0x7f4], R0 ;  /* 0x0007f40001007387 */ /* 0x0003e40000100800 */
[----:B-1----:R-:W-:-:S02]  /*13650*/  MOV R0, R125 ;  /* 0x0000007d00007202 */ /* 0x002fc40000000f00 */
[----:B------:R1:W-:Y:S04]  /*13660*/  STL [R1+0x800], R124 ;  /* 0x0008007c01007387 */ /* 0x0003e80000100800 */
[----:B------:R-:W-:Y:S04]  /*13670*/  STL [R1+0x808], R120 ;  /* 0x0008087801007387 */ /* 0x000fe80000100800 */
[----:B------:R1:W-:Y:S02]  /*13680*/  STL [R1+0x7fc], R0 ;  /* 0x0007fc0001007387 */ /* 0x0003e40000100800 */
[----:B-1----:R-:W-:-:S02]  /*13690*/  IMAD.MOV.U32 R124, RZ, RZ, R126 ;  /* 0x000000ffff7c7224 */ /* 0x002fc400078e007e */
[----:B------:R-:W-:Y:S02]  /*136a0*/  IMAD.MOV.U32 R125, RZ, RZ, R127 ;  /* 0x000000ffff7d7224 */ /* 0x000fe400078e007f */
[----:B------:R-:W2:Y:S01]  /*136b0*/  LDL.LU.64 R126, [R1+0x948] ;  /* 0x00094800017e7983 */ /* 0x000ea20000300a00 */
[----:B------:R-:W-:-:S05]  /*136c0*/  IMAD.MOV.U32 R0, RZ, RZ, R121 ;  /* 0x000000ffff007224 */ /* 0x000fca00078e0079 */
[----:B------:R1:W-:Y:S04]  /*136d0*/  STL [R1+0x804], R0 ;  /* 0x0008040001007387 */ /* 0x0003e80000100800 */
[----:B----4-:R4:W-:Y:S04]  /*136e0*/  STL [R1+0x810], R118 ;  /* 0x0008107601007387 */ /* 0x0109e80000100800 */
[----:B------:R-:W2:Y:S01]  /*136f0*/  LDL.LU.64 R112, [R1+0x868] ;  /* 0x0008680001707983 */ /* 0x000ea20000300a00 */
[----:B-1----:R-:W-:-:S03]  /*13700*/  MOV R0, R119 ;  /* 0x0000007700007202 */ /* 0x002fc60000000f00 */
[----:B------:R-:W2:Y:S04]  /*13710*/  LDL.LU.64 R120, [R1+0xa40] ;  /* 0x000a400001787983 */ /* 0x000ea80000300a00 */
[----:B----4-:R-:W4:Y:S04]  /*13720*/  LDL.LU.64 R118, [R1+0xab0] ;  /* 0x000ab00001767983 */ /* 0x010f280000300a00 */
[----:B------:R1:W-:Y:S04]  /*13730*/  STL [R1+0x80c], R0 ;  /* 0x00080c0001007387 */ /* 0x0003e80000100800 */
[----:B---3--:R-:W-:Y:S01]  /*13740*/  STL [R1+0x818], R108 ;  /* 0x0008186c01007387 */ /* 0x008fe20000100800 */
[----:B-1----:R-:W-:-:S03]  /*13750*/  IMAD.MOV.U32 R0, RZ, RZ, R109 ;  /* 0x000000ffff007224 */ /* 0x002fc600078e006d */
[----:B------:R-:W-:Y:S04]  /*13760*/  STL [R1+0x820], R122 ;  /* 0x0008207a01007387 */ /* 0x000fe80000100800 */
[----:B------:R1:W-:Y:S02]  /*13770*/  STL [R1+0x814], R0 ;  /* 0x0008140001007387 */ /* 0x0003e40000100800 */
[----:B-1----:R-:W-:Y:S02]  /*13780*/  IMAD.MOV.U32 R0, RZ, RZ, R123 ;  /* 0x000000ffff007224 */ /* 0x002fe400078e007b */
[----:B------:R-:W-:Y:S04]  /*13790*/  STL [R1+0x828], R114 ;  /* 0x0008287201007387 */ /* 0x000fe80000100800 */
[----:B------:R1:W-:Y:S04]  /*137a0*/  STL [R1+0x81c], R0 ;  /* 0x00081c0001007387 */ /* 0x0003e80000100800 */
[----:B------:R-:W3:Y:S01]  /*137b0*/  LDL.LU.64 R122, [R1+0x9f8] ;  /* 0x0009f800017a7983 */ /* 0x000ee20000300a00 */
[----:B-1----:R-:W-:-:S03]  /*137c0*/  IMAD.MOV.U32 R0, RZ, RZ, R115 ;  /* 0x000000ffff007224 */ /* 0x002fc600078e0073 */
[----:B--2---:R-:W-:Y:S04]  /*137d0*/  STL [R1+0x830], R116 ;  /* 0x0008307401007387 */ /* 0x004fe80000100800 */
[----:B------:R1:W-:Y:S02]  /*137e0*/  STL [R1+0x824], R0 ;  /* 0x0008240001007387 */ /* 0x0003e40000100800 */
[----:B-1----:R-:W-:Y:S02]  /*137f0*/  MOV R0, R117 ;  /* 0x0000007500007202 */ /* 0x002fe40000000f00 */
[----:B------:R-:W2:Y:S04]  /*13800*/  LDL.LU.64 R116, [R1+0xad0] ;  /* 0x000ad00001747983 */ /* 0x000ea80000300a00 */
[----:B------:R1:W-:Y:S04]  /*13810*/  STL [R1+0x82c], R0 ;  /* 0x00082c0001007387 */ /* 0x0003e80000100800 */
[----:B------:R-:W-:Y:S04]  /*13820*/  STL [R1+0x838], R110 ;  /* 0x0008386e01007387 */ /* 0x000fe80000100800 */
[----:B------:R-:W2:Y:S01]  /*13830*/  LDL.LU.64 R114, [R1+0xa58] ;  /* 0x000a580001727983 */ /* 0x000ea20000300a00 */
[----:B-1----:R-:W-:-:S05]  /*13840*/  IMAD.MOV.U32 R0, RZ, RZ, R111 ;  /* 0x000000ffff007224 */ /* 0x002fca00078e006f */
[----:B------:R1:W-:Y:S04]  /*13850*/  STL [R1+0x834], R0 ;  /* 0x0008340001007387 */ /* 0x0003e80000100800 */
[----:B------:R1:W-:Y:S02]  /*13860*/  STL [R1+0x840], R126 ;  /* 0x0008407e01007387 */ /* 0x0003e40000100800 */
[----:B-1----:R-:W-:Y:S02]  /*13870*/  IMAD.MOV.U32 R0, RZ, RZ, R127 ;  /* 0x000000ffff007224 */ /* 0x002fe400078e007f */
[----:B------:R-:W2:Y:S04]  /*13880*/  LDL.LU.64 R126, [R1+0xa08] ;  /* 0x000a0800017e7983 */ /* 0x000ea80000300a00 */
[----:B------:R1:W-:Y:S04]  /*13890*/  STL [R1+0x83c], R0 ;  /* 0x00083c0001007387 */ /* 0x0003e80000100800 */
[----:B------:R-:W-:Y:S01]  /*138a0*/  STL [R1+0x848], R112 ;  /* 0x0008487001007387 */ /* 0x000fe20000100800 */
[----:B-1----:R-:W-:-:S03]  /*138b0*/  IMAD.MOV.U32 R0, RZ, RZ, R113 ;  /* 0x000000ffff007224 */ /* 0x002fc600078e0071 */
[----:B----4-:R-:W-:Y:S04]  /*138c0*/  STL [R1+0x850], R118 ;  /* 0x0008507601007387 */ /* 0x010fe80000100800 */
[----:B------:R1:W-:Y:S04]  /*138d0*/  STL [R1+0x844], R0 ;  /* 0x0008440001007387 */ /* 0x0003e80000100800 */
[----:B------:R-:W-:Y:S01]  /*138e0*/  STL [R1+0x858], R120 ;  /* 0x0008587801007387 */ /* 0x000fe20000100800 */
[----:B-1----:R-:W-:-:S05]  /*138f0*/  MOV R0, R119 ;  /* 0x0000007700007202 */ /* 0x002fca0000000f00 */
[----:B------:R1:W-:Y:S04]  /*13900*/  STL [R1+0x84c], R0 ;  /* 0x00084c0001007387 */ /* 0x0003e80000100800 */
[----:B------:R-:W4:Y:S01]  /*13910*/  LDL.LU.64 R118, [R1+0xaf0] ;  /* 0x000af00001767983 */ /* 0x000f220000300a00 */
[----:B-1----:R-:W-:-:S05]  /*13920*/  IMAD.MOV.U32 R0, RZ, RZ, R121 ;  /* 0x000000ffff007224 */ /* 0x002fca00078e0079 */
[----:B------:R1:W-:Y:S04]  /*13930*/  STL [R1+0x854], R0 ;  /* 0x0008540001007387 */ /* 0x0003e80000100800 */
[----:B---3--:R3:W-:Y:S01]  /*13940*/  STL [R1+0x860], R122 ;  /* 0x0008607a01007387 */ /* 0x0087e20000100800 */
[----:B-1----:R-:W-:-:S03]  /*13950*/  IMAD.MOV.U32 R0, RZ, RZ, R123 ;  /* 0x000000ffff007224 */ /* 0x002fc600078e007b */
[----:B---3--:R-:W3:Y:S04]  /*13960*/  LDL.LU.64 R122, [R1+0xa70] ;  /* 0x000a7000017a7983 */ /* 0x008ee80000300a00 */
[----:B------:R2:W-:Y:S04]  /*13970*/  STL [R1+0x85c], R0 ;  /* 0x00085c0001007387 */ /* 0x0005e80000100800 */
[----:B------:R-:W-:Y:S04]  /*13980*/  STL [R1+0x868], R10 ;  /* 0x0008680a01007387 */ /* 0x000fe80000100800 */
[----:B------:R-:W3:Y:S01]  /*13990*/  LDL.LU.64 R120, [R1+0xa18] ;  /* 0x000a180001787983 */ /* 0x000ee20000300a00 */
[----:B--2---:R-:W-:-:S03]  /*139a0*/  IMAD.MOV.U32 R0, RZ, RZ, R117 ;  /* 0x000000ffff007224 */ /* 0x004fc600078e0075 */
[----:B------:R-:W-:Y:S04]  /*139b0*/  STL [R1+0x864], R11 ;  /* 0x0008640b01007387 */ /* 0x000fe80000100800 */
[----:B------:R1:W-:Y:S04]  /*139c0*/  STL [R1+0x870], R116 ;  /* 0x0008707401007387 */ /* 0x0003e80000100800 */
[----:B------:R2:W-:Y:S04]  /*139d0*/  STL [R1+0x86c], R0 ;  /* 0x00086c0001007387 */ /* 0x0005e80000100800 */
[----:B------:R-:W-:Y:S04]  /*139e0*/  STL [R1+0x878], R114 ;  /* 0x0008787201007387 */ /* 0x000fe80000100800 */
[----:B-1----:R-:W3:Y:S01]  /*139f0*/  LDL.LU.64 R116, [R1+0xb10] ;  /* 0x000b100001747983 */ /* 0x002ee20000300a00 */
[----:B--2---:R-:W-:-:S03]  /*13a00*/  MOV R0, R115 ;  /* 0x0000007300007202 */ /* 0x004fc60000000f00 */
[----:B------:R-:W-:Y:S04]  /*13a10*/  STL [R1+0x880], R126 ;  /* 0x0008807e01007387 */ /* 0x000fe80000100800 */
[----:B------:R1:W-:Y:S02]  /*13a20*/  STL [R1+0x874], R0 ;  /* 0x0008740001007387 */ /* 0x0003e40000100800 */
[----:B-1----:R-:W-:Y:S02]  /*13a30*/  IMAD.MOV.U32 R0, RZ, RZ, R127 ;  /* 0x000000ffff007224 */ /* 0x002fe400078e007f */
[----:B------:R-:W2:Y:S04]  /*13a40*/  LDL.LU.64 R126, [R1+0xa88] ;  /* 0x000a8800017e7983 */ /* 0x000ea80000300a00 */
[----:B------:R1:W-:Y:S04]  /*13a50*/  STL [R1+0x87c], R0 ;  /* 0x00087c0001007387 */ /* 0x0003e80000100800 */
[----:B------:R-:W2:Y:S04]  /*13a60*/  LDL.LU.64 R114, [R1+0xa28] ;  /* 0x000a280001727983 */ /* 0x000ea80000300a00 */
[----:B------:R-:W-:Y:S04]  /*13a70*/  STL [R1+0x888], R12 ;  /* 0x0008880c01007387 */ /* 0x000fe80000100800 */
[----:B------:R-:W-:Y:S04]  /*13a80*/  STL [R1+0x884], R13 ;  /* 0x0008840d01007387 */ /* 0x000fe80000100800 */
[----:B----4-:R4:W-:Y:S01]  /*13a90*/  STL [R1+0x890], R118 ;  /* 0x0008907601007387 */ /* 0x0109e20000100800 */
[----:B-1----:R-:W-:-:S03]  /*13aa0*/  IMAD.MOV.U32 R0, RZ, RZ, R119 ;  /* 0x000000ffff007224 */ /* 0x002fc600078e0077 */
[----:B----4-:R-:W4:Y:S04]  /*13ab0*/  LDL.LU.64 R118, [R1+0xb30] ;  /* 0x000b300001767983 */ /* 0x010f280000300a00 */
[----:B------:R1:W-:Y:S04]  /*13ac0*/  STL [R1+0x88c], R0 ;  /* 0x00088c0001007387 */ /* 0x0003e80000100800 */
[----:B---3--:R3:W-:Y:S01]  /*13ad0*/  STL [R1+0x898], R122 ;  /* 0x0008987a01007387 */ /* 0x0087e20000100800 */
[----:B-1----:R-:W-:-:S03]  /*13ae0*/  IMAD.MOV.U32 R0, RZ, RZ, R123 ;  /* 0x000000ffff007224 */ /* 0x002fc600078e007b */
[----:B---3--:R-:W3:Y:S04]  /*13af0*/  LDL.LU.64 R122, [R1+0xaa0] ;  /* 0x000aa000017a7983 */ /* 0x008ee80000300a00 */
[----:B------:R1:W-:Y:S04]  /*13b00*/  STL [R1+0x894], R0 ;  /* 0x0008940001007387 */ /* 0x0003e80000100800 */
[----:B------:R1:W-:Y:S02]  /*13b10*/  STL [R1+0x8a0], R120 ;  /* 0x0008a07801007387 */ /* 0x0003e40000100800 */
[----:B-1----:R-:W-:-:S02]  /*13b20*/  MOV R0, R121 ;  /* 0x0000007900007202 */ /* 0x002fc40000000f00 */
[----:B------:R-:W3:Y:S04]  /*13b30*/  LDL.LU.64 R120, [R1+0xa38] ;  /* 0x000a380001787983 */ /* 0x000ee80000300a00 */
[----:B------:R1:W-:Y:S04]  /*13b40*/  STL [R1+0x89c], R0 ;  /* 0x00089c0001007387 */ /* 0x0003e80000100800 */
[----:B------:R1:W-:Y:S02]  /*13b50*/  STL [R1+0x8a8], R124 ;  /* 0x0008a87c01007387 */ /* 0x0003e40000100800 */
[----:B-1----:R-:W-:-:S05]  /*13b60*/  IMAD.MOV.U32 R0, RZ, RZ, R125 ;  /* 0x000000ffff007224 */ /* 0x002fca00078e007d */
[----:B------:R1:W-:Y:S04]  /*13b70*/  STL [R1+0x8a4], R0 ;  /* 0x0008a40001007387 */ /* 0x0003e80000100800 */
[----:B------:R1:W-:Y:S04]  /*13b80*/  STL [R1+0x8b0], R116 ;  /* 0x0008b07401007387 */ /* 0x0003e80000100800 */
[----:B------:R-:W3:Y:S01]  /*13b90*/  LDL.LU.64 R124, [R1+0xb50] ;  /* 0x000b5000017c7983 */ /* 0x000ee20000300a00 */
[----:B-1----:R-:W-:-:S03]  /*13ba0*/  IMAD.MOV.U32 R0, RZ, RZ, R117 ;  /* 0x000000ffff007224 */ /* 0x002fc600078e0075 */
[----:B------:R-:W3:Y:S04]  /*13bb0*/  LDL.LU.64 R116, [R1+0xac0] ;  /* 0x000ac00001747983 */ /* 0x000ee80000300a00 */
[----:B------:R1:W-:Y:S04]  /*13bc0*/  STL [R1+0x8ac], R0 ;  /* 0x0008ac0001007387 */ /* 0x0003e80000100800 */
[----:B--2---:R2:W-:Y:S01]  /*13bd0*/  STL [R1+0x8b8], R126 ;  /* 0x0008b87e01007387 */ /* 0x0045e20000100800 */
[----:B-1----:R-:W-:-:S05]  /*13be0*/  IMAD.MOV.U32 R0, RZ, RZ, R127 ;  /* 0x000000ffff007224 */ /* 0x002fca00078e007f */
[----:B------:R1:W-:Y:S04]  /*13bf0*/  STL [R1+0x8b4], R0 ;  /* 0x0008b40001007387 */ /* 0x0003e80000100800 */
[----:B------:R-:W-:Y:S04]  /*13c00*/  STL [R1+0x8c0], R114 ;  /* 0x0008c07201007387 */ /* 0x000fe80000100800 */
[----:B--2---:R-:W2:Y:S01]  /*13c10*/  LDL.LU.64 R126, [R1+0xa50] ;  /* 0x000a5000017e7983 */ /* 0x004ea20000300a00 */
[----:B-1----:R-:W-:-:S05]  /*13c20*/  MOV R0, R115 ;  /* 0x0000007300007202 */ /* 0x002fca0000000f00 */
[----:B------:R1:W-:Y:S04]  /*13c30*/  STL [R1+0x8bc], R0 ;  /* 0x0008bc0001007387 */ /* 0x0003e80000100800 */
[----:B------:R4:W-:Y:S01]  /*13c40*/  STL [R1+0x8c8], R134 ;  /* 0x0008c88601007387 */ /* 0x0009e20000100800 */
[----:B-1----:R-:W-:-:S03]  /*13c50*/  IMAD.MOV.U32 R0, RZ, RZ, R135 ;  /* 0x000000ffff007224 */ /* 0x002fc600078e0087 */
[----:B----4-:R-:W-:Y:S04]  /*13c60*/  STL [R1+0x8d0], R118 ;  /* 0x0008d07601007387 */ /* 0x010fe80000100800 */
[----:B------:R1:W-:Y:S04]  /*13c70*/  STL [R1+0x8c4], R0 ;  /* 0x0008c40001007387 */ /* 0x0003e80000100800 */
[----:B------:R-:W4:Y:S01]  /*13c80*/  LDL.LU.64 R134, [R1+0xb70] ;  /* 0x000b700001867983 */ /* 0x000f220000300a00 */
[----:B-1----:R-:W-:-:S03]  /*13c90*/  IMAD.MOV.U32 R0, RZ, RZ, R119 ;  /* 0x000000ffff007224 */ /* 0x002fc600078e0077 */
[----:B------:R-:W4:Y:S04]  /*13ca0*/  LDL.LU.64 R118, [R1+0xae0] ;  /* 0x000ae00001767983 */ /* 0x000f280000300a00 */
[----:B------:R1:W-:Y:S04]  /*13cb0*/  STL [R1+0x8cc], R0 ;  /* 0x0008cc0001007387 */ /* 0x0003e80000100800 */
[----:B---3--:R3:W-:Y:S01]  /*13cc0*/  STL [R1+0x8d8], R122 ;  /* 0x0008d87a01007387 */ /* 0x0087e20000100800 */
[----:B-1----:R-:W-:-:S03]  /*13cd0*/  IMAD.MOV.U32 R0, RZ, RZ, R123 ;  /* 0x000000ffff007224 */ /* 0x002fc600078e007b */
[----:B---3--:R-:W3:Y:S04]  /*13ce0*/  LDL.LU.64 R122, [R1+0xa68] ;  /* 0x000a6800017a7983 */ /* 0x008ee80000300a00 */
[----:B------:R1:W-:Y:S04]  /*13cf0*/  STL [R1+0x8d4], R0 ;  /* 0x0008d40001007387 */ /* 0x0003e80000100800 */
[----:B------:R-:W-:Y:S01]  /*13d00*/  STL [R1+0x8e0], R120 ;  /* 0x0008e07801007387 */ /* 0x000fe20000100800 */
[----:B-1----:R-:W-:-:S05]  /*13d10*/  MOV R0, R121 ;  /* 0x0000007900007202 */ /* 0x002fca0000000f00 */
[----:B------:R1:W-:Y:S04]  /*13d20*/  STL [R1+0x8dc], R0 ;  /* 0x0008dc0001007387 */ /* 0x0003e80000100800 */
[----:B------:R1:W-:Y:S02]  /*13d30*/  STL [R1+0x8e8], R138 ;  /* 0x0008e88a01007387 */ /* 0x0003e40000100800 */
[----:B-1----:R-:W-:Y:S02]  /*13d40*/  IMAD.MOV.U32 R0, RZ, RZ, R139 ;  /* 0x000000ffff007224 */ /* 0x002fe400078e008b */
[----:B------:R-:W3:Y:S04]  /*13d50*/  LDL.LU.64 R138, [R1+0xb90] ;  /* 0x000b9000018a7983 */ /* 0x000ee80000300a00 */
[----:B------:R1:W-:Y:S04]  /*13d60*/  STL [R1+0x8e4], R0 ;  /* 0x0008e40001007387 */ /* 0x0003e80000100800 */
[----:B------:R1:W-:Y:S02]  /*13d70*/  STL [R1+0x8f0], R124 ;  /* 0x0008f07c01007387 */ /* 0x0003e40000100800 */
[----:B-1----:R-:W-:-:S02]  /*13d80*/  IMAD.MOV.U32 R0, RZ, RZ, R125 ;  /* 0x000000ffff007224 */ /* 0x002fc400078e007d */
[----:B------:R-:W-:Y:S04]  /*13d90*/  STL [R1+0x8f8], R116 ;  /* 0x0008f87401007387 */ /* 0x000fe80000100800 */
[----:B------:R1:W-:Y:S04]  /*13da0*/  STL [R1+0x8ec], R0 ;  /* 0x0008ec0001007387 */ /* 0x0003e80000100800 */
[----:B------:R-:W3:Y:S04]  /*13db0*/  LDL.LU.64 R120, [R1+0xb00] ;  /* 0x000b000001787983 */ /* 0x000ee80000300a00 */
[----:B------:R-:W3:Y:S01]  /*13dc0*/  LDL.LU.64 R124, [R1+0xa80] ;  /* 0x000a8000017c7983 */ /* 0x000ee20000300a00 */
[----:B-1----:R-:W-:-:S05]  /*13dd0*/  IMAD.MOV.U32 R0, RZ, RZ, R117 ;  /* 0x000000ffff007224 */ /* 0x002fca00078e0075 */
[----:B------:R1:W-:Y:S04]  /*13de0*/  STL [R1+0x8f4], R0 ;  /* 0x0008f40001007387 */ /* 0x0003e80000100800 */
[----:B--2---:R-:W-:Y:S01]  /*13df0*/  STL [R1+0x900], R126 ;  /* 0x0009007e01007387 */ /* 0x004fe20000100800 */
[----:B-1----:R-:W-:-:S03]  /*13e00*/  MOV R0, R127 ;  /* 0x0000007f00007202 */ /* 0x002fc60000000f00 */
[----:B------:R-:W-:Y:S04]  /*13e10*/  STL [R1+0x908], R144 ;  /* 0x0009089001007387 */ /* 0x000fe80000100800 */
[----:B------:R1:W-:Y:S02]  /*13e20*/  STL [R1+0x8fc], R0 ;  /* 0x0008fc0001007387 */ /* 0x0003e40000100800 */
[----:B-1----:R-:W-:Y:S02]  /*13e30*/  IMAD.MOV.U32 R0, RZ, RZ, R145 ;  /* 0x000000ffff007224 */ /* 0x002fe400078e0091 */
[----:B------:R-:W2:Y:S04]  /*13e40*/  LDL.LU.64 R144, [R1+0xbb0] ;  /* 0x000bb00001907983 */ /* 0x000ea80000300a00 */
[----:B------:R1:W-:Y:S04]  /*13e50*/  STL [R1+0x904], R0 ;  /* 0x0009040001007387 */ /* 0x0003e80000100800 */
[----:B----4-:R4:W-:Y:S04]  /*13e60*/  STL [R1+0x910], R134 ;  /* 0x0009108601007387 */ /* 0x0109e80000100800 */
[----:B------:R-:W2:Y:S01]  /*13e70*/  LDL.LU.64 R126, [R1+0xb20] ;  /* 0x000b2000017e7983 */ /* 0x000ea20000300a00 */
[----:B-1----:R-:W-:-:S05]  /*13e80*/  IMAD.MOV.U32 R0, RZ, RZ, R135 ;  /* 0x000000ffff007224 */ /* 0x002fca00078e0087 */
[----:B------:R1:W-:Y:S04]  /*13e90*/  STL [R1+0x90c], R0 ;  /* 0x00090c0001007387 */ /* 0x0003e80000100800 */
[----:B------:R-:W-:Y:S04]  /*13ea0*/  STL [R1+0x918], R118 ;  /* 0x0009187601007387 */ /* 0x000fe80000100800 */
[----:B----4-:R-:W4:Y:S01]  /*13eb0*/  LDL.LU.64 R134, [R1+0xa98] ;  /* 0x000a980001867983 */ /* 0x010f220000300a00 */
[----:B-1----:R-:W-:-:S05]  /*13ec0*/  IMAD.MOV.U32 R0, RZ, RZ, R119 ;  /* 0x000000ffff007224 */ /* 0x002fca00078e0077 */
[----:B------:R3:W-:Y:S02]  /*13ed0*/  STL [R1+0x914], R0 ;  /* 0x0009140001007387 */ /* 0x0007e40000100800 */
[----:B---3--:R-:W-:Y:S02]  /*13ee0*/  MOV R0, R123 ;  /* 0x0000007b00007202 */ /* 0x008fe40000000f00 */
[----:B------:R1:W-:Y:S04]  /*13ef0*/  STL [R1+0x920], R122 ;  /* 0x0009207a01007387 */ /* 0x0003e80000100800 */
[----:B------:R-:W-:Y:S04]  /*13f00*/  STL [R1+0x928], R128 ;  /* 0x0009288001007387 */ /* 0x000fe80000100800 */
[----:B------:R3:W-:Y:S04]  /*13f10*/  STL [R1+0x91c], R0 ;  /* 0x00091c0001007387 */ /* 0x0007e80000100800 */
[----:B-1----:R-:W4:Y:S01]  /*13f20*/  LDL.LU.64 R122, [R1+0xbd0] ;  /* 0x000bd000017a7983 */ /* 0x002f220000300a00 */
[----:B---3--:R-:W-:-:S03]  /*13f30*/  IMAD.MOV.U32 R0, RZ, RZ, R129 ;  /* 0x000000ffff007224 */ /* 0x008fc600078e0081 */
[----:B------:R-:W3:Y:S04]  /*13f40*/  LDL.LU.64 R128, [R1+0xb40] ;  /* 0x000b400001807983 */ /* 0x000ee80000300a00 */
[----:B------:R1:W-:Y:S04]  /*13f50*/  STL [R1+0x924], R0 ;  /* 0x0009240001007387 */ /* 0x0003e80000100800 */
[----:B------:R1:W-:Y:S02]  /*13f60*/  STL [R1+0x930], R138 ;  /* 0x0009308a01007387 */ /* 0x0003e40000100800 */
[----:B-1----:R-:W-:-:S02]  /*13f70*/  IMAD.MOV.U32 R0, RZ, RZ, R139 ;  /* 0x000000ffff007224 */ /* 0x002fc400078e008b */
[----:B------:R-:W3:Y:S04]  /*13f80*/  LDL.LU.64 R138, [R1+0xab8] ;  /* 0x000ab800018a7983 */ /* 0x000ee80000300a00 */
[----:B------:R1:W-:Y:S02]  /*13f90*/  STL [R1+0x92c], R0 ;  /* 0x00092c0001007387 */ /* 0x0003e40000100800 */
[----:B-1----:R-:W-:Y:S02]  /*13fa0*/  IMAD.MOV.U32 R0, RZ, RZ, R121 ;  /* 0x000000ffff007224 */ /* 0x002fe400078e0079 */
[----:B------:R-:W-:Y:S04]  /*13fb0*/  STL [R1+0x938], R120 ;  /* 0x0009387801007387 */ /* 0x000fe80000100800 */
[----:B------:R1:W-:Y:S04]  /*13fc0*/  STL [R1+0x934], R0 ;  /* 0x0009340001007387 */ /* 0x0003e80000100800 */
[----:B------:R1:W-:Y:S02]  /*13fd0*/  STL [R1+0x940], R124 ;  /* 0x0009407c01007387 */ /* 0x0003e40000100800 */
[----:B-1----:R-:W-:-:S02]  /*13fe0*/  MOV R0, R125 ;  /* 0x0000007d00007202 */ /* 0x002fc40000000f00 */
[----:B------:R1:W-:Y:S04]  /*13ff0*/  STL [R1+0x948], R132 ;  /* 0x0009488401007387 */ /* 0x0003e80000100800 */
[----:B------:R1:W-:Y:S04]  /*14000*/  STL [R1+0x93c], R0 ;  /* 0x00093c0001007387 */ /* 0x0003e80000100800 */
[----:B------:R-:W3:Y:S01]  /*14010*/  LDL.LU.64 R124, [R1+0xbf0] ;  /* 0x000bf000017c7983 */ /* 0x000ee20000300a00 */
[----:B-1----:R-:W-:Y:S02]  /*14020*/  IMAD.MOV.U32 R132, RZ, RZ, R142 ;  /* 0x000000ffff847224 */ /* 0x002fe400078e008e */
[----:B------:R-:W-:-:S02]  /*14030*/  IMAD.MOV.U32 R0, RZ, RZ, R133 ;  /* 0x000000ffff007224 */ /* 0x000fc400078e0085 */
[----:B------:R-:W-:Y:S02]  /*14040*/  IMAD.MOV.U32 R133, RZ, RZ, R143 ;  /* 0x000000ffff857224 */ /* 0x000fe400078e008f */
[----:B------:R-:W3:Y:S04]  /*14050*/  LDL.LU.64 R142, [R1+0xb60] ;  /* 0x000b6000018e7983 */ /* 0x000ee80000300a00 */
[----:B------:R1:W-:Y:S04]  /*14060*/  STL [R1+0x944], R0 ;  /* 0x0009440001007387 */ /* 0x0003e80000100800 */
[----:B--2---:R2:W-:Y:S01]  /*14070*/  STL [R1+0x950], R144 ;  /* 0x0009509001007387 */ /* 0x0045e20000100800 */
[----:B-1----:R-:W-:-:S03]  /*14080*/  MOV R0, R145 ;  /* 0x0000009100007202 */ /* 0x002fc60000000f00 */
[----:B--2---:R-:W2:Y:S04]  /*14090*/  LDL.LU.64 R144, [R1+0xad8] ;  /* 0x000ad80001907983 */ /* 0x004ea80000300a00 */
[----:B------:R1:W-:Y:S04]  /*140a0*/  STL [R1+0x94c], R0 ;  /* 0x00094c0001007387 */ /* 0x0003e80000100800 */
[----:B------:R4:W-:Y:S01]  /*140b0*/  STL [R1+0x958], R126 ;  /* 0x0009587e01007387 */ /* 0x0009e20000100800 */
[----:B-1----:R-:W-:-:S05]  /*140c0*/  IMAD.MOV.U32 R0, RZ, RZ, R127 ;  /* 0x000000ffff007224 */ /* 0x002fca00078e007f */
[----:B------:R1:W-:Y:S04]  /*140d0*/  STL [R1+0x954], R0 ;  /* 0x0009540001007387 */ /* 0x0003e80000100800 */
[----:B----4-:R4:W-:Y:S04]  /*140e0*/  STL [R1+0x960], R134 ;  /* 0x0009608601007387 */ /* 0x0109e80000100800 */
[----:B------:R-:W2:Y:S01]  /*140f0*/  LDL.LU.64 R126, [R1+0xc10] ;  /* 0x000c1000017e7983 */ /* 0x000ea20000300a00 */
[----:B-1----:R-:W-:-:S05]  /*14100*/  IMAD.MOV.U32 R0, RZ, RZ, R135 ;  /* 0x000000ffff007224 */ /* 0x002fca00078e0087 */
[----:B------:R1:W-:Y:S04]  /*14110*/  STL [R1+0x95c], R0 ;  /* 0x00095c0001007387 */ /* 0x0003e80000100800 */
[----:B------:R1:W-:Y:S04]  /*14120*/  STL [R1+0x968], R150 ;  /* 0x0009689601007387 */ /* 0x0003e80000100800 */
[----:B----4-:R-:W4:Y:S01]  /*14130*/  LDL.LU.64 R134, [R1+0xb80] ;  /* 0x000b800001867983 */ /* 0x010f220000300a00 */
[----:B-1----:R-:W-:-:S03]  /*14140*/  IMAD.MOV.U32 R0, RZ, RZ, R151 ;  /* 0x000000ffff007224 */ /* 0x002fc600078e0097 */
[----:B------:R-:W-:Y:S04]  /*14150*/  STL [R1+0x970], R122 ;  /* 0x0009707a01007387 */ /* 0x000fe80000100800 */
[----:B------:R1:W-:Y:S04]  /*14160*/  STL [R1+0x964], R0 ;  /* 0x0009640001007387 */ /* 0x0003e80000100800 */
[----:B------:R-:W4:Y:S01]  /*14170*/  LDL.LU.64 R150, [R1+0xaf8] ;  /* 0x000af80001967983 */ /* 0x000f220000300a00 */
[----:B-1----:R-:W-:-:S03]  /*14180*/  MOV R0, R123 ;  /* 0x0000007b00007202 */ /* 0x002fc60000000f00 */
[----:B---3--:R-:W-:Y:S04]  /*14190*/  STL [R1+0x978], R128 ;  /* 0x0009788001007387 */ /* 0x008fe80000100800 */
[----:B------:R1:W-:Y:S02]  /*141a0*/  STL [R1+0x96c], R0 ;  /* 0x00096c0001007387 */ /* 0x0003e40000100800 */
[----:B-1----:R-:W-:Y:S02]  /*141b0*/  IMAD.MOV.U32 R0, RZ, RZ, R129 ;  /* 0x000000ffff007224 */ /* 0x002fe400078e0081 */
[----:B------:R1:W-:Y:S04]  /*141c0*/  STL [R1+0x980], R138 ;  /* 0x0009808a01007387 */ /* 0x0003e80000100800 */
[----:B------:R3:W-:Y:S04]  /*141d0*/  STL [R1+0x974], R0 ;  /* 0x0009740001007387 */ /* 0x0007e80000100800 */
[----:B------:R-:W4:Y:S01]  /*141e0*/  LDL.LU.64 R128, [R1+0xc30] ;  /* 0x000c300001807983 */ /* 0x000f220000300a00 */
[----:B-1----:R-:W-:-:S02]  /*141f0*/  IMAD.MOV.U32 R138, RZ, RZ, R140 ;  /* 0x000000ffff8a7224 */ /* 0x002fc400078e008c */
[----:B---3--:R-:W-:Y:S01]  /*14200*/  IMAD.MOV.U32 R0, RZ, RZ, R139 ;  /* 0x000000ffff007224 */ /* 0x008fe200078e008b */
[----:B------:R-:W-:Y:S02]  /*14210*/  MOV R139, R141 ;  /* 0x0000008d008b7202 */ /* 0x000fe40000000f00 */
[----:B------:R-:W3:Y:S04]  /*14220*/  LDL.LU.64 R140, [R1+0xba0] ;  /* 0x000ba000018c7983 */ /* 0x000ee80000300a00 */
[----:B------:R1:W-:Y:S04]  /*14230*/  STL [R1+0x97c], R0 ;  /* 0x00097c0001007387 */ /* 0x0003e80000100800 */
[----:B------:R1:W-:Y:S02]  /*14240*/  STL [R1+0x988], R130 ;  /* 0x0009888201007387 */ /* 0x0003e40000100800 */
[----:B-1----:R-:W-:-:S02]  /*14250*/  IMAD.MOV.U32 R0, RZ, RZ, R131 ;  /* 0x000000ffff007224 */ /* 0x002fc400078e0083 */
[----:B------:R-:W3:Y:S04]  /*14260*/  LDL.LU.64 R130, [R1+0xb18] ;  /* 0x000b180001827983 */ /* 0x000ee80000300a00 */
[----:B------:R1:W-:Y:S04]  /*14270*/  STL [R1+0x984], R0 ;  /* 0x0009840001007387 */ /* 0x0003e80000100800 */
[----:B------:R-:W-:Y:S01]  /*14280*/  STL [R1+0x990], R124 ;  /* 0x0009907c01007387 */ /* 0x000fe20000100800 */
[----:B-1----:R-:W-:-:S05]  /*14290*/  IMAD.MOV.U32 R0, RZ, RZ, R125 ;  /* 0x000000ffff007224 */ /* 0x002fca00078e007d */
[----:B------:R1:W-:Y:S04]  /*142a0*/  STL [R1+0x98c], R0 ;  /* 0x00098c0001007387 */ /* 0x0003e80000100800 */
[----:B------:R1:W-:Y:S02]  /*142b0*/  STL [R1+0x998], R142 ;  /* 0x0009988e01007387 */ /* 0x0003e40000100800 */
[----:B-1----:R-:W-:Y:S02]  /*142c0*/  IMAD.MOV.U32 R0, RZ, RZ, R143 ;  /* 0x000000ffff007224 */ /* 0x002fe400078e008f */
[----:B------:R-:W3:Y:S04]  /*142d0*/  LDL.LU.64 R142, [R1+0xc60] ;  /* 0x000c6000018e7983 */ /* 0x000ee80000300a00 */
[----:B------:R1:W-:Y:S04]  /*142e0*/  STL [R1+0x994], R0 ;  /* 0x0009940001007387 */ /* 0x0003e80000100800 */
[----:B--2---:R2:W-:Y:S01]  /*142f0*/  STL [R1+0x9a0], R144 ;  /* 0x0009a09001007387 */ /* 0x0045e20000100800 */
[----:B-1----:R-:W-:-:S03]  /*14300*/  MOV R0, R145 ;  /* 0x0000009100007202 */ /* 0x002fc60000000f00 */
[----:B--2---:R-:W2:Y:S04]  /*14310*/  LDL.LU.64 R144, [R1+0xbc0] ;  /* 0x000bc00001907983 */ /* 0x004ea80000300a00 */
[----:B------:R1:W-:Y:S04]  /*14320*/  STL [R1+0x99c], R0 ;  /* 0x00099c0001007387 */ /* 0x0003e80000100800 */
[----:B------:R1:W-:Y:S02]  /*14330*/  STL [R1+0x9a8], R146 ;  /* 0x0009a89201007387 */ /* 0x0003e40000100800 */
[----:B-1----:R-:W-:-:S02]  /*14340*/  IMAD.MOV.U32 R0, RZ, RZ, R147 ;  /* 0x000000ffff007224 */ /* 0x002fc400078e0093 */
[----:B------:R-:W2:Y:S04]  /*14350*/  LDL.LU.64 R146, [R1+0xb38] ;  /* 0x000b380001927983 */ /* 0x000ea80000300a00 */
[----:B------:R1:W-:Y:S04]  /*14360*/  STL [R1+0x9a4], R0 ;  /* 0x0009a40001007387 */ /* 0x0003e80000100800 */
[----:B------:R-:W-:Y:S01]  /*14370*/  STL [R1+0x9b0], R126 ;  /* 0x0009b07e01007387 */ /* 0x000fe20000100800 */
[----:B-1----:R-:W-:-:S05]  /*14380*/  IMAD.MOV.U32 R0, RZ, RZ, R127 ;  /* 0x000000ffff007224 */ /* 0x002fca00078e007f */
[----:B------:R1:W-:Y:S04]  /*14390*/  STL [R1+0x9ac], R0 ;  /* 0x0009ac0001007387 */ /* 0x0003e80000100800 */
[----:B----4-:R4:W-:Y:S01]  /*143a0*/  STL [R1+0x9b8], R134 ;  /* 0x0009b88601007387 */ /* 0x0109e20000100800 */
[----:B-1----:R-:W-:-:S03]  /*143b0*/  IMAD.MOV.U32 R0, RZ, RZ, R135 ;  /* 0x000000ffff007224 */ /* 0x002fc600078e0087 */
[----:B----4-:R-:W4:Y:S04]  /*143c0*/  LDL.LU.64 R134, [R1+0xc80] ;  /* 0x000c800001867983 */ /* 0x010f280000300a00 */
[----:B------:R1:W-:Y:S04]  /*143d0*/  STL [R1+0x9b4], R0 ;  /* 0x0009b40001007387 */ /* 0x0003e80000100800 */
[----:B------:R1:W-:Y:S02]  /*143e0*/  STL [R1+0x9c0], R150 ;  /* 0x0009c09601007387 */ /* 0x0003e40000100800 */
[----:B-1----:R-:W-:-:S02]  /*143f0*/  MOV R0, R151 ;  /* 0x0000009700007202 */ /* 0x002fc40000000f00 */
[----:B------:R-:W4:Y:S04]  /*14400*/  LDL.LU.64 R150, [R1+0xbe0] ;  /* 0x000be00001967983 */ /* 0x000f280000300a00 */
[----:B------:R1:W-:Y:S04]  /*14410*/  STL [R1+0x9bc], R0 ;  /* 0x0009bc0001007387 */ /* 0x0003e80000100800 */
[----:B------:R1:W-:Y:S02]  /*14420*/  STL [R1+0x9c8], R136 ;  /* 0x0009c88801007387 */ /* 0x0003e40000100800 */
[----:B-1----:R-:W-:-:S02]  /*14430*/  IMAD.MOV.U32 R0, RZ, RZ, R137 ;  /* 0x000000ffff007224 */ /* 0x002fc400078e0089 */
[----:B------:R-:W4:Y:S04]  /*14440*/  LDL.LU.64 R136, [R1+0xb58] ;  /* 0x000b580001887983 */ /* 0x000f280000300a00 */
[----:B------:R1:W-:Y:S04]  /*14450*/  STL [R1+0x9c4], R0 ;  /* 0x0009c40001007387 */ /* 0x0003e80000100800 */
[----:B------:R-:W-:Y:S01]  /*14460*/  STL [R1+0x9d0], R128 ;  /* 0x0009d08001007387 */ /* 0x000fe20000100800 */
[----:B-1----:R-:W-:-:S05]  /*14470*/  IMAD.MOV.U32 R0, RZ, RZ, R129 ;  /* 0x000000ffff007224 */ /* 0x002fca00078e0081 */
        /* <DEDUP_REMOVED lines=10> */
[----:B-1----:R-:W-:-:S02]  /*14520*/  IMAD.MOV.U32 R0, RZ, RZ, R133 ;  /* 0x000000ffff007224 */ /* 0x002fc400078e0085 */
[----:B------:R-:W3:Y:S04]  /*14530*/  LDL.LU.64 R132, [R1+0xb78] ;  /* 0x000b780001847983 */ /* 0x000ee80000300a00 */
[----:B------:R1:W-:Y:S04]  /*14540*/  STL [R1+0x9e4], R0 ;  /* 0x0009e40001007387 */ /* 0x0003e80000100800 */
[----:B------:R1:W-:Y:S02]  /*14550*/  STL [R1+0x9f0], R142 ;  /* 0x0009f08e01007387 */ /* 0x0003e40000100800 */
[----:B-1----:R-:W-:-:S02]  /*14560*/  IMAD.MOV.U32 R0, RZ, RZ, R143 ;  /* 0x000000ffff007224 */ /* 0x002fc400078e008f */
[----:B------:R-:W3:Y:S04]  /*14570*/  LDL.LU.64 R142, [R1+0xae8] ;  /* 0x000ae800018e7983 */ /* 0x000ee80000300a00 */
[----:B------:R1:W-:Y:S04]  /*14580*/  STL [R1+0x9ec], R0 ;  /* 0x0009ec0001007387 */ /* 0x0003e80000100800 */
[----:B--2---:R2:W-:Y:S01]  /*14590*/  STL [R1+0x9f8], R144 ;  /* 0x0009f89001007387 */ /* 0x0045e20000100800 */
[----:B-1----:R-:W-:-:S03]  /*145a0*/  IMAD.MOV.U32 R0, RZ, RZ, R145 ;  /* 0x000000ffff007224 */ /* 0x002fc600078e0091 */
[----:B--2---:R-:W2:Y:S04]  /*145b0*/  LDL.LU.64 R144, [R1+0xcc0] ;  /* 0x000cc00001907983 */ /* 0x004ea80000300a00 */
[----:B------:R1:W-:Y:S04]  /*145c0*/  STL [R1+0x9f4], R0 ;  /* 0x0009f40001007387 */ /* 0x0003e80000100800 */
[----:B------:R1:W-:Y:S02]  /*145d0*/  STL [R1+0xa00], R146 ;  /* 0x000a009201007387 */ /* 0x0003e40000100800 */
[----:B-1----:R-:W-:-:S02]  /*145e0*/  MOV R0, R147 ;  /* 0x0000009300007202 */ /* 0x002fc40000000f00 */
[----:B------:R-:W2:Y:S04]  /*145f0*/  LDL.LU.64 R146, [R1+0xc20] ;  /* 0x000c200001927983 */ /* 0x000ea80000300a00 */
[----:B------:R1:W-:Y:S04]  /*14600*/  STL [R1+0x9fc], R0 ;  /* 0x0009fc0001007387 */ /* 0x0003e80000100800 */
[----:B------:R1:W-:Y:S02]  /*14610*/  STL [R1+0xa08], R148 ;  /* 0x000a089401007387 */ /* 0x0003e40000100800 */
[----:B-1----:R-:W-:-:S02]  /*14620*/  IMAD.MOV.U32 R0, RZ, RZ, R149 ;  /* 0x000000ffff007224 */ /* 0x002fc400078e0095 */
[----:B------:R-:W2:Y:S04]  /*14630*/  LDL.LU.64 R148, [R1+0xb98] ;  /* 0x000b980001947983 */ /* 0x000ea80000300a00 */
[----:B------:R1:W-:Y:S04]  /*14640*/  STL [R1+0xa04], R0 ;  /* 0x000a040001007387 */ /* 0x0003e80000100800 */
[----:B----4-:R4:W-:Y:S01]  /*14650*/  STL [R1+0xa10], R134 ;  /* 0x000a108601007387 */ /* 0x0109e20000100800 */
[----:B-1----:R-:W-:-:S03]  /*14660*/  IMAD.MOV.U32 R0, RZ, RZ, R135 ;  /* 0x000000ffff007224 */ /* 0x002fc600078e0087 */
[----:B----4-:R-:W4:Y:S04]  /*14670*/  LDL.LU.64 R134, [R1+0xb08] ;  /* 0x000b080001867983 */ /* 0x010f280000300a00 */
[----:B------:R1:W-:Y:S04]  /*14680*/  STL [R1+0xa0c], R0 ;  /* 0x000a0c0001007387 */ /* 0x0003e80000100800 */
[----:B------:R1:W-:Y:S02]  /*14690*/  STL [R1+0xa18], R150 ;  /* 0x000a189601007387 */ /* 0x0003e40000100800 */
[----:B-1----:R-:W-:-:S02]  /*146a0*/  IMAD.MOV.U32 R0, RZ, RZ, R151 ;  /* 0x000000ffff007224 */ /* 0x002fc400078e0097 */
[----:B------:R-:W4:Y:S04]  /*146b0*/  LDL.LU.64 R150, [R1+0xce0] ;  /* 0x000ce00001967983 */ /* 0x000f280000300a00 */
        /* <DEDUP_REMOVED lines=9> */
[----:B---3--:R3:W-:Y:S01]  /*14750*/  STL [R1+0xa30], R140 ;  /* 0x000a308c01007387 */ /* 0x0087e20000100800 */
[----:B-1----:R-:W-:-:S03]  /*14760*/  IMAD.MOV.U32 R0, RZ, RZ, R141 ;  /* 0x000000ffff007224 */ /* 0x002fc600078e008d */
[----:B---3--:R-:W3:Y:S04]  /*14770*/  LDL.LU.64 R140, [R1+0xb28] ;  /* 0x000b2800018c7983 */ /* 0x008ee80000300a00 */
[----:B------:R1:W-:Y:S04]  /*14780*/  STL [R1+0xa2c], R0 ;  /* 0x000a2c0001007387 */ /* 0x0003e80000100800 */
[----:B------:R1:W-:Y:S02]  /*14790*/  STL [R1+0xa38], R130 ;  /* 0x000a388201007387 */ /* 0x0003e40000100800 */
[----:B-1----:R-:W-:-:S02]  /*147a0*/  IMAD.MOV.U32 R0, RZ, RZ, R131 ;  /* 0x000000ffff007224 */ /* 0x002fc400078e0083 */
[----:B------:R-:W3:Y:S04]  /*147b0*/  LDL.LU.64 R130, [R1+0xd00] ;  /* 0x000d000001827983 */ /* 0x000ee80000300a00 */
[----:B------:R1:W-:Y:S04]  /*147c0*/  STL [R1+0xa34], R0 ;  /* 0x000a340001007387 */ /* 0x0003e80000100800 */
[----:B------:R-:W-:Y:S04]  /*147d0*/  STL [R1+0xa40], R132 ;  /* 0x000a408401007387 */ /* 0x000fe80000100800 */
[----:B------:R-:W3:Y:S01]  /*147e0*/  LDL.LU.64 R128, [R1+0xc70] ;  /* 0x000c700001807983 */ /* 0x000ee20000300a00 */
[----:B-1----:R-:W-:-:S05]  /*147f0*/  MOV R0, R133 ;  /* 0x0000008500007202 */ /* 0x002fca0000000f00 */
[----:B------:R1:W-:Y:S04]  /*14800*/  STL [R1+0xa3c], R0 ;  /* 0x000a3c0001007387 */ /* 0x0003e80000100800 */
[----:B------:R1:W-:Y:S02]  /*14810*/  STL [R1+0xa48], R142 ;  /* 0x000a488e01007387 */ /* 0x0003e40000100800 */
[----:B-1----:R-:W-:Y:S02]  /*14820*/  IMAD.MOV.U32 R0, RZ, RZ, R143 ;  /* 0x000000ffff007224 */ /* 0x002fe400078e008f */
[----:B------:R-:W3:Y:S04]  /*14830*/  LDL.LU.64 R142, [R1+0xbd8] ;  /* 0x000bd800018e7983 */ /* 0x000ee80000300a00 */
[----:B------:R1:W-:Y:S04]  /*14840*/  STL [R1+0xa44], R0 ;  /* 0x000a440001007387 */ /* 0x0003e80000100800 */
[----:B--2---:R2:W-:Y:S01]  /*14850*/  STL [R1+0xa50], R144 ;  /* 0x000a509001007387 */ /* 0x0045e20000100800 */
[----:B-1----:R-:W-:-:S03]  /*14860*/  IMAD.MOV.U32 R0, RZ, RZ, R145 ;  /* 0x000000ffff007224 */ /* 0x002fc600078e0091 */
[----:B--2---:R-:W2:Y:S04]  /*14870*/  LDL.LU.64 R144, [R1+0xb48] ;  /* 0x000b480001907983 */ /* 0x004ea80000300a00 */
[----:B------:R1:W-:Y:S04]  /*14880*/  STL [R1+0xa4c], R0 ;  /* 0x000a4c0001007387 */ /* 0x0003e80000100800 */
[----:B------:R1:W-:Y:S02]  /*14890*/  STL [R1+0xa58], R146 ;  /* 0x000a589201007387 */ /* 0x0003e40000100800 */
[----:B-1----:R-:W-:-:S02]  /*148a0*/  IMAD.MOV.U32 R0, RZ, RZ, R147 ;  /* 0x000000ffff007224 */ /* 0x002fc400078e0093 */
[----:B------:R-:W2:Y:S04]  /*148b0*/  LDL.LU.64 R146, [R1+0xd18] ;  /* 0x000d180001927983 */ /* 0x000ea80000300a00 */
[----:B------:R1:W-:Y:S04]  /*148c0*/  STL [R1+0xa54], R0 ;  /* 0x000a540001007387 */ /* 0x0003e80000100800 */
[----:B------:R1:W-:Y:S02]  /*148d0*/  STL [R1+0xa60], R148 ;  /* 0x000a609401007387 */ /* 0x0003e40000100800 */
[----:B-1----:R-:W-:-:S02]  /*148e0*/  MOV R0, R149 ;  /* 0x0000009500007202 */ /* 0x002fc40000000f00 */
[----:B------:R-:W2:Y:S04]  /*148f0*/  LDL.LU.64 R148, [R1+0xc90] ;  /* 0x000c900001947983 */ /* 0x000ea80000300a00 */
[----:B------:R1:W-:Y:S04]  /*14900*/  STL [R1+0xa5c], R0 ;  /* 0x000a5c0001007387 */ /* 0x0003e80000100800 */
[----:B----4-:R-:W-:Y:S04]  /*14910*/  STL [R1+0xa68], R134 ;  /* 0x000a688601007387 */ /* 0x010fe80000100800 */
[----:B------:R-:W4:Y:S01]  /*14920*/  LDL.LU.64 R132, [R1+0xbf8] ;  /* 0x000bf80001847983 */ /* 0x000f220000300a00 */
[----:B-1----:R-:W-:-:S05]  /*14930*/  IMAD.MOV.U32 R0, RZ, RZ, R135 ;  /* 0x000000ffff007224 */ /* 0x002fca00078e0087 */
[----:B------:R1:W-:Y:S02]  /*14940*/  STL [R1+0xa64], R0 ;  /* 0x000a640001007387 */ /* 0x0003e40000100800 */
[----:B-1----:R-:W-:Y:S02]  /*14950*/  IMAD.MOV.U32 R0, RZ, RZ, R151 ;  /* 0x000000ffff007224 */ /* 0x002fe400078e0097 */
[----:B------:R1:W-:Y:S04]  /*14960*/  STL [R1+0xa70], R150 ;  /* 0x000a709601007387 */ /* 0x0003e80000100800 */
[----:B-1----:R-:W4:Y:S04]  /*14970*/  LDL.LU.64 R150, [R1+0xb68] ;  /* 0x000b680001967983 */ /* 0x002f280000300a00 */
[----:B------:R1:W-:Y:S04]  /*14980*/  STL [R1+0xa6c], R0 ;  /* 0x000a6c0001007387 */ /* 0x0003e80000100800 */
[----:B------:R1:W-:Y:S04]  /*14990*/  STL [R1+0xa78], R136 ;  /* 0x000a788801007387 */ /* 0x0003e80000100800 */
[----:B------:R-:W4:Y:S01]  /*149a0*/  LDL.LU.64 R134, [R1+0xd30] ;  /* 0x000d300001867983 */ /* 0x000f220000300a00 */
[----:B-1----:R-:W-:-:S03]  /*149b0*/  IMAD.MOV.U32 R0, RZ, RZ, R137 ;  /* 0x000000ffff007224 */ /* 0x002fc600078e0089 */
[----:B------:R-:W-:Y:S04]  /*149c0*/  STL [R1+0xa80], R138 ;  /* 0x000a808a01007387 */ /* 0x000fe80000100800 */
[----:B------:R1:W-:Y:S04]  /*149d0*/  STL [R1+0xa74], R0 ;  /* 0x000a740001007387 */ /* 0x0003e80000100800 */
[----:B------:R-:W4:Y:S01]  /*149e0*/  LDL.LU.64 R136, [R1+0xcb0] ;  /* 0x000cb00001887983 */ /* 0x000f220000300a00 */
[----:B-1----:R-:W-:-:S03]  /*149f0*/  MOV R0, R139 ;  /* 0x0000008b00007202 */ /* 0x002fc60000000f00 */
[----:B---3--:R-:W-:Y:S04]  /*14a00*/  STL [R1+0xa88], R140 ;  /* 0x000a888c01007387 */ /* 0x008fe80000100800 */
[----:B------:R1:W-:Y:S04]  /*14a10*/  STL [R1+0xa7c], R0 ;  /* 0x000a7c0001007387 */ /* 0x0003e80000100800 */
[----:B------:R-:W3:Y:S01]  /*14a20*/  LDL.LU.64 R138, [R1+0xc18] ;  /* 0x000c1800018a7983 */ /* 0x000ee20000300a00 */
[----:B-1----:R-:W-:-:S03]  /*14a30*/  IMAD.MOV.U32 R0, RZ, RZ, R141 ;  /* 0x000000ffff007224 */ /* 0x002fc600078e008d */
[----:B------:R-:W-:Y:S04]  /*14a40*/  STL [R1+0xa90], R130 ;  /* 0x000a908201007387 */ /* 0x000fe80000100800 */
        /* <DEDUP_REMOVED lines=8> */
[----:B------:R1:W-:Y:S02]  /*14ad0*/  STL [R1+0xa94], R0 ;  /* 0x000a940001007387 */ /* 0x0003e40000100800 */
[----:B-1----:R-:W-:Y:S02]  /*14ae0*/  MOV R0, R143 ;  /* 0x0000008f00007202 */ /* 0x002fe40000000f00 */
        /* <DEDUP_REMOVED lines=11> */
[----:B-1----:R-:W-:-:S02]  /*14ba0*/  IMAD.MOV.U32 R0, RZ, RZ, R149 ;  /* 0x000000ffff007224 */ /* 0x002fc400078e0095 */
[----:B------:R-:W2:Y:S04]  /*14bb0*/  LDL.LU.64 R148, [R1+0xd60] ;  /* 0x000d600001947983 */ /* 0x000ea80000300a00 */
[----:B------:R1:W-:Y:S04]  /*14bc0*/  STL [R1+0xab4], R0 ;  /* 0x000ab40001007387 */ /* 0x0003e80000100800 */
[----:B----4-:R4:W-:Y:S01]  /*14bd0*/  STL [R1+0xac0], R132 ;  /* 0x000ac08401007387 */ /* 0x0109e20000100800 */
[----:B-1----:R-:W-:-:S03]  /*14be0*/  MOV R0, R133 ;  /* 0x0000008500007202 */ /* 0x002fc60000000f00 */
[----:B----4-:R-:W4:Y:S04]  /*14bf0*/  LDL.LU.64 R132, [R1+0xcf0] ;  /* 0x000cf00001847983 */ /* 0x010f280000300a00 */
[----:B------:R1:W-:Y:S02]  /*14c00*/  STL [R1+0xabc], R0 ;  /* 0x000abc0001007387 */ /* 0x0003e40000100800 */
[----:B-1----:R-:W-:Y:S02]  /*14c10*/  IMAD.MOV.U32 R0, RZ, RZ, R151 ;  /* 0x000000ffff007224 */ /* 0x002fe400078e0097 */
[----:B------:R1:W-:Y:S04]  /*14c20*/  STL [R1+0xac8], R150 ;  /* 0x000ac89601007387 */ /* 0x0003e80000100800 */
[----:B------:R-:W-:Y:S04]  /*14c30*/  STL [R1+0xad0], R134 ;  /* 0x000ad08601007387 */ /* 0x000fe80000100800 */
[----:B------:R1:W-:Y:S04]  /*14c40*/  STL [R1+0xac4], R0 ;  /* 0x000ac40001007387 */ /* 0x0003e80000100800 */
[----:B-1----:R-:W4:Y:S01]  /*14c50*/  LDL.LU.64 R150, [R1+0xc68] ;  /* 0x000c680001967983 */ /* 0x002f220000300a00 */
[----:B------:R-:W-:-:S03]  /*14c60*/  IMAD.MOV.U32 R0, RZ, RZ, R135 ;  /* 0x000000ffff007224 */ /* 0x000fc600078e0087 */
[----:B------:R-:W-:Y:S04]  /*14c70*/  STL [R1+0xad8], R136 ;  /* 0x000ad88801007387 */ /* 0x000fe80000100800 */
[----:B------:R1:W-:Y:S04]  /*14c80*/  STL [R1+0xacc], R0 ;  /* 0x000acc0001007387 */ /* 0x0003e80000100800 */
[----:B------:R-:W4:Y:S01]  /*14c90*/  LDL.LU.64 R134, [R1+0xbc8] ;  /* 0x000bc80001867983 */ /* 0x000f220000300a00 */
[----:B-1----:R-:W-:-:S03]  /*14ca0*/  IMAD.MOV.U32 R0, RZ, RZ, R137 ;  /* 0x000000ffff007224 */ /* 0x002fc600078e0089 */
[----:B---3--:R-:W-:Y:S04]  /*14cb0*/  STL [R1+0xae0], R138 ;  /* 0x000ae08a01007387 */ /* 0x008fe80000100800 */
[----:B------:R1:W-:Y:S04]  /*14cc0*/  STL [R1+0xad4], R0 ;  /* 0x000ad40001007387 */ /* 0x0003e80000100800 */
[----:B------:R-:W3:Y:S01]  /*14cd0*/  LDL.LU.64 R136, [R1+0xd78] ;  /* 0x000d780001887983 */ /* 0x000ee20000300a00 */
[----:B-1----:R-:W-:-:S03]  /*14ce0*/  MOV R0, R139 ;  /* 0x0000008b00007202 */ /* 0x002fc60000000f00 */
[----:B------:R-:W-:Y:S04]  /*14cf0*/  STL [R1+0xae8], R140 ;  /* 0x000ae88c01007387 */ /* 0x000fe80000100800 */
[----:B------:R1:W-:Y:S04]  /*14d00*/  STL [R1+0xadc], R0 ;  /* 0x000adc0001007387 */ /* 0x0003e80000100800 */
[----:B------:R-:W3:Y:S01]  /*14d10*/  LDL.LU.64 R138, [R1+0xd10] ;  /* 0x000d1000018a7983 */ /* 0x000ee20000300a00 */
[----:B-1----:R-:W-:-:S03]  /*14d20*/  IMAD.MOV.U32 R0, RZ, RZ, R141 ;  /* 0x000000ffff007224 */ /* 0x002fc600078e008d */
[----:B------:R-:W-:Y:S04]  /*14d30*/  STL [R1+0xaf0], R130 ;  /* 0x000af08201007387 */ /* 0x000fe80000100800 */
[----:B------:R1:W-:Y:S04]  /*14d40*/  STL [R1+0xae4], R0 ;  /* 0x000ae40001007387 */ /* 0x0003e80000100800 */
[----:B------:R-:W3:Y:S04]  /*14d50*/  LDL.LU.64 R140, [R1+0xc88] ;  /* 0x000c8800018c7983 */ /* 0x000ee80000300a00 */
[----:B------:R-:W3:Y:S01]  /*14d60*/  LDL.LU.64 R128, [R1+0xbe8] ;  /* 0x000be80001807983 */ /* 0x000ee20000300a00 */
        /* <DEDUP_REMOVED lines=10> */
[----:B------:R1:W-:Y:S04]  /*14e10*/  STL [R1+0xb08], R146 ;  /* 0x000b089201007387 */ /* 0x0003e80000100800 */
[----:B------:R-:W2:Y:S01]  /*14e20*/  LDL.LU.64 R130, [R1+0xca8] ;  /* 0x000ca80001827983 */ /* 0x000ea20000300a00 */
[----:B-1----:R-:W-:-:S03]  /*14e30*/  IMAD.MOV.U32 R0, RZ, RZ, R147 ;  /* 0x000000ffff007224 */ /* 0x002fc600078e0093 */
[----:B------:R-:W-:Y:S04]  /*14e40*/  STL [R1+0xb10], R148 ;  /* 0x000b109401007387 */ /* 0x000fe80000100800 */
[----:B------:R1:W-:Y:S04]  /*14e50*/  STL [R1+0xb04], R0 ;  /* 0x000b040001007387 */ /* 0x0003e80000100800 */
[----:B------:R-:W2:Y:S01]  /*14e60*/  LDL.LU.64 R146, [R1+0xc08] ;  /* 0x000c080001927983 */ /* 0x000ea20000300a00 */
[----:B-1----:R-:W-:-:S03]  /*14e70*/  IMAD.MOV.U32 R0, RZ, RZ, R149 ;  /* 0x000000ffff007224 */ /* 0x002fc600078e0095 */
[----:B----4-:R-:W-:Y:S04]  /*14e80*/  STL [R1+0xb18], R132 ;  /* 0x000b188401007387 */ /* 0x010fe80000100800 */
[----:B------:R1:W-:Y:S04]  /*14e90*/  STL [R1+0xb0c], R0 ;  /* 0x000b0c0001007387 */ /* 0x0003e80000100800 */
[----:B------:R-:W4:Y:S01]  /*14ea0*/  LDL.LU.64 R148, [R1+0xd98] ;  /* 0x000d980001947983 */ /* 0x000f220000300a00 */
[----:B-1----:R-:W-:-:S03]  /*14eb0*/  IMAD.MOV.U32 R0, RZ, RZ, R133 ;  /* 0x000000ffff007224 */ /* 0x002fc600078e0085 */
        /* <DEDUP_REMOVED lines=18> */
[----:B------:R1:W-:Y:S02]  /*14fe0*/  STL [R1+0xb40], R140 ;  /* 0x000b408c01007387 */ /* 0x0003e40000100800 */
[----:B-1----:R-:W-:-:S02]  /*14ff0*/  MOV R0, R141 ;  /* 0x0000008d00007202 */ /* 0x002fc40000000f00 */
[----:B------:R-:W-:Y:S04]  /*15000*/  STL [R1+0xb48], R128 ;  /* 0x000b488001007387 */ /* 0x000fe80000100800 */
[----:B------:R1:W-:Y:S04]  /*15010*/  STL [R1+0xb3c], R0 ;  /* 0x000b3c0001007387 */ /* 0x0003e80000100800 */
[----:B------:R-:W3:Y:S01]  /*15020*/  LDL.LU.64 R140, [R1+0xce8] ;  /* 0x000ce800018c7983 */ /* 0x000ee20000300a00 */
[----:B-1----:R-:W-:-:S03]  /*15030*/  IMAD.MOV.U32 R0, RZ, RZ, R129 ;  /* 0x000000ffff007224 */ /* 0x002fc600078e0081 */
[----:B------:R-:W-:Y:S04]  /*15040*/  STL [R1+0xb50], R142 ;  /* 0x000b508e01007387 */ /* 0x000fe80000100800 */
[----:B------:R1:W-:Y:S02]  /*15050*/  STL [R1+0xb44], R0 ;  /* 0x000b440001007387 */ /* 0x0003e40000100800 */
[----:B-1----:R-:W-:Y:S02]  /*15060*/  IMAD.MOV.U32 R0, RZ, RZ, R143 ;  /* 0x000000ffff007224 */ /* 0x002fe400078e008f */
[----:B------:R-:W3:Y:S04]  /*15070*/  LDL.LU.64 R142, [R1+0xc58] ;  /* 0x000c5800018e7983 */ /* 0x000ee80000300a00 */
[----:B------:R1:W-:Y:S04]  /*15080*/  STL [R1+0xb4c], R0 ;  /* 0x000b4c0001007387 */ /* 0x0003e80000100800 */
[----:B--2---:R2:W-:Y:S01]  /*15090*/  STL [R1+0xb58], R144 ;  /* 0x000b589001007387 */ /* 0x0045e20000100800 */
[----:B-1----:R-:W-:-:S03]  /*150a0*/  IMAD.MOV.U32 R0, RZ, RZ, R145 ;  /* 0x000000ffff007224 */ /* 0x002fc600078e0091 */
[----:B------:R-:W-:Y:S04]  /*150b0*/  STL [R1+0xb60], R130 ;  /* 0x000b608201007387 */ /* 0x000fe80000100800 */
[----:B------:R1:W-:Y:S04]  /*150c0*/  STL [R1+0xb54], R0 ;  /* 0x000b540001007387 */ /* 0x0003e80000100800 */
[----:B--2---:R-:W2:Y:S01]  /*150d0*/  LDL.LU.64 R144, [R1+0xdb8] ;  /* 0x000db80001907983 */ /* 0x004ea20000300a00 */
[----:B-1----:R-:W-:-:S03]  /*150e0*/  MOV R0, R131 ;  /* 0x0000008300007202 */ /* 0x002fc60000000f00 */
[----:B------:R-:W-:Y:S04]  /*150f0*/  STL [R1+0xb68], R146 ;  /* 0x000b689201007387 */ /* 0x000fe80000100800 */
[----:B------:R1:W-:Y:S02]  /*15100*/  STL [R1+0xb5c], R0 ;  /* 0x000b5c0001007387 */ /* 0x0003e40000100800 */
[----:B-1----:R-:W-:Y:S02]  /*15110*/  IMAD.MOV.U32 R0, RZ, RZ, R147 ;  /* 0x000000ffff007224 */ /* 0x002fe400078e0093 */
[----:B------:R-:W2:Y:S04]  /*15120*/  LDL.LU.64 R146, [R1+0xd70] ;  /* 0x000d700001927983 */ /* 0x000ea80000300a00 */
[----:B------:R1:W-:Y:S04]  /*15130*/  STL [R1+0xb64], R0 ;  /* 0x000b640001007387 */ /* 0x0003e80000100800 */
[----:B----4-:R4:W-:Y:S01]  /*15140*/  STL [R1+0xb70], R148 ;  /* 0x000b709401007387 */ /* 0x0109e20000100800 */
[----:B-1----:R-:W-:-:S03]  /*15150*/  IMAD.MOV.U32 R0, RZ, RZ, R149 ;  /* 0x000000ffff007224 */ /* 0x002fc600078e0095 */
[----:B------:R-:W-:Y:S04]  /*15160*/  STL [R1+0xb78], R132 ;  /* 0x000b788401007387 */ /* 0x000fe80000100800 */
[----:B------:R1:W-:Y:S04]  /*15170*/  STL [R1+0xb6c], R0 ;  /* 0x000b6c0001007387 */ /* 0x0003e80000100800 */
[----:B----4-:R-:W4:Y:S01]  /*15180*/  LDL.LU.64 R148, [R1+0xd08] ;  /* 0x000d080001947983 */ /* 0x010f220000300a00 */
[----:B-1----:R-:W-:-:S03]  /*15190*/  IMAD.MOV.U32 R0, RZ, RZ, R133 ;  /* 0x000000ffff007224 */ /* 0x002fc600078e0085 */
[----:B------:R-:W-:Y:S04]  /*151a0*/  STL [R1+0xb80], R150 ;  /* 0x000b809601007387 */ /* 0x000fe80000100800 */
[----:B------:R1:W-:Y:S02]  /*151b0*/  STL [R1+0xb74], R0 ;  /* 0x000b740001007387 */ /* 0x0003e40000100800 */
[----:B-1----:R-:W-:Y:S02]  /*151c0*/  MOV R0, R151 ;  /* 0x0000009700007202 */ /* 0x002fe40000000f00 */
[----:B------:R-:W4:Y:S04]  /*151d0*/  LDL.LU.64 R150, [R1+0xc78] ;  /* 0x000c780001967983 */ /* 0x000f280000300a00 */
[----:B------:R1:W-:Y:S04]  /*151e0*/  STL [R1+0xb7c], R0 ;  /* 0x000b7c0001007387 */ /* 0x0003e80000100800 */
[----:B------:R-:W-:Y:S04]  /*151f0*/  STL [R1+0xb88], R134 ;  /* 0x000b888601007387 */ /* 0x000fe80000100800 */
[----:B------:R-:W4:Y:S01]  /*15200*/  LDL.LU.64 R120, [R1+0xdc0] ;  /* 0x000dc00001787983 */ /* 0x000f220000300a00 */
[----:B-1----:R-:W-:-:S05]  /*15210*/  IMAD.MOV.U32 R0, RZ, RZ, R135 ;  /* 0x000000ffff007224 */ /* 0x002fca00078e0087 */
[----:B------:R1:W-:Y:S04]  /*15220*/  STL [R1+0xb84], R0 ;  /* 0x000b840001007387 */ /* 0x0003e80000100800 */
[----:B---3--:R-:W-:Y:S01]  /*15230*/  STL [R1+0xb90], R136 ;  /* 0x000b908801007387 */ /* 0x008fe20000100800 */
[----:B-1----:R-:W-:-:S03]  /*15240*/  IMAD.MOV.U32 R0, RZ, RZ, R137 ;  /* 0x000000ffff007224 */ /* 0x002fc600078e0089 */
[----:B------:R-:W3:Y:S04]  /*15250*/  LDL.LU.64 R122, [R1+0xd80] ;  /* 0x000d8000017a7983 */ /* 0x000ee80000300a00 */
[----:B------:R1:W-:Y:S04]  /*15260*/  STL [R1+0xb8c], R0 ;  /* 0x000b8c0001007387 */ /* 0x0003e80000100800 */
[----:B------:R-:W-:Y:S04]  /*15270*/  STL [R1+0xb98], R138 ;  /* 0x000b988a01007387 */ /* 0x000fe80000100800 */
[----:B------:R-:W3:Y:S01]  /*15280*/  LDL.LU.64 R124, [R1+0xd20] ;  /* 0x000d2000017c7983 */ /* 0x000ee20000300a00 */
[----:B-1----:R-:W-:-:S03]  /*15290*/  IMAD.MOV.U32 R0, RZ, RZ, R139 ;  /* 0x000000ffff007224 */ /* 0x002fc600078e008b */
[----:B------:R-:W3:Y:S04]  /*152a0*/  LDL.LU.64 R126, [R1+0xc98] ;  /* 0x000c9800017e7983 */ /* 0x000ee80000300a00 */
[----:B------:R1:W-:Y:S04]  /*152b0*/  STL [R1+0xb94], R0 ;  /* 0x000b940001007387 */ /* 0x0003e80000100800 */
[----:B------:R-:W-:Y:S04]  /*152c0*/  STL [R1+0xba0], R140 ;  /* 0x000ba08c01007387 */ /* 0x000fe80000100800 */
[----:B------:R-:W3:Y:S01]  /*152d0*/  LDL.LU.64 R128, [R1+0xdc8] ;  /* 0x000dc80001807983 */ /* 0x000ee20000300a00 */
[----:B-1----:R-:W-:-:S03]  /*152e0*/  MOV R0, R141 ;  /* 0x0000008d00007202 */ /* 0x002fc60000000f00 */
[----:B------:R-:W3:Y:S04]  /*152f0*/  LDL.LU.64 R130, [R1+0xd90] ;  /* 0x000d900001827983 */ /* 0x000ee80000300a00 */
[----:B------:R1:W-:Y:S04]  /*15300*/  STL [R1+0xb9c], R0 ;  /* 0x000b9c0001007387 */ /* 0x0003e80000100800 */
[----:B------:R-:W-:Y:S04]  /*15310*/  STL [R1+0xba8], R142 ;  /* 0x000ba88e01007387 */ /* 0x000fe80000100800 */
[----:B------:R-:W3:Y:S01]  /*15320*/  LDL.LU.64 R132, [R1+0xd38] ;  /* 0x000d380001847983 */ /* 0x000ee20000300a00 */
[----:B-1----:R-:W-:-:S03]  /*15330*/  IMAD.MOV.U32 R0, RZ, RZ, R143 ;  /* 0x000000ffff007224 */ /* 0x002fc600078e008f */
[----:B------:R-:W3:Y:S04]  /*15340*/  LDL.LU.64 R134, [R1+0xcb8] ;  /* 0x000cb80001867983 */ /* 0x000ee80000300a00 */
[----:B------:R1:W-:Y:S04]  /*15350*/  STL [R1+0xba4], R0 ;  /* 0x000ba40001007387 */ /* 0x0003e80000100800 */
[----:B--2---:R-:W-:Y:S04]  /*15360*/  STL [R1+0xbb0], R144 ;  /* 0x000bb09001007387 */ /* 0x004fe80000100800 */
[----:B------:R-:W2:Y:S01]  /*15370*/  LDL.LU.64 R136, [R1+0xdd0] ;  /* 0x000dd00001887983 */ /* 0x000ea20000300a00 */
[----:B-1----:R-:W-:-:S03]  /*15380*/  IMAD.MOV.U32 R0, RZ, RZ, R145 ;  /* 0x000000ffff007224 */ /* 0x002fc600078e0091 */
[----:B------:R-:W2:Y:S04]  /*15390*/  LDL.LU.64 R138, [R1+0xda0] ;  /* 0x000da000018a7983 */ /* 0x000ea80000300a00 */
[----:B------:R1:W-:Y:S04]  /*153a0*/  STL [R1+0xbac], R0 ;  /* 0x000bac0001007387 */ /* 0x0003e80000100800 */
[----:B------:R-:W-:Y:S04]  /*153b0*/  STL [R1+0xbb8], R146 ;  /* 0x000bb89201007387 */ /* 0x000fe80000100800 */
[----:B------:R-:W2:Y:S01]  /*153c0*/  LDL.LU.64 R140, [R1+0xd50] ;  /* 0x000d5000018c7983 */ /* 0x000ea20000300a00 */
[----:B-1----:R-:W-:-:S03]  /*153d0*/  IMAD.MOV.U32 R0, RZ, RZ, R147 ;  /* 0x000000ffff007224 */ /* 0x002fc600078e0093 */
[----:B------:R-:W2:Y:S04]  /*153e0*/  LDL.LU.64 R142, [R1+0xcd8] ;  /* 0x000cd800018e7983 */ /* 0x000ea80000300a00 */
[----:B------:R1:W-:Y:S04]  /*153f0*/  STL [R1+0xbb4], R0 ;  /* 0x000bb40001007387 */ /* 0x0003e80000100800 */
[----:B----4-:R-:W-:Y:S04]  /*15400*/  STL [R1+0xbc0], R148 ;  /* 0x000bc09401007387 */ /* 0x010fe80000100800 */
[----:B------:R-:W4:Y:S01]  /*15410*/  LDL.LU.64 R144, [R1+0xdd8] ;  /* 0x000dd80001907983 */ /* 0x000f220000300a00 */
[----:B-1----:R-:W-:-:S03]  /*15420*/  MOV R0, R149 ;  /* 0x0000009500007202 */ /* 0x002fc60000000f00 */
[----:B------:R-:W4:Y:S04]  /*15430*/  LDL.LU.64 R146, [R1+0xdb0] ;  /* 0x000db00001927983 */ /* 0x000f280000300a00 */
[----:B------:R1:W-:Y:S02]  /*15440*/  STL [R1+0xbbc], R0 ;  /* 0x000bbc0001007387 */ /* 0x0003e40000100800 */
[----:B-1----:R-:W-:Y:S02]  /*15450*/  IMAD.MOV.U32 R0, RZ, RZ, R151 ;  /* 0x000000ffff007224 */ /* 0x002fe400078e0097 */
[----:B------:R1:W-:Y:S04]  /*15460*/  STL [R1+0xbc8], R150 ;  /* 0x000bc89601007387 */ /* 0x0003e80000100800 */
[----:B------:R-:W4:Y:S04]  /*15470*/  LDL.LU.64 R148, [R1+0xd68] ;  /* 0x000d680001947983 */ /* 0x000f280000300a00 */
[----:B------:R-:W-:Y:S04]  /*15480*/  STL [R1+0xbd0], R120 ;  /* 0x000bd07801007387 */ /* 0x000fe80000100800 */
[----:B------:R1:W-:Y:S04]  /*15490*/  STL [R1+0xbc4], R0 ;  /* 0x000bc40001007387 */ /* 0x0003e80000100800 */
[----:B-1----:R-:W4:Y:S01]  /*154a0*/  LDL.LU.64 R150, [R1+0xcf8] ;  /* 0x000cf80001967983 */ /* 0x002f220000300a00 */
[----:B------:R-:W-:-:S03]  /*154b0*/  IMAD.MOV.U32 R0, RZ, RZ, R121 ;  /* 0x000000ffff007224 */ /* 0x000fc600078e0079 */
[----:B---3--:R-:W-:Y:S04]  /*154c0*/  STL [R1+0xbd8], R122 ;  /* 0x000bd87a01007387 */ /* 0x008fe80000100800 */
[----:B------:R1:W-:Y:S02]  /*154d0*/  STL [R1+0xbcc], R0 ;  /* 0x000bcc0001007387 */ /* 0x0003e40000100800 */
[----:B-1----:R-:W-:Y:S02]  /*154e0*/  IMAD.MOV.U32 R0, RZ, RZ, R123 ;  /* 0x000000ffff007224 */ /* 0x002fe400078e007b */
[----:B------:R-:W-:Y:S04]  /*154f0*/  STL [R1+0xbe0], R124 ;  /* 0x000be07c01007387 */ /* 0x000fe80000100800 */
[----:B------:R1:W-:Y:S04]  /*15500*/  STL [R1+0xbd4], R0 ;  /* 0x000bd40001007387 */ /* 0x0003e80000100800 */
[----:B------:R-:W-:Y:S01]  /*15510*/  STL [R1+0xbe8], R126 ;  /* 0x000be87e01007387 */ /* 0x000fe20000100800 */
[----:B-1----:R-:W-:-:S05]  /*15520*/  MOV R0, R125 ;  /* 0x0000007d00007202 */ /* 0x002fca0000000f00 */
[----:B------:R1:W-:Y:S04]  /*15530*/  STL [R1+0xbdc], R0 ;  /* 0x000bdc0001007387 */ /* 0x0003e80000100800 */
[----:B------:R-:W-:Y:S01]  /*15540*/  STL [R1+0xbf0], R128 ;  /* 0x000bf08001007387 */ /* 0x000fe20000100800 */
[----:B-1----:R-:W-:-:S05]  /*15550*/  IMAD.MOV.U32 R0, RZ, RZ, R127 ;  /* 0x000000ffff007224 */ /* 0x002fca00078e007f */
        /* <DEDUP_REMOVED lines=8> */
[----:B-1----:R-:W-:-:S05]  /*155e0*/  MOV R0, R133 ;  /* 0x0000008500007202 */ /* 0x002fca0000000f00 */
[----:B------:R1:W-:Y:S04]  /*155f0*/  STL [R1+0xbfc], R0 ;  /* 0x000bfc0001007387 */ /* 0x0003e80000100800 */
[----:B--2---:R-:W-:Y:S01]  /*15600*/  STL [R1+0xc10], R136 ;  /* 0x000c108801007387 */ /* 0x004fe20000100800 */
        /* <DEDUP_REMOVED lines=11> */
[----:B----4-:R-:W-:Y:S01]  /*156c0*/  STL [R1+0xc30], R144 ;  /* 0x000c309001007387 */ /* 0x010fe20000100800 */
[----:B-1----:R-:W-:-:S05]  /*156d0*/  IMAD.MOV.U32 R0, RZ, RZ, R143 ;  /* 0x000000ffff007224 */ /* 0x002fca00078e008f */
[----:B------:R1:W-:Y:S04]  /*156e0*/  STL [R1+0xc24], R0 ;  /* 0x000c240001007387 */ /* 0x0003e80000100800 */
[----:B------:R-:W-:Y:S01]  /*156f0*/  STL [R1+0xc38], R146 ;  /* 0x000c389201007387 */ /* 0x000fe20000100800 */
[----:B-1----:R-:W-:-:S05]  /*15700*/  IMAD.MOV.U32 R0, RZ, RZ, R145 ;  /* 0x000000ffff007224 */ /* 0x002fca00078e0091 */
[----:B------:R1:W-:Y:S02]  /*15710*/  STL [R1+0xc2c], R0 ;  /* 0x000c2c0001007387 */ /* 0x0003e40000100800 */
[----:B-1----:R-:W-:Y:S02]  /*15720*/  IMAD.MOV.U32 R0, RZ, RZ, R147 ;  /* 0x000000ffff007224 */ /* 0x002fe400078e0093 */
[----:B------:R-:W-:Y:S04]  /*15730*/  STL [R1+0xc40], R148 ;  /* 0x000c409401007387 */ /* 0x000fe80000100800 */
[----:B------:R1:W-:Y:S02]  /*15740*/  STL [R1+0xc34], R0 ;  /* 0x000c340001007387 */ /* 0x0003e40000100800 */
[----:B-1----:R-:W-:Y:S01]  /*15750*/  MOV R0, R149 ;  /* 0x0000009500007202 */ /* 0x002fe20000000f00 */
[----:B------:R-:W-:-:S04]  /*15760*/  IMAD.MOV.U32 R3, RZ, RZ, R151 ;  /* 0x000000ffff037224 */ /* 0x000fc800078e0097 */
[----:B------:R1:W-:Y:S04]  /*15770*/  STL [R1+0xc3c], R0 ;  /* 0x000c3c0001007387 */ /* 0x0003e80000100800 */
[----:B------:R-:W-:Y:S04]  /*15780*/  STL [R1+0xc48], R150 ;  /* 0x000c489601007387 */ /* 0x000fe80000100800 */
[----:B------:R2:W-:Y:S04]  /*15790*/  STL [R1+0xc44], R3 ;  /* 0x000c440301007387 */ /* 0x0005e80000100800 */
        /* <DEDUP_REMOVED lines=367> */
[----:B------:R3:W-:Y:S01]  /*16e90*/  STL [R1+0x1bc], RZ ;  /* 0x0001bcff01007387 */ /* 0x0007e20000100800 */
[----:B------:R-:W-:-:S03]  /*16ea0*/  SHF.R.S32.HI R5, RZ, 0x1f, R14 ;  /* 0x0000001fff057819 */ /* 0x000fc6000001140e */
[----:B------:R3:W-:Y:S04]  /*16eb0*/  STL [R1+0x1c0], RZ ;  /* 0x0001c0ff01007387 */ /* 0x0007e80000100800 */
[----:B------:R3:W-:Y:S04]  /*16ec0*/  STL [R1+0x1c4], RZ ;  /* 0x0001c4ff01007387 */ /* 0x0007e80000100800 */
[----:B------:R3:W-:Y:S04]  /*16ed0*/  STL [R1+0x1c8], RZ ;  /* 0x0001c8ff01007387 */ /* 0x0007e80000100800 */
[----:B------:R3:W-:Y:S01]  /*16ee0*/  STL [R1+0x1cc], RZ ;  /* 0x0001ccff01007387 */ /* 0x0007e20000100800 */
[----:B------:R-:W-:-:S03]  /*16ef0*/  LEA.HI R5, R5, R14, RZ, 0x6 ;  /* 0x0000000e05057211 */ /* 0x000fc600078f30ff */
        /* <DEDUP_REMOVED lines=13> */
[----:B------:R3:W-:Y:S01]  /*16fd0*/  STL [R1+0xc4c], R5 ;  /* 0x000c4c0501007387 */ /* 0x0007e20000100800 */
[----:B-1----:R-:W-:-:S02]  /*16fe0*/  SHF.R.S32.HI R0, RZ, 0x1f, R2 ;  /* 0x0000001fff007819 */ /* 0x002fc40000011402 */
[----:B--2---:R-:W-:Y:S02]  /*16ff0*/  SHF.R.S32.HI R3, RZ, 0x1f, R4 ;  /* 0x0000001fff037819 */ /* 0x004fe40000011404 */
[----:B------:R-:W-:Y:S02]  /*17000*/  CS2R R24, SRZ ;  /* 0x0000000000187805 */ /* 0x000fe4000001ff00 */
[C---:B------:R-:W-:Y:S01]  /*17010*/  SHF.L.U64.HI R0, R2.reuse, 0x2, R0 ;  /* 0x0000000202007819 */ /* 0x040fe20000010200 */
[----:B------:R-:W-:Y:S01]  /*17020*/  IMAD.SHL.U32 R2, R2, 0x4, RZ ;  /* 0x0000000402027824 */ /* 0x000fe200078e00ff */
[C---:B------:R-:W-:Y:S01]  /*17030*/  SHF.L.U64.HI R3, R4.reuse, 0x2, R3 ;  /* 0x0000000204037819 */ /* 0x040fe20000010203 */
[----:B------:R-:W-:Y:S01]  /*17040*/  IMAD.SHL.U32 R4, R4, 0x4, RZ ;  /* 0x0000000404047824 */ /* 0x000fe200078e00ff */
        /* <DEDUP_REMOVED lines=63> */
[----:B------:R-:W-:Y:S01]  /*17440*/  CS2R R150, SRZ ;  /* 0x0000000000967805 */ /* 0x000fe2000001ff00 */
[----:B------:R-:W-:Y:S01]  /*17450*/  UMOV UR14, 0x1 ;  /* 0x00000001000e7882 */ /* 0x000fe20000000000 */
[----:B---3--:R-:W-:-:S05]  /*17460*/  UMOV UR13, 0xffffffff ;  /* 0xffffffff000d7882 */ /* 0x008fca0000000000 */
.L_x_1:
[----:B------:R-:W-:Y:S01]  /*17470*/  STL.64 [R1+0x1000], R250 ;  /* 0x001000fa01007387 */ /* 0x000fe20000100a00 */
[----:B------:R-:W-:Y:S01]  /*17480*/  UIADD3 UR13, UR13, 0x1, URZ ;  /* 0x000000010d0d7890 */ /* 0x000fe2000fffe03f */
[----:B------:R-:W-:-:S04]  /*17490*/  DEPBAR.LE SB0, 0x2 ;  /* 0x000080800000791a */ /* 0x000fc80000000000 */
[----:B------:R-:W-:Y:S01]  /*174a0*/  STL.64 [R1+0xff8], R248 ;  /* 0x000ff8f801007387 */ /* 0x000fe20000100a00 */
[----:B------:R-:W-:Y:S01]  /*174b0*/  UMOV UR7, 0x40000040 ;  /* 0x4000004000077882 */ /* 0x000fe20000000000 */
[----:B------:R-:W1:Y:S02]  /*174c0*/  LDC R5, c[0x0][0x230] ;  /* 0x00008c00ff057b82 */ /* 0x000e640000000800 */
        /* <DEDUP_REMOVED lines=48> */
[----:B-----5:R-:W-:Y:S04]  /*177d0*/  STL.64 [R1+0xe70], R150 ;  /* 0x000e709601007387 */ /* 0x020fe80000100a00 */
        /* <DEDUP_REMOVED lines=13> */
[----:B--2---:R-:W2:Y:S04]  /*178b0*/  LDL.LU.64 R124, [R1+0x400] ;  /* 0x00040000017c7983 */ /* 0x004ea80000300a00 */
        /* <DEDUP_REMOVED lines=63> */
[----:B------:R-:W-:Y:S01]  /*17cb0*/  UISETP.GT.AND UP0, UPT, UR13, 0x2, UPT ;  /* 0x000000020d00788c */ /* 0x000fe2000bf04270 */
[----:B------:R-:W-:Y:S03]  /*17cc0*/  BAR.SYNC.DEFER_BLOCKING 0x0 ;  /* 0x0000000000007b1d */ /* 0x000fe60000010000 */
[----:B------:R-:W-:-:S04]  /*17cd0*/  USEL UR13, UR13, URZ, !UP0 ;  /* 0x0000003f0d0d7287 */ /* 0x000fc8000c000000 */
[----:B------:R-:W-:Y:S01]  /*17ce0*/  ULEA UR4, UR13, UR12, 0x10 ;  /* 0x0000000c0d047291 */ /* 0x000fe2000f8e803f */
[----:B------:R-:W-:Y:S03]  /*17cf0*/  STL [R1+0xe00], R3 ;  /* 0x000e000301007387 */ /* 0x000fe60000100800 */
[----:B------:R-:W-:Y:S02]  /*17d00*/  UIADD3 UR5, UR4, 0x30000, URZ ;  /* 0x0003000004057890 */ /* 0x000fe4000fffe03f */
[----:B------:R-:W-:Y:S01]  /*17d10*/  USHF.R.U32.HI UR4, URZ, 0x4, UR4 ;  /* 0x000000043f047899 */ /* 0x000fe20008011604 */
[----:B------:R-:W-:Y:S01]  /*17d20*/  STL [R1+0xdfc], R15 ;  /* 0x000dfc0f01007387 */ /* 0x000fe20000100800 */
[----:B------:R-:W-:Y:S02]  /*17d30*/  USHF.R.U32.HI UR5, URZ, 0x4, UR5 ;  /* 0x000000043f057899 */ /* 0x000fe40008011605 */
[----:B------:R-:W-:Y:S01]  /*17d40*/  USGXT.U32 UR4, UR4, 0xe ;  /* 0x0000000e0404789a */ /* 0x000fe20008000000 */
[----:B------:R-:W-:Y:S01]  /*17d50*/  STL [R1+0xde8], R8 ;  /* 0x000de80801007387 */ /* 0x000fe20000100800 */
[----:B------:R-:W-:-:S02]  /*17d60*/  USGXT.U32 UR6, UR5, 0xe ;  /* 0x0000000e0506789a */ /* 0x000fc40008000000 */
[----:B------:R-:W-:Y:S01]  /*17d70*/  UIADD3 UR8, UP0, UR4, 0x2, URZ ;  /* 0x0000000204087890 */ /* 0x000fe2000ff1e03f */
[----:B-----5:R-:W-:Y:S01]  /*17d80*/  STL [R1+0xde4], R7 ;  /* 0x000de40701007387 */ /* 0x020fe20000100800 */
[----:B------:R-:W-:Y:S01]  /*17d90*/  UMOV UR5, 0x40000040 ;  /* 0x4000004000057882 */ /* 0x000fe20000000000 */
[----:B------:R-:W-:Y:S02]  /*17da0*/  UIADD3 UR10, UP1, UR6, 0x2, URZ ;  /* 0x00000002060a7890 */ /* 0x000fe4000ff3e03f */
[----:B------:R-:W-:Y:S01]  /*17db0*/  STL [R1+0xde0], R6 ;  /* 0x000de00601007387 */ /* 0x000fe20000100800 */
[----:B--2---:R-:W-:-:S06]  /*17dc0*/  WARPGROUP.ARRIVE ;  /* 0x00000000000079c5 */ /* 0x004fcc0000000000 */
[----:B------:R-:W-:Y:S01]  /*17dd0*/  HGMMA.64x256x8.F32.TF32 R124, gdesc[UR4], R124, gsb0 ;  /* 0x07e00000047c79f0 */ /* 0x000fe2000800287c */
[----:B------:R-:W-:Y:S01]  /*17de0*/  UMOV UR4, URZ ;  /* 0x0000003f00047c82 */ /* 0x000fe20008000000 */
[----:B------:R-:W-:Y:S01]  /*17df0*/  UMOV UR5, URZ ;  /* 0x0000003f00057c82 */ /* 0x000fe20008000000 */
[----:B------:R-:W-:Y:S02]  /*17e00*/  UIADD3.X UR9, UR4, 0x40000040, URZ, UP0, !UPT ;  /* 0x4000004004097890 */ /* 0x000fe400087fe43f */
[----:B------:R-:W-:Y:S02]  /*17e10*/  UIADD3.X UR11, UR5, 0x40000040, URZ, UP1, !UPT ;  /* 0x40000040050b7890 */ /* 0x000fe40008ffe43f */
[----:B------:R-:W-:Y:S02]  /*17e20*/  UIADD3.64 UR40, UR8, 0x2, URZ ;  /* 0x0000000208287897 */ /* 0x000fe4000fffe03f */
[----:B------:R-:W-:Y:S02]  /*17e30*/  UIADD3.64 UR42, UR10, 0x2, URZ ;  /* 0x000000020a2a7897 */ /* 0x000fe4000fffe03f */
[----:B------:R-:W-:-:S02]  /*17e40*/  UIADD3.64 UR36, UR8, 0x4, URZ ;  /* 0x0000000408247897 */ /* 0x000fc4000fffe03f */
[----:B------:R-:W-:Y:S02]  /*17e50*/  UIADD3.64 UR38, UR10, 0x4, URZ ;  /* 0x000000040a267897 */ /* 0x000fe4000fffe03f */
[----:B------:R-:W-:Y:S02]  /*17e60*/  UIADD3.64 UR32, UR8, 0x7fe, URZ ;  /* 0x000007fe08207897 */ /* 0x000fe4000fffe03f */
[----:B------:R-:W-:Y:S02]  /*17e70*/  UIADD3.64 UR34, UR10, 0x7fe, URZ ;  /* 0x000007fe0a227897 */ /* 0x000fe4000fffe03f */
[----:B------:R-:W-:Y:S02]  /*17e80*/  UIADD3.64 UR28, UR8, 0x800, URZ ;  /* 0x00000800081c7897 */ /* 0x000fe4000fffe03f */
[----:B------:R-:W-:Y:S02]  /*17e90*/  UIADD3.64 UR30, UR10, 0x800, URZ ;  /* 0x000008000a1e7897 */ /* 0x000fe4000fffe03f */
[----:B------:R-:W-:-:S02]  /*17ea0*/  UIADD3.64 UR24, UR8, 0x802, URZ ;  /* 0x0000080208187897 */ /* 0x000fc4000fffe03f */
[----:B------:R-:W-:Y:S02]  /*17eb0*/  UIADD3.64 UR26, UR10, 0x802, URZ ;  /* 0x000008020a1a7897 */ /* 0x000fe4000fffe03f */
[----:B------:R-:W-:Y:S02]  /*17ec0*/  UIADD3.64 UR20, UR8, 0x804, URZ ;  /* 0x0000080408147897 */ /* 0x000fe4000fffe03f */
[----:B------:R-:W-:Y:S01]  /*17ed0*/  UIADD3.64 UR22, UR10, 0x804, URZ ;  /* 0x000008040a167897 */ /* 0x000fe2000fffe03f */
[----:B------:R-:W-:Y:S02]  /*17ee0*/  WARPGROUP.DEPBAR.LE gsb0, 0x0 ;  /* 0x00008000000079c5 */ /* 0x000fe40000010000 */
[----:B------:R-:W-:-:S06]  /*17ef0*/  WARPGROUP.ARRIVE ;  /* 0x00000000000079c5 */ /* 0x000fcc0000000000 */
[----:B------:R-:W-:Y:S03]  /*17f00*/  HGMMA.64x256x8.F32.TF32 R124, gdesc[UR8], R124, gsb0 ;  /* 0x07e00000087c79f0 */ /* 0x000fe6000800287c */
[----:B------:R-:W-:Y:S02]  /*17f10*/  WARPGROUP.DEPBAR.LE gsb0, 0x0 ;  /* 0x00008000000079c5 */ /* 0x000fe40000010000 */
[----:B------:R-:W-:-:S15]  /*17f20*/  WARPGROUP.ARRIVE ;  /* 0x00000000000079c5 */ /* 0x000fde0000000000 */
[----:B------:R-:W-:-:S08]  /*17f30*/  NOP ;  /* 0x0000000000007918 */ /* 0x000fd00000000000 */
        /* <DEDUP_REMOVED lines=86> */
[----:B--2---:R-:W2:Y:S04]  /*184a0*/  LDL.LU.64 R124, [R1] ;  /* 0x00000000017c7983 */ /* 0x004ea80000300a00 */
[----:B---3--:R-:W3:Y:S04]  /*184b0*/  LDL.LU.64 R126, [R1+0x8] ;  /* 0x00000800017e7983 */ /* 0x008ee80000300a00 */
[----:B----4-:R-:W4:Y:S04]  /*184c0*/  LDL.LU.64 R128, [R1+0x10] ;  /* 0x0000100001807983 */ /* 0x010f280000300a00 */
[----:B-1----:R-:W2:Y:S04]  /*184d0*/  LDL.LU.64 R130, [R1+0x18] ;  /* 0x0000180001827983 */ /* 0x002ea80000300a00 */
[----:B------:R-:W3:Y:S04]  /*184e0*/  LDL.LU.64 R132, [R1+0x20] ;  /* 0x0000200001847983 */ /* 0x000ee80000300a00 */
[----:B------:R-:W4:Y:S04]  /*184f0*/  LDL.LU.64 R134, [R1+0x28] ;  /* 0x0000280001867983 */ /* 0x000f280000300a00 */
[----:B------:R-:W2:Y:S04]  /*18500*/  LDL.LU.64 R136, [R1+0x30] ;  /* 0x0000300001887983 */ /* 0x000ea80000300a00 */
[----:B------:R-:W3:Y:S04]  /*18510*/  LDL.LU.64 R138, [R1+0x38] ;  /* 0x00003800018a7983 */ /* 0x000ee80000300a00 */
[----:B------:R-:W4:Y:S04]  /*18520*/  LDL.LU.64 R140, [R1+0x40] ;  /* 0x00004000018c7983 */ /* 0x000f280000300a00 */
[----:B------:R-:W2:Y:S04]  /*18530*/  LDL.LU.64 R142, [R1+0x48] ;  /* 0x00004800018e7983 */ /* 0x000ea80000300a00 */
[----:B------:R-:W3:Y:S04]  /*18540*/  LDL.LU.64 R144, [R1+0x50] ;  /* 0x0000500001907983 */ /* 0x000ee80000300a00 */
[----:B------:R-:W4:Y:S04]  /*18550*/  LDL.LU.64 R146, [R1+0x58] ;  /* 0x0000580001927983 */ /* 0x000f280000300a00 */
[----:B------:R-:W2:Y:S04]  /*18560*/  LDL.LU.64 R148, [R1+0x60] ;  /* 0x0000600001947983 */ /* 0x000ea80000300a00 */
[----:B------:R-:W3:Y:S04]  /*18570*/  LDL.LU.64 R150, [R1+0x68] ;  /* 0x0000680001967983 */ /* 0x000ee80000300a00 */
[----:B---3--:R-:W-:Y:S04]  /*18580*/  STL.64 [R1+0x1200], R150 ;  /* 0x0012009601007387 */ /* 0x008fe80000100a00 */
[----:B--2---:R-:W-:Y:S04]  /*18590*/  STL.64 [R1+0x11f8], R148 ;  /* 0x0011f89401007387 */ /* 0x004fe80000100a00 */
[----:B----4-:R-:W-:Y:S04]  /*185a0*/  STL.64 [R1+0x11f0], R146 ;  /* 0x0011f09201007387 */ /* 0x010fe80000100a00 */
        /* <DEDUP_REMOVED lines=61> */
[----:B-1----:R-:W2:Y:S04]  /*18980*/  LDL.LU.64 R24, [R1+0x200] ;  /* 0x0002000001187983 */ /* 0x002ea80000300a00 */
        /* <DEDUP_REMOVED lines=63> */
[----:B------:R-:W-:-:S02]  /*18d80*/  UIADD3.64 UR4, UR8, 0x1fe, URZ ;  /* 0x000001fe08047897 */ /* 0x000fc4000fffe03f */
[----:B------:R-:W-:Y:S01]  /*18d90*/  UIADD3.64 UR44, UR8, 0x200, URZ ;  /* 0x00000200082c7897 */ /* 0x000fe2000fffe03f */
[----:B------:R-:W3:Y:S01]  /*18da0*/  LDL.LU.64 R152, [R1+0x70] ;  /* 0x0000700001987983 */ /* 0x000ee20000300a00 */
[----:B------:R-:W-:Y:S01]  /*18db0*/  UMOV UR46, UR10 ;  /* 0x0000000a002e7c82 */ /* 0x000fe20008000000 */
[----:B------:R-:W-:Y:S01]  /*18dc0*/  UMOV UR47, UR11 ;  /* 0x0000000b002f7c82 */ /* 0x000fe20008000000 */
[----:B------:R-:W-:Y:S01]  /*18dd0*/  UIADD3.64 UR40, UR8, 0x202, URZ ;  /* 0x0000020208287897 */ /* 0x000fe2000fffe03f */
[----:B------:R-:W3:Y:S01]  /*18de0*/  LDL.LU.64 R154, [R1+0x78] ;  /* 0x00007800019a7983 */ /* 0x000ee20000300a00 */
[----:B------:R-:W-:Y:S02]  /*18df0*/  UIADD3.64 UR36, UR8, 0x204, URZ ;  /* 0x0000020408247897 */ /* 0x000fe4000fffe03f */
[----:B------:R-:W-:Y:S01]  /*18e00*/  UIADD3.64 UR32, UR8, 0x9fe, URZ ;  /* 0x000009fe08207897 */ /* 0x000fe2000fffe03f */
[----:B------:R-:W3:Y:S01]  /*18e10*/  LDL.LU.64 R156, [R1+0x80] ;  /* 0x00008000019c7983 */ /* 0x000ee20000300a00 */
[----:B------:R-:W-:-:S02]  /*18e20*/  UIADD3.64 UR28, UR8, 0xa00, URZ ;  /* 0x00000a00081c7897 */ /* 0x000fc4000fffe03f */
[----:B------:R-:W-:Y:S01]  /*18e30*/  UIADD3.64 UR24, UR8, 0xa02, URZ ;  /* 0x00000a0208187897 */ /* 0x000fe2000fffe03f */
[----:B------:R-:W3:Y:S01]  /*18e40*/  LDL.LU.64 R158, [R1+0x88] ;  /* 0x00008800019e7983 */ /* 0x000ee20000300a00 */
[----:B------:R-:W-:-:S03]  /*18e50*/  UIADD3.64 UR20, UR8, 0xa04, URZ ;  /* 0x00000a0408147897 */ /* 0x000fc6000fffe03f */
[----:B------:R-:W3:Y:S04]  /*18e60*/  LDL.LU.64 R160, [R1+0x90] ;  /* 0x0000900001a07983 */ /* 0x000ee80000300a00 */
        /* <DEDUP_REMOVED lines=44> */
[----:B------:R-:W3:Y:S01]  /*19130*/  LDL.LU.64 R250, [R1+0x1f8] ;  /* 0x0001f80001fa7983 */ /* 0x000ee20000300a00 */
[----:B--2---:R-:W-:-:S06]  /*19140*/  WARPGROUP.ARRIVE ;  /* 0x00000000000079c5 */ /* 0x004fcc0000000000 */
        /* <DEDUP_REMOVED lines=94> */
[----:B-1----:R-:W3:Y:S04]  /*19730*/  LDL.LU.64 R150, [R1+0x1200] ;  /* 0x0012000001967983 */ /* 0x002ee80000300a00 */
        /* <DEDUP_REMOVED lines=13> */
[----:B------:R-:W-:-:S02]  /*19810*/  UIADD3.64 UR4, UR8, 0x3fe, URZ ;  /* 0x000003fe08047897 */ /* 0x000fc4000fffe03f */
[----:B------:R-:W-:Y:S01]  /*19820*/  UIADD3.64 UR44, UR8, 0x400, URZ ;  /* 0x00000400082c7897 */ /* 0x000fe2000fffe03f */
[----:B------:R-:W2:Y:S01]  /*19830*/  LDL.LU.64 R122, [R1+0x1190] ;  /* 0x00119000017a7983 */ /* 0x000ea20000300a00 */
[----:B------:R-:W-:Y:S01]  /*19840*/  UMOV UR46, UR10 ;  /* 0x0000000a002e7c82 */ /* 0x000fe20008000000 */
[----:B------:R-:W-:Y:S01]  /*19850*/  UMOV UR47, UR11 ;  /* 0x0000000b002f7c82 */ /* 0x000fe20008000000 */
[----:B------:R-:W-:Y:S01]  /*19860*/  UIADD3.64 UR40, UR8, 0x402, URZ ;  /* 0x0000040208287897 */ /* 0x000fe2000fffe03f */
[----:B------:R-:W2:Y:S01]  /*19870*/  LDL.LU.64 R120, [R1+0x1188] ;  /* 0x0011880001787983 */ /* 0x000ea20000300a00 */
[----:B------:R-:W-:Y:S02]  /*19880*/  UIADD3.64 UR36, UR8, 0x404, URZ ;  /* 0x0000040408247897 */ /* 0x000fe4000fffe03f */
[----:B------:R-:W-:Y:S01]  /*19890*/  UIADD3.64 UR32, UR8, 0xbfe, URZ ;  /* 0x00000bfe08207897 */ /* 0x000fe2000fffe03f */
[----:B------:R-:W2:Y:S01]  /*198a0*/  LDL.LU.64 R118, [R1+0x1180] ;  /* 0x0011800001767983 */ /* 0x000ea20000300a00 */
[----:B------:R-:W-:-:S02]  /*198b0*/  UIADD3.64 UR28, UR8, 0xc00, URZ ;  /* 0x00000c00081c7897 */ /* 0x000fc4000fffe03f */
[----:B------:R-:W-:Y:S01]  /*198c0*/  UIADD3.64 UR24, UR8, 0xc02, URZ ;  /* 0x00000c0208187897 */ /* 0x000fe2000fffe03f */
[----:B------:R-:W2:Y:S01]  /*198d0*/  LDL.LU.64 R116, [R1+0x1178] ;  /* 0x0011780001747983 */ /* 0x000ea20000300a00 */
[----:B------:R-:W-:-:S03]  /*198e0*/  UIADD3.64 UR20, UR8, 0xc04, URZ ;  /* 0x00000c0408147897 */ /* 0x000fc6000fffe03f */
        /* <DEDUP_REMOVED lines=46> */
[----:B---3--:R-:W-:-:S06]  /*19bd0*/  WARPGROUP.ARRIVE ;  /* 0x00000000000079c5 */ /* 0x008fcc0000000000 */
        /* <DEDUP_REMOVED lines=30> */
[----:B------:R-:W-:Y:S04]  /*19dc0*/  STL.64 [R1], R124 ;  /* 0x0000007c01007387 */ /* 0x000fe80000100a00 */
        /* <DEDUP_REMOVED lines=64> */
[----:B------:R-:W4:Y:S04]  /*1a1d0*/  LDL.LU.64 R248, [R1+0xff8] ;  /* 0x000ff80001f87983 */ /* 0x000f280000300a00 */
[----:B------:R-:W3:Y:S04]  /*1a1e0*/  LDL.LU.64 R246, [R1+0xff0] ;  /* 0x000ff00001f67983 */ /* 0x000ee80000300a00 */
        /* <DEDUP_REMOVED lines=63> */
[----:B------:R-:W3:Y:S01]  /*1a5e0*/  LDL R6, [R1+0xc4c] ;  /* 0x000c4c0001067983 */ /* 0x000ee20000100800 */
[----:B------:R-:W-:Y:S01]  /*1a5f0*/  UIADD3.64 UR36, UR8, 0x604, URZ ;  /* 0x0000060408247897 */ /* 0x000fe2000fffe03f */
[----:B------:R-:W-:Y:S01]  /*1a600*/  VIADD R3, R5, 0xffffff80 ;  /* 0xffffff8005037836 */ /* 0x000fe20000000000 */
[----:B------:R-:W-:Y:S01]  /*1a610*/  UIADD3.64 UR32, UR8, 0xdfe, URZ ;  /* 0x00000dfe08207897 */ /* 0x000fe2000fffe03f */
[----:B------:R-:W1:Y:S01]  /*1a620*/  S2R R7, SR_TID.X ;  /* 0x0000000000077919 */ /* 0x000e620000002100 */
[----:B------:R-:W-:Y:S01]  /*1a630*/  UIADD3.64 UR28, UR8, 0xe00, URZ ;  /* 0x00000e00081c7897 */ /* 0x000fe2000fffe03f */
[----:B------:R-:W-:Y:S01]  /*1a640*/  IMAD R5, R14, -0x40, R3 ;  /* 0xffffffc00e057824 */ /* 0x000fe200078e0203 */
[----:B------:R-:W-:Y:S01]  /*1a650*/  UIADD3.64 UR24, UR8, 0xe02, URZ ;  /* 0x00000e0208187897 */ /* 0x000fe2000fffe03f */
[----:B------:R-:W1:Y:S01]  /*1a660*/  S2R R11, SR_TID.X ;  /* 0x00000000000b7919 */ /* 0x000e620000002100 */
[----:B------:R-:W-:-:S02]  /*1a670*/  UIADD3 UR14, UR14, 0x1, URZ ;  /* 0x000000010e0e7890 */ /* 0x000fc4000fffe03f */
[----:B------:R-:W-:Y:S02]  /*1a680*/  ISETP.GT.AND P1, PT, R5, RZ, PT ;  /* 0x000000ff0500720c */ /* 0x000fe40003f24270 */
[----:B------:R-:W-:-:S04]  /*1a690*/  UISETP.GT.AND UP0, UPT, UR14, 0x2, UPT ;  /* 0x000000020e00788c */ /* 0x000fc8000bf04270 */
[----:B------:R-:W-:Y:S01]  /*1a6a0*/  USEL UR14, UR14, URZ, !UP0 ;  /* 0x0000003f0e0e7287 */ /* 0x000fe2000c000000 */
[----:B-1----:R-:W-:Y:S01]  /*1a6b0*/  IMAD.SHL.U32 R10, R7, 0x10, RZ ;  /* 0x00000010070a7824 */ /* 0x002fe200078e00ff */
[----:B------:R-:W-:-:S04]  /*1a6c0*/  LOP3.LUT R3, R11, 0x7f, RZ, 0xc0, !PT ;  /* 0x0000007f0b037812 */ /* 0x000fc800078ec0ff */
[----:B------:R-:W-:-:S04]  /*1a6d0*/  LOP3.LUT R10, R10, 0x70, RZ, 0xc0, !PT ;  /* 0x000000700a0a7812 */ /* 0x000fc800078ec0ff */
[----:B------:R-:W-:Y:S01]  /*1a6e0*/  LEA R10, R3, R10, 0x7 ;  /* 0x0000000a030a7211 */ /* 0x000fe200078e38ff */
[----:B--2---:R-:W-:Y:S01]  /*1a6f0*/  WARPGROUP.ARRIVE ;  /* 0x00000000000079c5 */ /* 0x004fe20000000000 */
[----:B---3--:R1:W-:Y:S01]  /*1a700*/  STL [R1+0xdec], R6 ;  /* 0x000dec0601007387 */ /* 0x0083e20000100800 */
[----:B------:R-:W-:-:S04]  /*1a710*/  VIADD R9, R6, 0xfffffffe ;  /* 0xfffffffe06097836 */ /* 0x000fc80000000000 */
[----:B------:R-:W-:Y:S01]  /*1a720*/  HGMMA.64x256x8.F32.TF32 R24, gdesc[UR4], R24, gsb0 ;  /* 0x07e00000041879f0 */ /* 0x000fe20008002818 */
[----:B------:R-:W-:Y:S01]  /*1a730*/  UIADD3.64 UR4, UR8, 0x600, URZ ;  /* 0x0000060008047897 */ /* 0x000fe2000fffe03f */
[----:B------:R-:W2:Y:S01]  /*1a740*/  LDL.LU R15, [R1+0x654] ;  /* 0x00065400010f7983 */ /* 0x000ea20000300800 */
[----:B------:R-:W-:Y:S01]  /*1a750*/  UMOV UR6, UR10 ;  /* 0x0000000a00067c82 */ /* 0x000fe20008000000 */
[----:B------:R-:W-:Y:S01]  /*1a760*/  UMOV UR7, UR11 ;  /* 0x0000000b00077c82 */ /* 0x000fe20008000000 */
[----:B------:R-:W-:Y:S01]  /*1a770*/  UIADD3.64 UR8, UR8, 0xe04, URZ ;  /* 0x00000e0408087897 */ /* 0x000fe2000fffe03f */
[----:B------:R-:W3:Y:S01]  /*1a780*/  LDL.LU R8, [R1+0x658] ;  /* 0x0006580001087983 */ /* 0x000ee20000300800 */
[----:B------:R-:W-:Y:S01]  /*1a790*/  ISETP.GE.AND P0, PT, R14, R9, PT ;  /* 0x000000090e00720c */ /* 0x000fe20003f06270 */
[----:B------:R-:W-:Y:S02]  /*1a7a0*/  WARPGROUP.DEPBAR.LE gsb0, 0x0 ;  /* 0x00008000000079c5 */ /* 0x000fe40000010000 */
[----:B------:R-:W-:Y:S01]  /*1a7b0*/  WARPGROUP.ARRIVE ;  /* 0x00000000000079c5 */ /* 0x000fe20000000000 */
[----:B------:R-:W-:Y:S01]  /*1a7c0*/  UMOV UR10, UR22 ;  /* 0x00000016000a7c82 */ /* 0x000fe20008000000 */
[----:B------:R-:W-:Y:S01]  /*1a7d0*/  UMOV UR11, UR23 ;  /* 0x00000017000b7c82 */ /* 0x000fe20008000000 */
[----:B-1----:R-:W2:Y:S01]  /*1a7e0*/  LDL.LU R6, [R1+0x65c] ;  /* 0x00065c0001067983 */ /* 0x002ea20000300800 */
[----:B------:R-:W-:-:S14]  /*1a7f0*/  SEL R9, RZ, 0x4, !P1 ;  /* 0x00000004ff097807 */ /* 0x000fdc0004800000 */
[----:B------:R-:W-:Y:S01]  /*1a800*/  HGMMA.64x256x8.F32.TF32 R24, gdesc[UR4], R24, gsb0 ;  /* 0x07e00000041879f0 */ /* 0x000fe20008002818 */
[----:B------:R-:W2:Y:S01]  /*1a810*/  LDL.LU R3, [R1+0x660] ;  /* 0x0006600001037983 */ /* 0x000ea20000300800 */
[----:B------:R-:W-:Y:S01]  /*1a820*/  IADD3 R17, P1, R17, R2, RZ ;  /* 0x0000000211117210 */ /* 0x000fe20007f3e0ff */
[----:B------:R-:W-:Y:S01]  /*1a830*/  ULEA UR4, UR14, UR12, 0x10 ;  /* 0x0000000c0e047291 */ /* 0x000fe2000f8e803f */
[----:B------:R-:W-:Y:S01]  /*1a840*/  SEL R9, R9, RZ, !P0 ;  /* 0x000000ff09097207 */ /* 0x000fe20004000000 */
[----:B------:R-:W-:Y:S02]  /*1a850*/  WARPGROUP.DEPBAR.LE gsb0, 0x0 ;  /* 0x00008000000079c5 */ /* 0x000fe40000010000 */
[----:B------:R-:W-:Y:S01]  /*1a860*/  WARPGROUP.ARRIVE ;  /* 0x00000000000079c5 */ /* 0x000fe20000000000 */
[----:B------:R-:W-:Y:S01]  /*1a870*/  IMAD.X R16, R16, 0x1, R0, P1 ;  /* 0x0000000110107824 */ /* 0x000fe200008e0600 */
[----:B------:R-:W-:-:S15]  /*1a880*/  ISETP.NE.U32.AND P2, PT, R9, RZ, PT ;  /* 0x000000ff0900720c */ /* 0x000fde0003f45070 */
[----:B------:R-:W-:-:S04]  /*1a890*/  NOP ;  /* 0x0000000000007918 */ /* 0x000fc80000000000 */
        /* <DEDUP_REMOVED lines=20> */
[----:B------:R-:W-:Y:S01]  /*1a9e0*/  HGMMA.64x256x8.F32.TF32 R24, gdesc[UR8], R24, gsb0 ;  /* 0x07e00000081879f0 */ /* 0x000fe20008002818 */
[----:B------:R-:W-:Y:S02]  /*1a9f0*/  ISETP.GT.AND P1, PT, R5, 0x1, PT ;  /* 0x000000010500780c */ /* 0x000fe40003f24270 */
[----:B------:R-:W-:Y:S02]  /*1aa00*/  IADD3 R19, P3, R19, R2, RZ ;  /* 0x0000000213137210 */ /* 0x000fe40007f7e0ff */
[----:B------:R-:W-:Y:S01]  /*1aa10*/  SEL R11, RZ, 0x4, !P1 ;  /* 0x00000004ff0b7807 */ /* 0x000fe20004800000 */
[----:B------:R-:W-:Y:S01]  /*1aa20*/  VIADD R9, R10, UR4 ;  /* 0x000000040a097c36 */ /* 0x000fe20008000000 */
[----:B------:R-:W-:Y:S01]  /*1aa30*/  MOV R13, R16 ;  /* 0x00000010000d7202 */ /* 0x000fe20000000f00 */
[----:B------:R-:W-:Y:S01]  /*1aa40*/  IMAD.MOV.U32 R12, RZ, RZ, R17 ;  /* 0x000000ffff0c7224 */ /* 0x000fe200078e0011 */
[----:B------:R-:W-:Y:S01]  /*1aa50*/  SEL R11, R11, RZ, !P0 ;  /* 0x000000ff0b0b7207 */ /* 0x000fe20004000000 */
[----:B------:R-:W-:Y:S01]  /*1aa60*/  IMAD.X R18, R18, 0x1, R0, P3 ;  /* 0x0000000112127824 */ /* 0x000fe200018e0600 */
[----:B------:R-:W-:-:S02]  /*1aa70*/  IADD3 R21, P4, R21, R2, RZ ;  /* 0x0000000215157210 */ /* 0x000fc40007f9e0ff */
[----:B------:R-:W-:Y:S01]  /*1aa80*/  ISETP.NE.U32.AND P1, PT, R11, RZ, PT ;  /* 0x000000ff0b00720c */ /* 0x000fe20003f25070 */
[----:B------:R-:W-:Y:S02]  /*1aa90*/  WARPGROUP.DEPBAR.LE gsb0, 0x0 ;  /* 0x00008000000079c5 */ /* 0x000fe40000010000 */
[----:B------:R1:W-:Y:S01]  /*1aaa0*/  STL [R1+0xdf8], R149 ;  /* 0x000df89501007387 */ /* 0x0003e20000100800 */
[----:B------:R-:W-:Y:S06]  /*1aab0*/  BAR.SYNC.DEFER_BLOCKING 0x0 ;  /* 0x0000000000007b1d */ /* 0x000fec0000010000 */
[----:B-1----:R-:W2:Y:S04]  /*1aac0*/  LDL.LU R149, [R1+0x650] ;  /* 0x0006500001957983 */ /* 0x002ea80000300800 */
[----:B------:R1:W-:Y:S04]  /*1aad0*/  STL [R1+0xdf4], R150 ;  /* 0x000df49601007387 */ /* 0x0003e80000100800 */
[----:B-1----:R-:W2:Y:S01]  /*1aae0*/  LDL.LU R150, [R1+0x64c] ;  /* 0x00064c0001967983 */ /* 0x002ea20000300800 */
[----:B------:R-:W-:-:S03]  /*1aaf0*/  IMAD.X R20, R20, 0x1, R0, P4 ;  /* 0x0000000114147824 */ /* 0x000fc600020e0600 */
[----:B------:R-:W-:Y:S01]  /*1ab00*/  @!PT LDS RZ, [RZ] ;  /* 0x00000000fffff984 */ /* 0x000fe20000000800 */
[----:B------:R-:W-:Y:S01]  /*1ab10*/  @!PT LDS RZ, [RZ] ;  /* 0x00000000fffff984 */ /* 0x000fe20000000800 */
[----:B------:R-:W-:Y:S01]  /*1ab20*/  @!PT LDS RZ, [RZ] ;  /* 0x00000000fffff984 */ /* 0x000fe20000000800 */
[----:B------:R1:W-:Y:S01]  /*1ab30*/  LDGSTS.E [R9], desc[UR16][R12.64], P2 ;  /* 0x000000000c097fae */ /* 0x0003e20009121850 */
[----:B------:R-:W-:Y:S01]  /*1ab40*/  IADD3 R23, P3, R23, R2, RZ ;  /* 0x0000000217177210 */ /* 0x000fe20007f7e0ff */
[----:B-1----:R-:W-:Y:S01]  /*1ab50*/  IMAD.MOV.U32 R12, RZ, RZ, R19 ;  /* 0x000000ffff0c7224 */ /* 0x002fe200078e0013 */
[----:B------:R-:W-:-:S03]  /*1ab60*/  MOV R13, R18 ;  /* 0x00000012000d7202 */ /* 0x000fc60000000f00 */
[----:B------:R-:W-:Y:S02]  /*1ab70*/  IMAD.X R22, R22, 0x1, R0, P3 ;  /* 0x0000000116167824 */ /* 0x000fe400018e0600 */
[----:B------:R1:W-:Y:S01]  /*1ab80*/  LDGSTS.E [R9+0x4000], desc[UR16][R12.64], P2 ;  /* 0x040000000c097fae */ /* 0x0003e20009121850 */
[----:B------:R-:W-:-:S04]  /*1ab90*/  ISETP.GT.AND P2, PT, R5, 0x2, PT ;  /* 0x000000020500780c */ /* 0x000fc80003f44270 */
[----:B------:R-:W-:Y:S01]  /*1aba0*/  SEL R11, RZ, 0x4, !P2 ;  /* 0x00000004ff0b7807 */ /* 0x000fe20005000000 */
[----:B-1----:R-:W-:Y:S02]  /*1abb0*/  IMAD.MOV.U32 R12, RZ, RZ, R21 ;  /* 0x000000ffff0c7224 */ /* 0x002fe400078e0015 */
[----:B------:R-:W-:Y:S01]  /*1abc0*/  IMAD.MOV.U32 R13, RZ, RZ, R20 ;  /* 0x000000ffff0d7224 */ /* 0x000fe200078e0014 */
[----:B------:R-:W-:-:S04]  /*1abd0*/  SEL R11, R11, RZ, !P0 ;  /* 0x000000ff0b0b7207 */ /* 0x000fc80004000000 */
[----:B------:R1:W-:Y:S01]  /*1abe0*/  LDGSTS.E [R9+0x4], desc[UR16][R12.64], P1 ;  /* 0x000040000c097fae */ /* 0x0003e20008921850 */
[----:B------:R-:W-:Y:S02]  /*1abf0*/  ISETP.NE.U32.AND P2, PT, R11, RZ, PT ;  /* 0x000000ff0b00720c */ /* 0x000fe40003f45070 */
[----:B----4-:R-:W-:Y:S01]  /*1ac00*/  IADD3 R153, P4, R153, R2, RZ ;  /* 0x0000000299997210 */ /* 0x010fe20007f9e0ff */
[----:B-1----:R-:W-:Y:S02]  /*1ac10*/  IMAD.MOV.U32 R12, RZ, RZ, R23 ;  /* 0x000000ffff0c7224 */ /* 0x002fe400078e0017 */
[----:B------:R-:W-:-:S05]  /*1ac20*/  IMAD.MOV.U32 R13, RZ, RZ, R22 ;  /* 0x000000ffff0d7224 */ /* 0x000fca00078e0016 */
[----:B------:R1:W-:Y:S01]  /*1ac30*/  LDGSTS.E [R9+0x4004], desc[UR16][R12.64], P1 ;  /* 0x040040000c097fae */ /* 0x0003e20008921850 */
[----:B------:R-:W-:Y:S02]  /*1ac40*/  ISETP.GT.AND P1, PT, R5, 0x3, PT ;  /* 0x000000030500780c */ /* 0x000fe40003f24270 */
[----:B------:R-:W-:Y:S02]  /*1ac50*/  IADD3.X R152, R152, R0, RZ, P4, !PT ;  /* 0x0000000098987210 */ /* 0x000fe400027fe4ff */
[----:B------:R-:W-:Y:S02]  /*1ac60*/  SEL R11, RZ, 0x4, !P1 ;  /* 0x00000004ff0b7807 */ /* 0x000fe40004800000 */
[----:B------:R-:W-:Y:S02]  /*1ac70*/  IADD3 R155, P3, R155, R2, RZ ;  /* 0x000000029b9b7210 */ /* 0x000fe40007f7e0ff */
[----:B------:R-:W-:Y:S01]  /*1ac80*/  SEL R11, R11, RZ, !P0 ;  /* 0x000000ff0b0b7207 */ /* 0x000fe20004000000 */
[----:B-1----:R-:W-:Y:S01]  /*1ac90*/  IMAD.MOV.U32 R12, RZ, RZ, R153 ;  /* 0x000000ffff0c7224 */ /* 0x002fe200078e0099 */
[----:B------:R-:W-:Y:S01]  /*1aca0*/  MOV R13, R152 ;  /* 0x00000098000d7202 */ /* 0x000fe20000000f00 */
[----:B------:R-:W-:Y:S01]  /*1acb0*/  IMAD.X R154, R154, 0x1, R0, P3 ;  /* 0x000000019a9a7824 */ /* 0x000fe200018e0600 */
[----:B------:R-:W-:-:S02]  /*1acc0*/  IADD3 R157, P4, R157, R2, RZ ;  /* 0x000000029d9d7210 */ /* 0x000fc40007f9e0ff */
[----:B------:R-:W-:Y:S01]  /*1acd0*/  ISETP.NE.U32.AND P1, PT, R11, RZ, PT ;  /* 0x000000ff0b00720c */ /* 0x000fe20003f25070 */
[----:B------:R1:W-:Y:S01]  /*1ace0*/  LDGSTS.E [R9+0x8], desc[UR16][R12.64], P2 ;  /* 0x000080000c097fae */ /* 0x0003e20009121850 */
[----:B------:R-:W-:Y:S01]  /*1acf0*/  IADD3 R159, P3, R159, R2, RZ ;  /* 0x000000029f9f7210 */ /* 0x000fe20007f7e0ff */
[--C-:B------:R-:W-:Y:S02]  /*1ad00*/  IMAD.X R156, R156, 0x1, R0.reuse, P4 ;  /* 0x000000019c9c7824 */ /* 0x100fe400020e0600 */
[----:B-1----:R-:W-:Y:S01]  /*1ad10*/  IMAD.MOV.U32 R12, RZ, RZ, R155 ;  /* 0x000000ffff0c7224 */ /* 0x002fe200078e009b */
[----:B------:R-:W-:Y:S01]  /*1ad20*/  MOV R13, R154 ;  /* 0x0000009a000d7202 */ /* 0x000fe20000000f00 */
[----:B------:R-:W-:-:S04]  /*1ad30*/  IMAD.X R158, R158, 0x1, R0, P3 ;  /* 0x000000019e9e7824 */ /* 0x000fc800018e0600 */
[----:B------:R1:W-:Y:S01]  /*1ad40*/  LDGSTS.E [R9+0x4008], desc[UR16][R12.64], P2 ;  /* 0x040080000c097fae */ /* 0x0003e20009121850 */
[----:B------:R-:W-:-:S04]  /*1ad50*/  ISETP.GT.AND P2, PT, R5, 0x20, PT ;  /* 0x000000200500780c */ /* 0x000fc80003f44270 */
[----:B------:R-:W-:Y:S01]  /*1ad60*/  SEL R11, RZ, 0x4, !P2 ;  /* 0x00000004ff0b7807 */ /* 0x000fe20005000000 */
[----:B-1----:R-:W-:Y:S02]  /*1ad70*/  IMAD.MOV.U32 R12, RZ, RZ, R157 ;  /* 0x000000ffff0c7224 */ /* 0x002fe400078e009d */
[----:B------:R-:W-:Y:S01]  /*1ad80*/  IMAD.MOV.U32 R13, RZ, RZ, R156 ;  /* 0x000000ffff0d7224 */ /* 0x000fe200078e009c */
[----:B------:R-:W-:-:S04]  /*1ad90*/  SEL R11, R11, RZ, !P0 ;  /* 0x000000ff0b0b7207 */ /* 0x000fc80004000000 */
[----:B------:R1:W-:Y:S01]  /*1ada0*/  LDGSTS.E [R9+0xc], desc[UR16][R12.64], P1 ;  /* 0x0000c0000c097fae */ /* 0x0003e20008921850 */
[----:B------:R-:W-:Y:S01]  /*1adb0*/  ISETP.NE.U32.AND P2, PT, R11, RZ, PT ;  /* 0x000000ff0b00720c */ /* 0x000fe20003f45070 */
[----:B-1----:R-:W-:Y:S02]  /*1adc0*/  IMAD.MOV.U32 R12, RZ, RZ, R159 ;  /* 0x000000ffff0c7224 */ /* 0x002fe400078e009f */
[----:B------:R-:W-:-:S05]  /*1add0*/  IMAD.MOV.U32 R13, RZ, RZ, R158 ;  /* 0x000000ffff0d7224 */ /* 0x000fca00078e009e */
[----:B------:R1:W-:Y:S01]  /*1ade0*/  LDGSTS.E [R9+0x400c], desc[UR16][R12.64], P1 ;  /* 0x0400c0000c097fae */ /* 0x0003e20008921850 */
[----:B------:R-:W-:Y:S02]  /*1adf0*/  ISETP.GT.AND P1, PT, R5, 0x21, PT ;  /* 0x000000210500780c */ /* 0x000fe40003f24270 */
[----:B---3--:R-:W-:Y:S02]  /*1ae00*/  IADD3 R8, P3, R8, R2, RZ ;  /* 0x0000000208087210 */ /* 0x008fe40007f7e0ff */
[----:B------:R-:W-:-:S03]  /*1ae10*/  SEL R11, RZ, 0x4, !P1 ;  /* 0x00000004ff0b7807 */ /* 0x000fc60004800000 */
[----:B--2---:R-:W-:Y:S01]  /*1ae20*/  IMAD.X R15, R15, 0x1, R0, P3 ;  /* 0x000000010f0f7824 */ /* 0x004fe200018e0600 */
[----:B------:R-:W-:Y:S01]  /*1ae30*/  SEL R11, R11, RZ, !P0 ;  /* 0x000000ff0b0b7207 */ /* 0x000fe20004000000 */
[----:B------:R2:W-:Y:S03]  /*1ae40*/  STL [R1+0xdf0], R151 ;  /* 0x000df09701007387 */ /* 0x0005e60000100800 */
[----:B------:R-:W-:Y:S02]  /*1ae50*/  ISETP.NE.U32.AND P1, PT, R11, RZ, PT ;  /* 0x000000ff0b00720c */ /* 0x000fe40003f25070 */
[----:B------:R-:W-:-:S05]  /*1ae60*/  IADD3 R149, P4, R149, R2, RZ ;  /* 0x0000000295957210 */ /* 0x000fca0007f9e0ff */
[----:B-1----:R-:W-:Y:S01]  /*1ae70*/  IMAD.MOV.U32 R12, RZ, RZ, R149 ;  /* 0x000000ffff0c7224 */ /* 0x002fe200078e0095 */
[----:B------:R-:W-:Y:S02]  /*1ae80*/  IADD3.X R150, R150, R0, RZ, P4, !PT ;  /* 0x0000000096967210 */ /* 0x000fe400027fe4ff */
[----:B------:R-:W-:Y:S02]  /*1ae90*/  IADD3 R3, P4, R3, R2, RZ ;  /* 0x0000000203037210 */ /* 0x000fe40007f9e0ff */
[----:B------:R-:W-:Y:S01]  /*1aea0*/  MOV R13, R150 ;  /* 0x00000096000d7202 */ /* 0x000fe20000000f00 */
[----:B------:R-:W-:Y:S02]  /*1aeb0*/  STL [R1+0x650], R149 ;  /* 0x0006509501007387 */ /* 0x000fe40000100800 */
[----:B------:R-:W-:Y:S02]  /*1aec0*/  IMAD.X R6, R6, 0x1, R0, P4 ;  /* 0x0000000106067824 */ /* 0x000fe400020e0600 */
[----:B------:R1:W-:Y:S04]  /*1aed0*/  LDGSTS.E [R9+0x8000], desc[UR16][R12.64], P2 ;  /* 0x080000000c097fae */ /* 0x0003e80009121850 */
[----:B------:R3:W-:Y:S04]  /*1aee0*/  STL [R1+0x64c], R150 ;  /* 0x00064c9601007387 */ /* 0x0007e80000100800 */
[----:B--2---:R-:W2:Y:S01]  /*1aef0*/  LDL.LU R151, [R1+0x670] ;  /* 0x0006700001977983 */ /* 0x004ea20000300800 */
[----:B-1----:R-:W-:Y:S01]  /*1af00*/  IMAD.MOV.U32 R12, RZ, RZ, R8 ;  /* 0x000000ffff0c7224 */ /* 0x002fe200078e0008 */
[----:B------:R-:W-:-:S02]  /*1af10*/  MOV R13, R15 ;  /* 0x0000000f000d7202 */ /* 0x000fc40000000f00 */
[----:B------:R-:W-:Y:S04]  /*1af20*/  STL [R1+0x658], R8 ;  /* 0x0006580801007387 */ /* 0x000fe80000100800 */
[----:B------:R1:W-:Y:S04]  /*1af30*/  STL [R1+0x654], R15 ;  /* 0x0006540f01007387 */ /* 0x0003e80000100800 */
[----:B------:R-:W-:Y:S04]  /*1af40*/  STL [R1+0x660], R3 ;  /* 0x0006600301007387 */ /* 0x000fe80000100800 */
[----:B------:R4:W-:Y:S04]  /*1af50*/  LDGSTS.E [R9+0xc000], desc[UR16][R12.64], P2 ;  /* 0x0c0000000c097fae */ /* 0x0009e80009121850 */
[----:B------:R1:W-:Y:S04]  /*1af60*/  STL [R1+0x65c], R6 ;  /* 0x00065c0601007387 */ /* 0x0003e80000100800 */
[----:B---3--:R-:W3:Y:S01]  /*1af70*/  LDL.LU R150, [R1+0x674] ;  /* 0x0006740001967983 */ /* 0x008ee20000300800 */
[----:B----4-:R-:W-:-:S03]  /*1af80*/  IMAD.MOV.U32 R12, RZ, RZ, R3 ;  /* 0x000000ffff0c7224 */ /* 0x010fc600078e0003 */
[----:B------:R-:W4:Y:S01]  /*1af90*/  LDL.LU R149, [R1+0x678] ;  /* 0x0006780001957983 */ /* 0x000f220000300800 */
[----:B------:R-:W-:-:S03]  /*1afa0*/  IMAD.MOV.U32 R13, RZ, RZ, R6 ;  /* 0x000000ffff0d7224 */ /* 0x000fc600078e0006 */
[----:B-1----:R-:W3:Y:S04]  /*1afb0*/  LDL.LU R15, [R1+0x67c] ;  /* 0x00067c00010f7983 */ /* 0x002ee80000300800 */
[----:B------:R-:W3:Y:S04]  /*1afc0*/  LDL.LU R8, [R1+0x680] ;  /* 0x0006800001087983 */ /* 0x000ee80000300800 */
[----:B------:R-:W3:Y:S04]  /*1afd0*/  LDL.LU R6, [R1+0x684] ;  /* 0x0006840001067983 */ /* 0x000ee80000300800 */
[----:B------:R-:W3:Y:S04]  /*1afe0*/  LDL.LU R3, [R1+0x688] ;  /* 0x0006880001037983 */ /* 0x000ee80000300800 */
[----:B------:R1:W-:Y:S01]  /*1aff0*/  LDGSTS.E [R9+0x8004], desc[UR16][R12.64], P1 ;  /* 0x080040000c097fae */ /* 0x0003e20008921850 */
[----:B------:R-:W-:-:S03]  /*1b000*/  ISETP.GT.AND P2, PT, R5, 0x22, PT ;  /* 0x000000220500780c */ /* 0x000fc60003f44270 */
[----:B------:R-:W4:Y:S04]  /*1b010*/  LDL.LU R12, [R1+0x664] ;  /* 0x00066400010c7983 */ /* 0x000f280000300800 */
[----:B------:R-:W1:Y:S01]  /*1b020*/  LDL.LU R13, [R1+0x668] ;  /* 0x00066800010d7983 */ /* 0x000e620000300800 */
[----:B------:R-:W-:-:S04]  /*1b030*/  SEL R11, RZ, 0x4, !P2 ;  /* 0x00000004ff0b7807 */ /* 0x000fc80005000000 */
[----:B------:R-:W-:-:S04]  /*1b040*/  SEL R11, R11, RZ, !P0 ;  /* 0x000000ff0b0b7207 */ /* 0x000fc80004000000 */
[----:B------:R-:W-:Y:S02]  /*1b050*/  ISETP.NE.U32.AND P2, PT, R11, RZ, PT ;  /* 0x000000ff0b00720c */ /* 0x000fe40003f45070 */
[----:B------:R-:W3:Y:S01]  /*1b060*/  LDL.LU R11, [R1+0x66c] ;  /* 0x00066c00010b7983 */ /* 0x000ee20000300800 */
[-C--:B--2---:R-:W-:Y:S02]  /*1b070*/  IADD3 R151, P4, R151, R2.reuse, RZ ;  /* 0x0000000297977210 */ /* 0x084fe40007f9e0ff */
[----:B-1----:R-:W-:-:S05]  /*1b080*/  IADD3 R13, P3, R13, R2, RZ ;  /* 0x000000020d0d7210 */ /* 0x002fca0007f7e0ff */
[----:B----4-:R-:W-:Y:S01]  /*1b090*/  IMAD.X R12, R12, 0x1, R0, P3 ;  /* 0x000000010c0c7824 */ /* 0x010fe200018e0600 */
[----:B------:R1:W-:Y:S04]  /*1b0a0*/  STL [R1+0x668], R13 ;  /* 0x0006680d01007387 */ /* 0x0003e80000100800 */
[----:B------:R2:W-:Y:S01]  /*1b0b0*/  STL [R1+0x664], R12 ;  /* 0x0006640c01007387 */ /* 0x0005e20000100800 */
[----:B-1----:R-:W-:-:S04]  /*1b0c0*/  LOP3.LUT R13, R13, R12, RZ, 0x3c, !PT ;  /* 0x0000000c0d0d7212 */ /* 0x002fc800078e3cff */
[----:B--2---:R-:W-:Y:S02]  /*1b0d0*/  LOP3.LUT R12, R13, R12, RZ, 0x3c, !PT ;  /* 0x0000000c0d0c7212 */ /* 0x004fe400078e3cff */
[----:B---3--:R-:W-:Y:S02]  /*1b0e0*/  IADD3.X R11, R11, R0, RZ, P4, !PT ;  /* 0x000000000b0b7210 */ /* 0x008fe400027fe4ff */
[----:B------:R-:W-:Y:S02]  /*1b0f0*/  LOP3.LUT R13, R13, R12, RZ, 0x3c, !PT ;  /* 0x0000000c0d0d7212 */ /* 0x000fe400078e3cff */
[----:B------:R-:W-:-:S03]  /*1b100*/  IADD3 R149, P3, R149, R2, RZ ;  /* 0x0000000295957210 */ /* 0x000fc60007f7e0ff */
[----:B------:R1:W-:Y:S02]  /*1b110*/  LDGSTS.E [R9+0xc004], desc[UR16][R12.64], P1 ;  /* 0x0c0040000c097fae */ /* 0x0003e40008921850 */
[----:B------:R-:W-:Y:S01]  /*1b120*/  IMAD.X R150, R150, 0x1, R0, P3 ;  /* 0x0000000196967824 */ /* 0x000fe200018e0600 */
[----:B------:R-:W-:Y:S01]  /*1b130*/  ISETP.GT.AND P1, PT, R5, 0x23, PT ;  /* 0x000000230500780c */ /* 0x000fe20003f24270 */
[----:B-1----:R-:W-:Y:S02]  /*1b140*/  IMAD.MOV.U32 R12, RZ, RZ, R151 ;  /* 0x000000ffff0c7224 */ /* 0x002fe400078e0097 */
[----:B------:R-:W-:-:S05]  /*1b150*/  IMAD.MOV.U32 R13, RZ, RZ, R11 ;  /* 0x000000ffff0d7224 */ /* 0x000fca00078e000b */
[----:B------:R1:W-:Y:S04]  /*1b160*/  LDGSTS.E [R9+0x8008], desc[UR16][R12.64], P2 ;  /* 0x080080000c097fae */ /* 0x0003e80009121850 */
[----:B------:R-:W-:Y:S01]  /*1b170*/  STL [R1+0x670], R151 ;  /* 0x0006709701007387 */ /* 0x000fe20000100800 */
[----:B-1----:R-:W-:Y:S01]  /*1b180*/  MOV R12, R149 ;  /* 0x00000095000c7202 */ /* 0x002fe20000000f00 */
[----:B------:R-:W-:Y:S02]  /*1b190*/  IMAD.MOV.U32 R13, RZ, RZ, R150 ;  /* 0x000000ffff0d7224 */ /* 0x000fe400078e0096 */
[----:B------:R1:W-:Y:S01]  /*1b1a0*/  STL [R1+0x66c], R11 ;  /* 0x00066c0b01007387 */ /* 0x0003e20000100800 */
[----:B------:R-:W-:-:S03]  /*1b1b0*/  IADD3 R3, P3, R3, R2, RZ ;  /* 0x0000000203037210 */ /* 0x000fc60007f7e0ff */
[----:B------:R2:W-:Y:S01]  /*1b1c0*/  LDGSTS.E [R9+0xc008], desc[UR16][R12.64], P2 ;  /* 0x0c0080000c097fae */ /* 0x0005e20009121850 */
[----:B------:R-:W-:Y:S02]  /*1b1d0*/  IADD3 R8, P2, R8, R2, RZ ;  /* 0x0000000208087210 */ /* 0x000fe40007f5e0ff */
[----:B-1----:R-:W-:-:S03]  /*1b1e0*/  SEL R11, RZ, 0x4, !P1 ;  /* 0x00000004ff0b7807 */ /* 0x002fc60004800000 */
[--C-:B------:R-:W-:Y:S01]  /*1b1f0*/  IMAD.X R15, R15, 0x1, R0.reuse, P2 ;  /* 0x000000010f0f7824 */ /* 0x100fe200010e0600 */
[----:B------:R-:W-:Y:S01]  /*1b200*/  SEL R11, R11, RZ, !P0 ;  /* 0x000000ff0b0b7207 */ /* 0x000fe20004000000 */
[----:B------:R-:W-:Y:S01]  /*1b210*/  STL [R1+0x678], R149 ;  /* 0x0006789501007387 */ /* 0x000fe20000100800 */
[----:B------:R-:W-:Y:S02]  /*1b220*/  IMAD.X R6, R6, 0x1, R0, P3 ;  /* 0x0000000106067824 */ /* 0x000fe400018e0600 */
[----:B------:R-:W-:Y:S01]  /*1b230*/  ISETP.NE.U32.AND P1, PT, R11, RZ, PT ;  /* 0x000000ff0b00720c */ /* 0x000fe20003f25070 */
[----:B------:R1:W-:Y:S04]  /*1b240*/  STL [R1+0x674], R150 ;  /* 0x0006749601007387 */ /* 0x0003e80000100800 */
[----:B------:R-:W-:Y:S04]  /*1b250*/  STL [R1+0x680], R8 ;  /* 0x0006800801007387 */ /* 0x000fe80000100800 */
[----:B------:R3:W-:Y:S04]  /*1b260*/  STL [R1+0x67c], R15 ;  /* 0x00067c0f01007387 */ /* 0x0007e80000100800 */
[----:B------:R-:W-:Y:S04]  /*1b270*/  STL [R1+0x688], R3 ;  /* 0x0006880301007387 */ /* 0x000fe80000100800 */
[----:B------:R4:W-:Y:S01]  /*1b280*/  STL [R1+0x684], R6 ;  /* 0x0006840601007387 */ /* 0x0009e20000100800 */
[----:B--2---:R-:W-:-:S03]  /*1b290*/  MOV R12, R8 ;  /* 0x00000008000c7202 */ /* 0x004fc60000000f00 */
[----:B-1----:R-:W2:Y:S01]  /*1b2a0*/  LDL.LU R150, [R1+0x68c] ;  /* 0x00068c0001967983 */ /* 0x002ea20000300800 */
[----:B------:R-:W-:-:S03]  /*1b2b0*/  IMAD.MOV.U32 R13, RZ, RZ, R15 ;  /* 0x000000ffff0d7224 */ /* 0x000fc600078e000f */
[----:B------:R-:W2:Y:S04]  /*1b2c0*/  LDL.LU R149, [R1+0x690] ;  /* 0x0006900001957983 */ /* 0x000ea80000300800 */
[----:B---3--:R-:W3:Y:S04]  /*1b2d0*/  LDL.LU R15, [R1+0x694] ;  /* 0x00069400010f7983 */ /* 0x008ee80000300800 */
[----:B------:R-:W3:Y:S04]  /*1b2e0*/  LDL.LU R8, [R1+0x698] ;  /* 0x0006980001087983 */ /* 0x000ee80000300800 */
[----:B------:R1:W-:Y:S02]  /*1b2f0*/  LDGSTS.E [R9+0x800c], desc[UR16][R12.64], P1 ;  /* 0x0800c0000c097fae */ /* 0x0003e40008921850 */
[----:B-1----:R-:W-:-:S02]  /*1b300*/  IMAD.MOV.U32 R13, RZ, RZ, R6 ;  /* 0x000000ffff0d7224 */ /* 0x002fc400078e0006 */
[----:B------:R-:W-:Y:S01]  /*1b310*/  IMAD.MOV.U32 R12, RZ, RZ, R3 ;  /* 0x000000ffff0c7224 */ /* 0x000fe200078e0003 */
[----:B----4-:R-:W4:Y:S04]  /*1b320*/  LDL.LU R6, [R1+0x69c] ;  /* 0x00069c0001067983 */ /* 0x010f280000300800 */
[----:B------:R-:W4:Y:S04]  /*1b330*/  LDL.LU R3, [R1+0x6a0] ;  /* 0x0006a00001037983 */ /* 0x000f280000300800 */
[----:B------:R1:W-:Y:S01]  /*1b340*/  LDGSTS.E [R9+0xc00c], desc[UR16][R12.64], P1 ;  /* 0x0c00c0000c097fae */ /* 0x0003e20008921850 */
[----:B------:R-:W-:-:S04]  /*1b350*/  ISETP.GT.AND P1, PT, R5, 0x4, PT ;  /* 0x000000040500780c */ /* 0x000fc80003f24270 */
[----:B-1----:R-:W-:Y:S02]  /*1b360*/  SEL R9, RZ, 0x4, !P1 ;  /* 0x00000004ff097807 */ /* 0x002fe40004800000 */
[----:B------:R-:W-:Y:S02]  /*1b370*/  IADD3 R161, P1, R161, R2, RZ ;  /* 0x00000002a1a17210 */ /* 0x000fe40007f3e0ff */
[----:B------:R-:W-:Y:S02]  /*1b380*/  SEL R9, R9, RZ, !P0 ;  /* 0x000000ff09097207 */ /* 0x000fe40004000000 */
[----:B------:R-:W-:Y:S02]  /*1b390*/  IADD3.X R160, R160, R0, RZ, P1, !PT ;  /* 0x00000000a0a07210 */ /* 0x000fe40000ffe4ff */
[----:B------:R-:W-:Y:S02]  /*1b3a0*/  ISETP.NE.U32.AND P2, PT, R9, RZ, PT ;  /* 0x000000ff0900720c */ /* 0x000fe40003f45070 */
[----:B------:R-:W-:-:S02]  /*1b3b0*/  ISETP.GT.AND P1, PT, R5, 0x5, PT ;  /* 0x000000050500780c */ /* 0x000fc40003f24270 */
[----:B------:R-:W-:Y:S02]  /*1b3c0*/  LOP3.LUT R9, R10, 0x10, RZ, 0x3c, !PT ;  /* 0x000000100a097812 */ /* 0x000fe400078e3cff */
[----:B------:R-:W-:Y:S02]  /*1b3d0*/  SEL R11, RZ, 0x4, !P1 ;  /* 0x00000004ff0b7807 */ /* 0x000fe40004800000 */
[----:B------:R-:W-:Y:S01]  /*1b3e0*/  IADD3 R163, P3, R163, R2, RZ ;  /* 0x00000002a3a37210 */ /* 0x000fe20007f7e0ff */
[----:B------:R-:W-:Y:S01]  /*1b3f0*/  VIADD R9, R9, UR4 ;  /* 0x0000000409097c36 */ /* 0x000fe20008000000 */
[----:B------:R-:W-:Y:S01]  /*1b400*/  SEL R11, R11, RZ, !P0 ;  /* 0x000000ff0b0b7207 */ /* 0x000fe20004000000 */
[----:B------:R-:W-:Y:S01]  /*1b410*/  IMAD.MOV.U32 R12, RZ, RZ, R161 ;  /* 0x000000ffff0c7224 */ /* 0x000fe200078e00a1 */
[----:B------:R-:W-:Y:S01]  /*1b420*/  IADD3.X R162, R162, R0, RZ, P3, !PT ;  /* 0x00000000a2a27210 */ /* 0x000fe20001ffe4ff */
[----:B------:R-:W-:Y:S01]  /*1b430*/  IMAD.MOV.U32 R13, RZ, RZ, R160 ;  /* 0x000000ffff0d7224 */ /* 0x000fe200078e00a0 */
[----:B------:R-:W-:-:S02]  /*1b440*/  IADD3 R165, P4, R165, R2, RZ ;  /* 0x00000002a5a57210 */ /* 0x000fc40007f9e0ff */
[----:B------:R-:W-:Y:S02]  /*1b450*/  ISETP.NE.U32.AND P1, PT, R11, RZ, PT ;  /* 0x000000ff0b00720c */ /* 0x000fe40003f25070 */
[----:B------:R1:W-:Y:S01]  /*1b460*/  LDGSTS.E [R9], desc[UR16][R12.64], P2 ;  /* 0x000000000c097fae */ /* 0x0003e20009121850 */
[----:B------:R-:W-:Y:S01]  /*1b470*/  IMAD.X R164, R164, 0x1, R0, P4 ;  /* 0x00000001a4a47824 */ /* 0x000fe200020e0600 */
[----:B------:R-:W-:Y:S01]  /*1b480*/  IADD3 R167, P3, R167, R2, RZ ;  /* 0x00000002a7a77210 */ /* 0x000fe20007f7e0ff */
[----:B-1----:R-:W-:Y:S02]  /*1b490*/  IMAD.MOV.U32 R12, RZ, RZ, R163 ;  /* 0x000000ffff0c7224 */ /* 0x002fe400078e00a3 */
[----:B------:R-:W-:Y:S02]  /*1b4a0*/  IMAD.MOV.U32 R13, RZ, RZ, R162 ;  /* 0x000000ffff0d7224 */ /* 0x000fe400078e00a2 */
[----:B------:R-:W-:-:S03]  /*1b4b0*/  IMAD.X R166, R166, 0x1, R0, P3 ;  /* 0x00000001a6a67824 */ /* 0x000fc600018e0600 */
[----:B------:R1:W-:Y:S01]  /*1b4c0*/  LDGSTS.E [R9+0x4000], desc[UR16][R12.64], P2 ;  /* 0x040000000c097fae */ /* 0x0003e20009121850 */
[----:B------:R-:W-:-:S04]  /*1b4d0*/  ISETP.GT.AND P2, PT, R5, 0x6, PT ;  /* 0x000000060500780c */ /* 0x000fc80003f44270 */
[----:B------:R-:W-:Y:S02]  /*1b4e0*/  SEL R11, RZ, 0x4, !P2 ;  /* 0x00000004ff0b7807 */ /* 0x000fe40005000000 */
[----:B-1----:R-:W-:Y:S01]  /*1b4f0*/  MOV R12, R165 ;  /* 0x000000a5000c7202 */ /* 0x002fe20000000f00 */
[----:B------:R-:W-:Y:S01]  /*1b500*/  IMAD.MOV.U32 R13, RZ, RZ, R164 ;  /* 0x000000ffff0d7224 */ /* 0x000fe200078e00a4 */
[----:B------:R-:W-:-:S04]  /*1b510*/  SEL R11, R11, RZ, !P0 ;  /* 0x000000ff0b0b7207 */ /* 0x000fc80004000000 */
[----:B------:R1:W-:Y:S01]  /*1b520*/  LDGSTS.E [R9+0x4], desc[UR16][R12.64], P1 ;  /* 0x000040000c097fae */ /* 0x0003e20008921850 */
[----:B------:R-:W-:Y:S02]  /*1b530*/  IADD3 R169, P4, R169, R2, RZ ;  /* 0x00000002a9a97210 */ /* 0x000fe40007f9e0ff */
[----:B------:R-:W-:Y:S02]  /*1b540*/  ISETP.NE.U32.AND P2, PT, R11, RZ, PT ;  /* 0x000000ff0b00720c */ /* 0x000fe40003f45070 */
[----:B-1----:R-:W-:Y:S01]  /*1b550*/  MOV R12, R167 ;  /* 0x000000a7000c7202 */ /* 0x002fe20000000f00 */
[----:B------:R-:W-:-:S05]  /*1b560*/  IMAD.MOV.U32 R13, RZ, RZ, R166 ;  /* 0x000000ffff0d7224 */ /* 0x000fca00078e00a6 */
[----:B------:R1:W-:Y:S01]  /*1b570*/  LDGSTS.E [R9+0x4004], desc[UR16][R12.64], P1 ;  /* 0x040040000c097fae */ /* 0x0003e20008921850 */
[----:B------:R-:W-:Y:S01]  /*1b580*/  ISETP.GT.AND P1, PT, R5, 0x7, PT ;  /* 0x000000070500780c */ /* 0x000fe20003f24270 */
[----:B------:R-:W-:Y:S01]  /*1b590*/  IMAD.X R168, R168, 0x1, R0, P4 ;  /* 0x00000001a8a87824 */ /* 0x000fe200020e0600 */
[----:B------:R-:W-:Y:S02]  /*1b5a0*/  IADD3 R171, P3, R171, R2, RZ ;  /* 0x00000002abab7210 */ /* 0x000fe40007f7e0ff */
[----:B------:R-:W-:Y:S02]  /*1b5b0*/  SEL R11, RZ, 0x4, !P1 ;  /* 0x00000004ff0b7807 */ /* 0x000fe40004800000 */
[----:B------:R-:W-:Y:S02]  /*1b5c0*/  IADD3.X R170, R170, R0, RZ, P3, !PT ;  /* 0x00000000aaaa7210 */ /* 0x000fe40001ffe4ff */
[----:B------:R-:W-:Y:S01]  /*1b5d0*/  SEL R11, R11, RZ, !P0 ;  /* 0x000000ff0b0b7207 */ /* 0x000fe20004000000 */
[----:B-1----:R-:W-:-:S02]  /*1b5e0*/  IMAD.MOV.U32 R12, RZ, RZ, R169 ;  /* 0x000000ffff0c7224 */ /* 0x002fc400078e00a9 */
[----:B------:R-:W-:Y:S01]  /*1b5f0*/  IMAD.MOV.U32 R13, RZ, RZ, R168 ;  /* 0x000000ffff0d7224 */ /* 0x000fe200078e00a8 */
[-C--:B------:R-:W-:Y:S02]  /*1b600*/  IADD3 R173, P4, R173, R2.reuse, RZ ;  /* 0x00000002adad7210 */ /* 0x080fe40007f9e0ff */
[----:B------:R-:W-:Y:S02]  /*1b610*/  ISETP.NE.U32.AND P1, PT, R11, RZ, PT ;  /* 0x000000ff0b00720c */ /* 0x000fe40003f25070 */
[----:B------:R1:W-:Y:S01]  /*1b620*/  LDGSTS.E [R9+0x8], desc[UR16][R12.64], P2 ;  /* 0x000080000c097fae */ /* 0x0003e20009121850 */
[----:B------:R-:W-:Y:S01]  /*1b630*/  IMAD.X R172, R172, 0x1, R0, P4 ;  /* 0x00000001acac7824 */ /* 0x000fe200020e0600 */
[----:B------:R-:W-:Y:S01]  /*1b640*/  IADD3 R175, P3, R175, R2, RZ ;  /* 0x00000002afaf7210 */ /* 0x000fe20007f7e0ff */
[----:B-1----:R-:W-:Y:S02]  /*1b650*/  IMAD.MOV.U32 R12, RZ, RZ, R171 ;  /* 0x000000ffff0c7224 */ /* 0x002fe400078e00ab */
[----:B------:R-:W-:-:S02]  /*1b660*/  IMAD.MOV.U32 R13, RZ, RZ, R170 ;  /* 0x000000ffff0d7224 */ /* 0x000fc400078e00aa */
        /* <DEDUP_REMOVED lines=8> */
[----:B------:R-:W-:Y:S02]  /*1b6f0*/  ISETP.NE.U32.AND P2, PT, R11, RZ, PT ;  /* 0x000000ff0b00720c */ /* 0x000fe40003f45070 */
[----:B-1----:R-:W-:Y:S01]  /*1b700*/  MOV R12, R175 ;  /* 0x000000af000c7202 */ /* 0x002fe20000000f00 */
[----:B------:R-:W-:-:S05]  /*1b710*/  IMAD.MOV.U32 R13, RZ, RZ, R174 ;  /* 0x000000ffff0d7224 */ /* 0x000fca00078e00ae */
[----:B------:R1:W-:Y:S01]  /*1b720*/  LDGSTS.E [R9+0x400c], desc[UR16][R12.64], P1 ;  /* 0x0400c0000c097fae */ /* 0x0003e20008921850 */
[----:B------:R-:W-:-:S04]  /*1b730*/  ISETP.GT.AND P1, PT, R5, 0x25, PT ;  /* 0x000000250500780c */ /* 0x000fc80003f24270 */
[----:B------:R-:W-:-:S04]  /*1b740*/  SEL R11, RZ, 0x4, !P1 ;  /* 0x00000004ff0b7807 */ /* 0x000fc80004800000 */
[----:B------:R-:W-:-:S04]  /*1b750*/  SEL R11, R11, RZ, !P0 ;  /* 0x000000ff0b0b7207 */ /* 0x000fc80004000000 */
[----:B------:R-:W-:Y:S02]  /*1b760*/  ISETP.NE.U32.AND P1, PT, R11, RZ, PT ;  /* 0x000000ff0b00720c */ /* 0x000fe40003f25070 */
[----:B--2---:R-:W-:-:S05]  /*1b770*/  IADD3 R149, P4, R149, R2, RZ ;  /* 0x0000000295957210 */ /* 0x004fca0007f9e0ff */
[----:B------:R-:W-:Y:S01]  /*1b780*/  IMAD.X R150, R150, 0x1, R0, P4 ;  /* 0x0000000196967824 */ /* 0x000fe200020e0600 */
[----:B---3--:R-:W-:Y:S01]  /*1b790*/  IADD3 R8, P3, R8, R2, RZ ;  /* 0x0000000208087210 */ /* 0x008fe20007f7e0ff */
[----:B-1----:R-:W-:Y:S02]  /*1b7a0*/  IMAD.MOV.U32 R12, RZ, RZ, R149 ;  /* 0x000000ffff0c7224 */ /* 0x002fe400078e0095 */
[----:B------:R-:W-:Y:S01]  /*1b7b0*/  IMAD.MOV.U32 R13, RZ, RZ, R150 ;  /* 0x000000ffff0d7224 */ /* 0x000fe200078e0096 */
[----:B------:R-:W-:Y:S01]  /*1b7c0*/  IADD3.X R15, R15, R0, RZ, P3, !PT ;  /* 0x000000000f0f7210 */ /* 0x000fe20001ffe4ff */
[----:B------:R-:W-:Y:S04]  /*1b7d0*/  STL [R1+0x690], R149 ;  /* 0x0006909501007387 */ /* 0x000fe80000100800 */
[----:B------:R1:W-:Y:S04]  /*1b7e0*/  LDGSTS.E [R9+0x8000], desc[UR16][R12.64], P2 ;  /* 0x080000000c097fae */ /* 0x0003e80009121850 */
[----:B------:R2:W-:Y:S04]  /*1b7f0*/  STL [R1+0x68c], R150 ;  /* 0x00068c9601007387 */ /* 0x0005e80000100800 */
[----:B------:R-:W3:Y:S01]  /*1b800*/  LDL.LU R151, [R1+0x6b0] ;  /* 0x0006b00001977983 */ /* 0x000ee20000300800 */
[----:B----4-:R-:W-:Y:S01]  /*1b810*/  IADD3 R3, P4, R3, R2, RZ ;  /* 0x0000000203037210 */ /* 0x010fe20007f9e0ff */
[----:B-1----:R-:W-:-:S02]  /*1b820*/  IMAD.MOV.U32 R12, RZ, RZ, R8 ;  /* 0x000000ffff0c7224 */ /* 0x002fc400078e0008 */
[----:B------:R-:W-:Y:S02]  /*1b830*/  IMAD.MOV.U32 R13, RZ, RZ, R15 ;  /* 0x000000ffff0d7224 */ /* 0x000fe400078e000f */
[----:B------:R-:W-:Y:S01]  /*1b840*/  IMAD.X R6, R6, 0x1, R0, P4 ;  /* 0x0000000106067824 */ /* 0x000fe200020e0600 */
[----:B------:R-:W-:Y:S04]  /*1b850*/  STL [R1+0x698], R8 ;  /* 0x0006980801007387 */ /* 0x000fe80000100800 */
[----:B------:R1:W-:Y:S04]  /*1b860*/  STL [R1+0x694], R15 ;  /* 0x0006940f01007387 */ /* 0x0003e80000100800 */
[----:B------:R-:W-:Y:S04]  /*1b870*/  STL [R1+0x6a0], R3 ;  /* 0x0006a00301007387 */ /* 0x000fe80000100800 */
[----:B------:R4:W-:Y:S04]  /*1b880*/  LDGSTS.E [R9+0xc000], desc[UR16][R12.64], P2 ;  /* 0x0c0000000c097fae */ /* 0x0009e80009121850 */
[----:B------:R1:W-:Y:S04]  /*1b890*/  STL [R1+0x69c], R6 ;  /* 0x00069c0601007387 */ /* 0x0003e80000100800 */
[----:B--2---:R-:W2:Y:S01]  /*1b8a0*/  LDL.LU R150, [R1+0x6b4] ;  /* 0x0006b40001967983 */ /* 0x004ea20000300800 */
[----:B----4-:R-:W-:Y:S01]  /*1b8b0*/  MOV R12, R3 ;  /* 0x00000003000c7202 */ /* 0x010fe20000000f00 */
[----:B------:R-:W-:-:S02]  /*1b8c0*/  IMAD.MOV.U32 R13, RZ, RZ, R6 ;  /* 0x000000ffff0d7224 */ /* 0x000fc400078e0006 */
[----:B------:R-:W4:Y:S04]  /*1b8d0*/  LDL.LU R149, [R1+0x6b8] ;  /* 0x0006b80001957983 */ /* 0x000f280000300800 */
[----:B-1----:R-:W2:Y:S04]  /*1b8e0*/  LDL.LU R15, [R1+0x6bc] ;  /* 0x0006bc00010f7983 */ /* 0x002ea80000300800 */
[----:B------:R-:W2:Y:S04]  /*1b8f0*/  LDL.LU R8, [R1+0x6c0] ;  /* 0x0006c00001087983 */ /* 0x000ea80000300800 */
[----:B------:R-:W2:Y:S04]  /*1b900*/  LDL.LU R6, [R1+0x6c4] ;  /* 0x0006c40001067983 */ /* 0x000ea80000300800 */
[----:B------:R-:W2:Y:S04]  /*1b910*/  LDL.LU R3, [R1+0x6c8] ;  /* 0x0006c80001037983 */ /* 0x000ea80000300800 */
[----:B------:R1:W-:Y:S01]  /*1b920*/  LDGSTS.E [R9+0x8004], desc[UR16][R12.64], P1 ;  /* 0x080040000c097fae */ /* 0x0003e20008921850 */
[----:B------:R-:W-:-:S03]  /*1b930*/  ISETP.GT.AND P2, PT, R5, 0x26, PT ;  /* 0x000000260500780c */ /* 0x000fc60003f44270 */
[----:B------:R-:W4:Y:S04]  /*1b940*/  LDL.LU R12, [R1+0x6a4] ;  /* 0x0006a400010c7983 */ /* 0x000f280000300800 */
[----:B------:R-:W1:Y:S01]  /*1b950*/  LDL.LU R13, [R1+0x6a8] ;  /* 0x0006a800010d7983 */ /* 0x000e620000300800 */
[----:B------:R-:W-:-:S04]  /*1b960*/  SEL R11, RZ, 0x4, !P2 ;  /* 0x00000004ff0b7807 */ /* 0x000fc80005000000 */
[----:B------:R-:W-:-:S04]  /*1b970*/  SEL R11, R11, RZ, !P0 ;  /* 0x000000ff0b0b7207 */ /* 0x000fc80004000000 */
[----:B------:R-:W-:Y:S02]  /*1b980*/  ISETP.NE.U32.AND P2, PT, R11, RZ, PT ;  /* 0x000000ff0b00720c */ /* 0x000fe40003f45070 */
[----:B------:R-:W2:Y:S01]  /*1b990*/  LDL.LU R11, [R1+0x6ac] ;  /* 0x0006ac00010b7983 */ /* 0x000ea20000300800 */
[-C--:B---3--:R-:W-:Y:S02]  /*1b9a0*/  IADD3 R151, P4, R151, R2.reuse, RZ ;  /* 0x0000000297977210 */ /* 0x088fe40007f9e0ff */
[----:B-1----:R-:W-:-:S05]  /*1b9b0*/  IADD3 R13, P3, R13, R2, RZ ;  /* 0x000000020d0d7210 */ /* 0x002fca0007f7e0ff */
[----:B----4-:R-:W-:Y:S01]  /*1b9c0*/  IMAD.X R12, R12, 0x1, R0, P3 ;  /* 0x000000010c0c7824 */ /* 0x010fe200018e0600 */
[----:B------:R1:W-:Y:S04]  /*1b9d0*/  STL [R1+0x6a8], R13 ;  /* 0x0006a80d01007387 */ /* 0x0003e80000100800 */
[----:B------:R3:W-:Y:S01]  /*1b9e0*/  STL [R1+0x6a4], R12 ;  /* 0x0006a40c01007387 */ /* 0x0007e20000100800 */
[----:B-1----:R-:W-:-:S04]  /*1b9f0*/  LOP3.LUT R13, R13, R12, RZ, 0x3c, !PT ;  /* 0x0000000c0d0d7212 */ /* 0x002fc800078e3cff */
[----:B---3--:R-:W-:Y:S01]  /*1ba00*/  LOP3.LUT R12, R13, R12, RZ, 0x3c, !PT ;  /* 0x0000000c0d0c7212 */ /* 0x008fe200078e3cff */
[----:B--2---:R-:W-:Y:S01]  /*1ba10*/  IMAD.X R11, R11, 0x1, R0, P4 ;  /* 0x000000010b0b7824 */ /* 0x004fe200020e0600 */
[----:B------:R-:W-:Y:S02]  /*1ba20*/  IADD3 R149, P3, R149, R2, RZ ;  /* 0x0000000295957210 */ /* 0x000fe40007f7e0ff */
[----:B------:R-:W-:-:S03]  /*1ba30*/  LOP3.LUT R13, R13, R12, RZ, 0x3c, !PT ;  /* 0x0000000c0d0d7212 */ /* 0x000fc600078e3cff */
[----:B------:R-:W-:Y:S02]  /*1ba40*/  IMAD.X R150, R150, 0x1, R0, P3 ;  /* 0x0000000196967824 */ /* 0x000fe400018e0600 */
[----:B------:R1:W-:Y:S01]  /*1ba50*/  LDGSTS.E [R9+0xc004], desc[UR16][R12.64], P1 ;  /* 0x0c0040000c097fae */ /* 0x0003e20008921850 */
[----:B------:R-:W-:Y:S02]  /*1ba60*/  ISETP.GT.AND P1, PT, R5, 0x27, PT ;  /* 0x000000270500780c */ /* 0x000fe40003f24270 */
[----:B-1----:R-:W-:Y:S01]  /*1ba70*/  MOV R12, R151 ;  /* 0x00000097000c7202 */ /* 0x002fe20000000f00 */
[----:B------:R-:W-:-:S05]  /*1ba80*/  IMAD.MOV.U32 R13, RZ, RZ, R11 ;  /* 0x000000ffff0d7224 */ /* 0x000fca00078e000b */
[----:B------:R1:W-:Y:S01]  /*1ba90*/  LDGSTS.E [R9+0x8008], desc[UR16][R12.64], P2 ;  /* 0x080080000c097fae */ /* 0x0003e20009121850 */
[----:B------:R-:W-:-:S03]  /*1baa0*/  IADD3 R3, P3, R3, R2, RZ ;  /* 0x0000000203037210 */ /* 0x000fc60007f7e0ff */
[----:B------:R-:W-:Y:S01]  /*1bab0*/  STL [R1+0x6b0], R151 ;  /* 0x0006b09701007387 */ /* 0x000fe20000100800 */
[----:B-1----:R-:W-:Y:S01]  /*1bac0*/  IMAD.MOV.U32 R12, RZ, RZ, R149 ;  /* 0x000000ffff0c7224 */ /* 0x002fe200078e0095 */
[----:B------:R-:W-:Y:S02]  /*1bad0*/  MOV R13, R150 ;  /* 0x00000096000d7202 */ /* 0x000fe40000000f00 */
[----:B------:R1:W-:Y:S04]  /*1bae0*/  STL [R1+0x6ac], R11 ;  /* 0x0006ac0b01007387 */ /* 0x0003e80000100800 */
[----:B------:R2:W-:Y:S01]  /*1baf0*/  LDGSTS.E [R9+0xc008], desc[UR16][R12.64], P2 ;  /* 0x0c0080000c097fae */ /* 0x0005e20009121850 */
[----:B------:R-:W-:Y:S02]  /*1bb00*/  IADD3 R8, P2, R8, R2, RZ ;  /* 0x0000000208087210 */ /* 0x000fe40007f5e0ff */
[----:B-1----:R-:W-:-:S03]  /*1bb10*/  SEL R11, RZ, 0x4, !P1 ;  /* 0x00000004ff0b7807 */ /* 0x002fc60004800000 */
[--C-:B------:R-:W-:Y:S01]  /*1bb20*/  IMAD.X R15, R15, 0x1, R0.reuse, P2 ;  /* 0x000000010f0f7824 */ /* 0x100fe200010e0600 */
[----:B------:R-:W-:Y:S01]  /*1bb30*/  STL [R1+0x6b8], R149 ;  /* 0x0006b89501007387 */ /* 0x000fe20000100800 */
[----:B------:R-:W-:Y:S01]  /*1bb40*/  SEL R11, R11, RZ, !P0 ;  /* 0x000000ff0b0b7207 */ /* 0x000fe20004000000 */
[----:B------:R-:W-:Y:S02]  /*1bb50*/  IMAD.X R6, R6, 0x1, R0, P3 ;  /* 0x0000000106067824 */ /* 0x000fe400018e0600 */
[----:B------:R1:W-:Y:S01]  /*1bb60*/  STL [R1+0x6b4], R150 ;  /* 0x0006b49601007387 */ /* 0x0003e20000100800 */
[----:B------:R-:W-:-:S03]  /*1bb70*/  ISETP.NE.U32.AND P1, PT, R11, RZ, PT ;  /* 0x000000ff0b00720c */ /* 0x000fc60003f25070 */
[----:B------:R-:W-:Y:S04]  /*1bb80*/  STL [R1+0x6c0], R8 ;  /* 0x0006c00801007387 */ /* 0x000fe80000100800 */
[----:B------:R3:W-:Y:S04]  /*1bb90*/  STL [R1+0x6bc], R15 ;  /* 0x0006bc0f01007387 */ /* 0x0007e80000100800 */
[----:B------:R-:W-:Y:S04]  /*1bba0*/  STL [R1+0x6c8], R3 ;  /* 0x0006c80301007387 */ /* 0x000fe80000100800 */
[----:B------:R4:W-:Y:S04]  /*1bbb0*/  STL [R1+0x6c4], R6 ;  /* 0x0006c40601007387 */ /* 0x0009e80000100800 */
[----:B-1----:R-:W4:Y:S01]  /*1bbc0*/  LDL.LU R150, [R1+0x6cc] ;  /* 0x0006cc0001967983 */ /* 0x002f220000300800 */
[----:B--2---:R-:W-:-:S03]  /*1bbd0*/  IMAD.MOV.U32 R12, RZ, RZ, R8 ;  /* 0x000000ffff0c7224 */ /* 0x004fc600078e0008 */
[----:B------:R-:W2:Y:S01]  /*1bbe0*/  LDL.LU R149, [R1+0x6d0] ;  /* 0x0006d00001957983 */ /* 0x000ea20000300800 */
[----:B------:R-:W-:-:S03]  /*1bbf0*/  MOV R13, R15 ;  /* 0x0000000f000d7202 */ /* 0x000fc60000000f00 */
        /* <DEDUP_REMOVED lines=11> */
[----:B------:R-:W-:-:S03]  /*1bcb0*/  SEL R9, R9, RZ, !P0 ;  /* 0x000000ff09097207 */ /* 0x000fc60004000000 */
[----:B------:R-:W-:Y:S01]  /*1bcc0*/  IMAD.X R176, R176, 0x1, R0, P1 ;  /* 0x00000001b0b07824 */ /* 0x000fe200008e0600 */
[----:B------:R-:W-:Y:S02]  /*1bcd0*/  ISETP.NE.U32.AND P2, PT, R9, RZ, PT ;  /* 0x000000ff0900720c */ /* 0x000fe40003f45070 */
[----:B------:R-:W-:Y:S02]  /*1bce0*/  ISETP.GT.AND P1, PT, R5, 0x9, PT ;  /* 0x000000090500780c */ /* 0x000fe40003f24270 */
[----:B------:R-:W-:Y:S02]  /*1bcf0*/  LOP3.LUT R9, R10, 0x20, RZ, 0x3c, !PT ;  /* 0x000000200a097812 */ /* 0x000fe400078e3cff */
[----:B------:R-:W-:Y:S02]  /*1bd00*/  SEL R11, RZ, 0x4, !P1 ;  /* 0x00000004ff0b7807 */ /* 0x000fe40004800000 */
[-C--:B------:R-:W-:Y:S01]  /*1bd10*/  IADD3 R179, P3, R179, R2.reuse, RZ ;  /* 0x00000002b3b37210 */ /* 0x080fe20007f7e0ff */
[----:B------:R-:W-:Y:S01]  /*1bd20*/  IMAD.MOV.U32 R12, RZ, RZ, R177 ;  /* 0x000000ffff0c7224 */ /* 0x000fe200078e00b1 */
[----:B------:R-:W-:Y:S01]  /*1bd30*/  IADD3 R9, R9, UR4, RZ ;  /* 0x0000000409097c10 */ /* 0x000fe2000fffe0ff */
[----:B------:R-:W-:Y:S01]  /*1bd40*/  IMAD.MOV.U32 R13, RZ, RZ, R176 ;  /* 0x000000ffff0d7224 */ /* 0x000fe200078e00b0 */
[----:B------:R-:W-:Y:S01]  /*1bd50*/  SEL R11, R11, RZ, !P0 ;  /* 0x000000ff0b0b7207 */ /* 0x000fe20004000000 */
[----:B------:R-:W-:Y:S01]  /*1bd60*/  IMAD.X R178, R178, 0x1, R0, P3 ;  /* 0x00000001b2b27824 */ /* 0x000fe200018e0600 */
[----:B------:R-:W-:-:S02]  /*1bd70*/  IADD3 R181, P4, R181, R2, RZ ;  /* 0x00000002b5b57210 */ /* 0x000fc40007f9e0ff */
[----:B------:R-:W-:Y:S01]  /*1bd80*/  ISETP.NE.U32.AND P1, PT, R11, RZ, PT ;  /* 0x000000ff0b00720c */ /* 0x000fe20003f25070 */
[----:B------:R1:W-:Y:S01]  /*1bd90*/  LDGSTS.E [R9], desc[UR16][R12.64], P2 ;  /* 0x000000000c097fae */ /* 0x0003e20009121850 */
[----:B------:R-:W-:Y:S02]  /*1bda0*/  IADD3.X R180, R180, R0, RZ, P4, !PT ;  /* 0x00000000b4b47210 */ /* 0x000fe400027fe4ff */
[----:B------:R-:W-:Y:S01]  /*1bdb0*/  IADD3 R183, P3, R183, R2, RZ ;  /* 0x00000002b7b77210 */ /* 0x000fe20007f7e0ff */
[----:B-1----:R-:W-:Y:S02]  /*1bdc0*/  IMAD.MOV.U32 R12, RZ, RZ, R179 ;  /* 0x000000ffff0c7224 */ /* 0x002fe400078e00b3 */
[----:B------:R-:W-:Y:S02]  /*1bdd0*/  IMAD.MOV.U32 R13, RZ, RZ, R178 ;  /* 0x000000ffff0d7224 */ /* 0x000fe400078e00b2 */
[----:B------:R-:W-:-:S03]  /*1bde0*/  IMAD.X R182, R182, 0x1, R0, P3 ;  /* 0x00000001b6b67824 */ /* 0x000fc600018e0600 */
[----:B------:R1:W-:Y:S01]  /*1bdf0*/  LDGSTS.E [R9+0x4000], desc[UR16][R12.64], P2 ;  /* 0x040000000c097fae */ /* 0x0003e20009121850 */
[----:B------:R-:W-:-:S04]  /*1be00*/  ISETP.GT.AND P2, PT, R5, 0xa, PT ;  /* 0x0000000a0500780c */ /* 0x000fc80003f44270 */
[----:B------:R-:W-:Y:S01]  /*1be10*/  SEL R11, RZ, 0x4, !P2 ;  /* 0x00000004ff0b7807 */ /* 0x000fe20005000000 */
[----:B-1----:R-:W-:Y:S01]  /*1be20*/  IMAD.MOV.U32 R12, RZ, RZ, R181 ;  /* 0x000000ffff0c7224 */ /* 0x002fe200078e00b5 */
[----:B------:R-:W-:Y:S02]  /*1be30*/  MOV R13, R180 ;  /* 0x000000b4000d7202 */ /* 0x000fe40000000f00 */
[----:B------:R-:W-:-:S03]  /*1be40*/  SEL R11, R11, RZ, !P0 ;  /* 0x000000ff0b0b7207 */ /* 0x000fc60004000000 */
[----:B------:R1:W-:Y:S01]  /*1be50*/  LDGSTS.E [R9+0x4], desc[UR16][R12.64], P1 ;  /* 0x000040000c097fae */ /* 0x0003e20008921850 */
[----:B------:R-:W-:Y:S02]  /*1be60*/  IADD3 R185, P4, R185, R2, RZ ;  /* 0x00000002b9b97210 */ /* 0x000fe40007f9e0ff */
[----:B------:R-:W-:Y:S01]  /*1be70*/  ISETP.NE.U32.AND P2, PT, R11, RZ, PT ;  /* 0x000000ff0b00720c */ /* 0x000fe20003f45070 */
[----:B-1----:R-:W-:Y:S01]  /*1be80*/  IMAD.MOV.U32 R12, RZ, RZ, R183 ;  /* 0x000000ffff0c7224 */ /* 0x002fe200078e00b7 */
[----:B------:R-:W-:-:S05]  /*1be90*/  MOV R13, R182 ;  /* 0x000000b6000d7202 */ /* 0x000fca0000000f00 */
[----:B------:R1:W-:Y:S01]  /*1bea0*/  LDGSTS.E [R9+0x4004], desc[UR16][R12.64], P1 ;  /* 0x040040000c097fae */ /* 0x0003e20008921850 */
[----:B------:R-:W-:Y:S01]  /*1beb0*/  ISETP.GT.AND P1, PT, R5, 0xb, PT ;  /* 0x0000000b0500780c */ /* 0x000fe20003f24270 */
[----:B------:R-:W-:Y:S01]  /*1bec0*/  IMAD.X R184, R184, 0x1, R0, P4 ;  /* 0x00000001b8b87824 */ /* 0x000fe200020e0600 */
[----:B------:R-:W-:Y:S02]  /*1bed0*/  IADD3 R187, P3, R187, R2, RZ ;  /* 0x00000002bbbb7210 */ /* 0x000fe40007f7e0ff */
[----:B------:R-:W-:-:S04]  /*1bee0*/  SEL R11, RZ, 0x4, !P1 ;  /* 0x00000004ff0b7807 */ /* 0x000fc80004800000 */
[----:B------:R-:W-:Y:S01]  /*1bef0*/  SEL R11, R11, RZ, !P0 ;  /* 0x000000ff0b0b7207 */ /* 0x000fe20004000000 */
[----:B------:R-:W-:Y:S02]  /*1bf00*/  IMAD.X R186, R186, 0x1, R0, P3 ;  /* 0x00000001baba7824 */ /* 0x000fe400018e0600 */
[----:B-1----:R-:W-:Y:S02]  /*1bf10*/  IMAD.MOV.U32 R12, RZ, RZ, R185 ;  /* 0x000000ffff0c7224 */ /* 0x002fe400078e00b9 */
[----:B------:R-:W-:Y:S01]  /*1bf20*/  IMAD.MOV.U32 R13, RZ, RZ, R184 ;  /* 0x000000ffff0d7224 */ /* 0x000fe200078e00b8 */
[----:B------:R-:W-:Y:S02]  /*1bf30*/  ISETP.NE.U32.AND P1, PT, R11, RZ, PT ;  /* 0x000000ff0b00720c */ /* 0x000fe40003f25070 */
[-C--:B------:R-:W-:Y:S02]  /*1bf40*/  IADD3 R189, P4, R189, R2.reuse, RZ ;  /* 0x00000002bdbd7210 */ /* 0x080fe40007f9e0ff */
[----:B------:R1:W-:Y:S01]  /*1bf50*/  LDGSTS.E [R9+0x8], desc[UR16][R12.64], P2 ;  /* 0x000080000c097fae */ /* 0x0003e20009121850 */
[----:B------:R-:W-:-:S02]  /*1bf60*/  IADD3 R191, P3, R191, R2, RZ ;  /* 0x00000002bfbf7210 */ /* 0x000fc40007f7e0ff */
[----:B------:R-:W-:Y:S01]  /*1bf70*/  IADD3.X R188, R188, R0, RZ, P4, !PT ;  /* 0x00000000bcbc7210 */ /* 0x000fe200027fe4ff */
        /* <DEDUP_REMOVED lines=10> */
[----:B------:R-:W-:Y:S01]  /*1c020*/  ISETP.NE.U32.AND P2, PT, R11, RZ, PT ;  /* 0x000000ff0b00720c */ /* 0x000fe20003f45070 */
[----:B-1----:R-:W-:Y:S01]  /*1c030*/  IMAD.MOV.U32 R12, RZ, RZ, R191 ;  /* 0x000000ffff0c7224 */ /* 0x002fe200078e00bf */
[----:B------:R-:W-:-:S05]  /*1c040*/  MOV R13, R190 ;  /* 0x000000be000d7202 */ /* 0x000fca0000000f00 */
[----:B------:R1:W-:Y:S01]  /*1c050*/  LDGSTS.E [R9+0x400c], desc[UR16][R12.64], P1 ;  /* 0x0400c0000c097fae */ /* 0x0003e20008921850 */
[----:B------:R-:W-:-:S04]  /*1c060*/  ISETP.GT.AND P1, PT, R5, 0x29, PT ;  /* 0x000000290500780c */ /* 0x000fc80003f24270 */
[----:B------:R-:W-:-:S04]  /*1c070*/  SEL R11, RZ, 0x4, !P1 ;  /* 0x00000004ff0b7807 */ /* 0x000fc80004800000 */
[----:B------:R-:W-:-:S04]  /*1c080*/  SEL R11, R11, RZ, !P0 ;  /* 0x000000ff0b0b7207 */ /* 0x000fc80004000000 */
[----:B------:R-:W-:Y:S02]  /*1c090*/  ISETP.NE.U32.AND P1, PT, R11, RZ, PT ;  /* 0x000000ff0b00720c */ /* 0x000fe40003f25070 */
[----:B--2---:R-:W-:-:S05]  /*1c0a0*/  IADD3 R149, P4, R149, R2, RZ ;  /* 0x0000000295957210 */ /* 0x004fca0007f9e0ff */
[----:B------:R-:W-:Y:S01]  /*1c0b0*/  IMAD.X R150, R150, 0x1, R0, P4 ;  /* 0x0000000196967824 */ /* 0x000fe200020e0600 */
[-C--:B---3--:R-:W-:Y:S01]  /*1c0c0*/  IADD3 R8, P3, R8, R2.reuse, RZ ;  /* 0x0000000208087210 */ /* 0x088fe20007f7e0ff */
[----:B-1----:R-:W-:Y:S02]  /*1c0d0*/  IMAD.MOV.U32 R12, RZ, RZ, R149 ;  /* 0x000000ffff0c7224 */ /* 0x002fe400078e0095 */
[----:B------:R-:W-:Y:S02]  /*1c0e0*/  IMAD.MOV.U32 R13, RZ, RZ, R150 ;  /* 0x000000ffff0d7224 */ /* 0x000fe400078e0096 */
[----:B------:R-:W-:Y:S01]  /*1c0f0*/  IMAD.X R15, R15, 0x1, R0, P3 ;  /* 0x000000010f0f7824 */ /* 0x000fe200018e0600 */
[----:B------:R-:W-:Y:S04]  /*1c100*/  STL [R1+0x6d0], R149 ;  /* 0x0006d09501007387 */ /* 0x000fe80000100800 */
[----:B------:R1:W-:Y:S04]  /*1c110*/  LDGSTS.E [R9+0x8000], desc[UR16][R12.64], P2 ;  /* 0x080000000c097fae */ /* 0x0003e80009121850 */
[----:B------:R2:W-:Y:S04]  /*1c120*/  STL [R1+0x6cc], R150 ;  /* 0x0006cc9601007387 */ /* 0x0005e80000100800 */
[----:B------:R-:W3:Y:S01]  /*1c130*/  LDL.LU R151, [R1+0x6f0] ;  /* 0x0006f00001977983 */ /* 0x000ee20000300800 */
[----:B----4-:R-:W-:Y:S01]  /*1c140*/  IADD3 R3, P4, R3, R2, RZ ;  /* 0x0000000203037210 */ /* 0x010fe20007f9e0ff */
[----:B-1----:R-:W-:-:S02]  /*1c150*/  IMAD.MOV.U32 R12, RZ, RZ, R8 ;  /* 0x000000ffff0c7224 */ /* 0x002fc400078e0008 */
[----:B------:R-:W-:Y:S01]  /*1c160*/  IMAD.MOV.U32 R13, RZ, RZ, R15 ;  /* 0x000000ffff0d7224 */ /* 0x000fe200078e000f */
[----:B------:R-:W-:Y:S01]  /*1c170*/  IADD3.X R6, R6, R0, RZ, P4, !PT ;  /* 0x0000000006067210 */ /* 0x000fe200027fe4ff */
[----:B------:R-:W-:Y:S04]  /*1c180*/  STL [R1+0x6d8], R8 ;  /* 0x0006d80801007387 */ /* 0x000fe80000100800 */
[----:B------:R1:W-:Y:S04]  /*1c190*/  STL [R1+0x6d4], R15 ;  /* 0x0006d40f01007387 */ /* 0x0003e80000100800 */
[----:B------:R-:W-:Y:S04]  /*1c1a0*/  STL [R1+0x6e0], R3 ;  /* 0x0006e00301007387 */ /* 0x000fe80000100800 */
[----:B------:R4:W-:Y:S04]  /*1c1b0*/  LDGSTS.E [R9+0xc000], desc[UR16][R12.64], P2 ;  /* 0x0c0000000c097fae */ /* 0x0009e80009121850 */
[----:B------:R1:W-:Y:S04]  /*1c1c0*/  STL [R1+0x6dc], R6 ;  /* 0x0006dc0601007387 */ /* 0x0003e80000100800 */
[----:B--2---:R-:W2:Y:S01]  /*1c1d0*/  LDL.LU R150, [R1+0x6f4] ;  /* 0x0006f40001967983 */ /* 0x004ea20000300800 */
[----:B----4-:R-:W-:Y:S01]  /*1c1e0*/  IMAD.MOV.U32 R12, RZ, RZ, R3 ;  /* 0x000000ffff0c7224 */ /* 0x010fe200078e0003 */
[----:B------:R-:W-:-:S02]  /*1c1f0*/  MOV R13, R6 ;  /* 0x00000006000d7202 */ /* 0x000fc40000000f00 */
        /* <DEDUP_REMOVED lines=20> */
[----:B--2---:R-:W-:-:S03]  /*1c340*/  IMAD.X R11, R11, 0x1, R0, P4 ;  /* 0x000000010b0b7824 */ /* 0x004fc600020e0600 */
[----:B------:R-:W-:Y:S02]  /*1c350*/  LOP3.LUT R13, R13, R12, RZ, 0x3c, !PT ;  /* 0x0000000c0d0d7212 */ /* 0x000fe400078e3cff */
[----:B------:R-:W-:-:S03]  /*1c360*/  IADD3 R149, P3, R149, R2, RZ ;  /* 0x0000000295957210 */ /* 0x000fc60007f7e0ff */
[----:B------:R1:W-:Y:S02]  /*1c370*/  LDGSTS.E [R9+0xc004], desc[UR16][R12.64], P1 ;  /* 0x0c0040000c097fae */ /* 0x0003e40008921850 */
[----:B------:R-:W-:Y:S01]  /*1c380*/  IMAD.X R150, R150, 0x1, R0, P3 ;  /* 0x0000000196967824 */ /* 0x000fe200018e0600 */
[----:B------:R-:W-:Y:S01]  /*1c390*/  ISETP.GT.AND P1, PT, R5, 0x2b, PT ;  /* 0x0000002b0500780c */ /* 0x000fe20003f24270 */
[----:B-1----:R-:W-:Y:S01]  /*1c3a0*/  IMAD.MOV.U32 R12, RZ, RZ, R151 ;  /* 0x000000ffff0c7224 */ /* 0x002fe200078e0097 */
[----:B------:R-:W-:Y:S01]  /*1c3b0*/  MOV R13, R11 ;  /* 0x0000000b000d7202 */ /* 0x000fe20000000f00 */
[----:B------:R-:W-:Y:S04]  /*1c3c0*/  STL [R1+0x6f0], R151 ;  /* 0x0006f09701007387 */ /* 0x000fe80000100800 */
[----:B------:R1:W-:Y:S01]  /*1c3d0*/  LDGSTS.E [R9+0x8008], desc[UR16][R12.64], P2 ;  /* 0x080080000c097fae */ /* 0x0003e20009121850 */
[----:B------:R-:W-:-:S03]  /*1c3e0*/  IADD3 R3, P3, R3, R2, RZ ;  /* 0x0000000203037210 */ /* 0x000fc60007f7e0ff */
[----:B------:R2:W-:Y:S01]  /*1c3f0*/  STL [R1+0x6ec], R11 ;  /* 0x0006ec0b01007387 */ /* 0x0005e20000100800 */
[----:B-1----:R-:W-:Y:S02]  /*1c400*/  IMAD.MOV.U32 R12, RZ, RZ, R149 ;  /* 0x000000ffff0c7224 */ /* 0x002fe400078e0095 */
[----:B------:R-:W-:Y:S01]  /*1c410*/  IMAD.MOV.U32 R13, RZ, RZ, R150 ;  /* 0x000000ffff0d7224 */ /* 0x000fe200078e0096 */
[----:B--2---:R-:W-:-:S04]  /*1c420*/  SEL R11, RZ, 0x4, !P1 ;  /* 0x00000004ff0b7807 */ /* 0x004fc80004800000 */
[----:B------:R1:W-:Y:S01]  /*1c430*/  LDGSTS.E [R9+0xc008], desc[UR16][R12.64], P2 ;  /* 0x0c0080000c097fae */ /* 0x0003e20009121850 */
[----:B------:R-:W-:Y:S02]  /*1c440*/  IADD3 R8, P2, R8, R2, RZ ;  /* 0x0000000208087210 */ /* 0x000fe40007f5e0ff */
[----:B------:R-:W-:Y:S02]  /*1c450*/  SEL R11, R11, RZ, !P0 ;  /* 0x000000ff0b0b7207 */ /* 0x000fe40004000000 */
[----:B------:R-:W-:Y:S01]  /*1c460*/  IADD3.X R15, R15, R0, RZ, P2, !PT ;  /* 0x000000000f0f7210 */ /* 0x000fe200017fe4ff */
[----:B------:R-:W-:Y:S01]  /*1c470*/  STL [R1+0x6f8], R149 ;  /* 0x0006f89501007387 */ /* 0x000fe20000100800 */
[----:B------:R-:W-:Y:S01]  /*1c480*/  IMAD.X R6, R6, 0x1, R0, P3 ;  /* 0x0000000106067824 */ /* 0x000fe200018e0600 */
[----:B------:R-:W-:Y:S02]  /*1c490*/  ISETP.NE.U32.AND P1, PT, R11, RZ, PT ;  /* 0x000000ff0b00720c */ /* 0x000fe40003f25070 */
[----:B------:R2:W-:Y:S04]  /*1c4a0*/  STL [R1+0x6f4], R150 ;  /* 0x0006f49601007387 */ /* 0x0005e80000100800 */
[----:B------:R-:W-:Y:S04]  /*1c4b0*/  STL [R1+0x700], R8 ;  /* 0x0007000801007387 */ /* 0x000fe80000100800 */
[----:B------:R3:W-:Y:S04]  /*1c4c0*/  STL [R1+0x6fc], R15 ;  /* 0x0006fc0f01007387 */ /* 0x0007e80000100800 */
[----:B------:R-:W-:Y:S04]  /*1c4d0*/  STL [R1+0x708], R3 ;  /* 0x0007080301007387 */ /* 0x000fe80000100800 */
[----:B------:R4:W-:Y:S01]  /*1c4e0*/  STL [R1+0x704], R6 ;  /* 0x0007040601007387 */ /* 0x0009e20000100800 */
[----:B-1----:R-:W-:-:S03]  /*1c4f0*/  IMAD.MOV.U32 R12, RZ, RZ, R8 ;  /* 0x000000ffff0c7224 */ /* 0x002fc600078e0008 */
[----:B--2---:R-:W2:Y:S01]  /*1c500*/  LDL.LU R150, [R1+0x70c] ;  /* 0x00070c0001967983 */ /* 0x004ea20000300800 */
[----:B------:R-:W-:-:S03]  /*1c510*/  IMAD.MOV.U32 R13, RZ, RZ, R15 ;  /* 0x000000ffff0d7224 */ /* 0x000fc600078e000f */
[----:B------:R-:W2:Y:S04]  /*1c520*/  LDL.LU R149, [R1+0x710] ;  /* 0x0007100001957983 */ /* 0x000ea80000300800 */
[----:B---3--:R-:W3:Y:S04]  /*1c530*/  LDL.LU R15, [R1+0x714] ;  /* 0x00071400010f7983 */ /* 0x008ee80000300800 */
[----:B------:R-:W3:Y:S04]  /*1c540*/  LDL.LU R8, [R1+0x718] ;  /* 0x0007180001087983 */ /* 0x000ee80000300800 */
[----:B------:R1:W-:Y:S02]  /*1c550*/  LDGSTS.E [R9+0x800c], desc[UR16][R12.64], P1 ;  /* 0x0800c0000c097fae */ /* 0x0003e40008921850 */
[----:B-1----:R-:W-:Y:S01]  /*1c560*/  IMAD.MOV.U32 R13, RZ, RZ, R6 ;  /* 0x000000ffff0d7224 */ /* 0x002fe200078e0006 */
[----:B------:R-:W-:Y:S01]  /*1c570*/  MOV R12, R3 ;  /* 0x00000003000c7202 */ /* 0x000fe20000000f00 */
        /* <DEDUP_REMOVED lines=13> */
[----:B------:R-:W-:Y:S01]  /*1c650*/  VIADD R9, R9, UR4 ;  /* 0x0000000409097c36 */ /* 0x000fe20008000000 */
[----:B------:R-:W-:Y:S01]  /*1c660*/  MOV R12, R193 ;  /* 0x000000c1000c7202 */ /* 0x000fe20000000f00 */
[----:B------:R-:W-:Y:S01]  /*1c670*/  IMAD.MOV.U32 R13, RZ, RZ, R192 ;  /* 0x000000ffff0d7224 */ /* 0x000fe200078e00c0 */
[----:B------:R-:W-:Y:S01]  /*1c680*/  SEL R11, R11, RZ, !P0 ;  /* 0x000000ff0b0b7207 */ /* 0x000fe20004000000 */
[----:B------:R-:W-:Y:S01]  /*1c690*/  IMAD.X R194, R194, 0x1, R0, P3 ;  /* 0x00000001c2c27824 */ /* 0x000fe200018e0600 */
[----:B------:R-:W-:-:S02]  /*1c6a0*/  IADD3 R197, P4, R197, R2, RZ ;  /* 0x00000002c5c57210 */ /* 0x000fc40007f9e0ff */
[----:B------:R-:W-:Y:S01]  /*1c6b0*/  ISETP.NE.U32.AND P1, PT, R11, RZ, PT ;  /* 0x000000ff0b00720c */ /* 0x000fe20003f25070 */
[----:B------:R1:W-:Y:S01]  /*1c6c0*/  LDGSTS.E [R9], desc[UR16][R12.64], P2 ;  /* 0x000000000c097fae */ /* 0x0003e20009121850 */
[----:B------:R-:W-:Y:S01]  /*1c6d0*/  IADD3 R199, P3, R199, R2, RZ ;  /* 0x00000002c7c77210 */ /* 0x000fe20007f7e0ff */
[----:B------:R-:W-:-:S03]  /*1c6e0*/  IMAD.X R196, R196, 0x1, R0, P4 ;  /* 0x00000001c4c47824 */ /* 0x000fc600020e0600 */
[----:B------:R-:W-:Y:S02]  /*1c6f0*/  IADD3.X R198, R198, R0, RZ, P3, !PT ;  /* 0x00000000c6c67210 */ /* 0x000fe40001ffe4ff */
[----:B-1----:R-:W-:Y:S01]  /*1c700*/  MOV R12, R195 ;  /* 0x000000c3000c7202 */ /* 0x002fe20000000f00 */
[----:B------:R-:W-:-:S05]  /*1c710*/  IMAD.MOV.U32 R13, RZ, RZ, R194 ;  /* 0x000000ffff0d7224 */ /* 0x000fca00078e00c2 */
[----:B------:R1:W-:Y:S01]  /*1c720*/  LDGSTS.E [R9+0x4000], desc[UR16][R12.64], P2 ;  /* 0x040000000c097fae */ /* 0x0003e20009121850 */
[----:B------:R-:W-:-:S04]  /*1c730*/  ISETP.GT.AND P2, PT, R5, 0xe, PT ;  /* 0x0000000e0500780c */ /* 0x000fc80003f44270 */
[----:B------:R-:W-:Y:S01]  /*1c740*/  SEL R11, RZ, 0x4, !P2 ;  /* 0x00000004ff0b7807 */ /* 0x000fe20005000000 */
[----:B-1----:R-:W-:Y:S02]  /*1c750*/  IMAD.MOV.U32 R12, RZ, RZ, R197 ;  /* 0x000000ffff0c7224 */ /* 0x002fe400078e00c5 */
[----:B------:R-:W-:Y:S01]  /*1c760*/  IMAD.MOV.U32 R13, RZ, RZ, R196 ;  /* 0x000000ffff0d7224 */ /* 0x000fe200078e00c4 */
[----:B------:R-:W-:-:S04]  /*1c770*/  SEL R11, R11, RZ, !P0 ;  /* 0x000000ff0b0b7207 */ /* 0x000fc80004000000 */
[----:B------:R1:W-:Y:S01]  /*1c780*/  LDGSTS.E [R9+0x4], desc[UR16][R12.64], P1 ;  /* 0x000040000c097fae */ /* 0x0003e20008921850 */
[----:B------:R-:W-:Y:S02]  /*1c790*/  IADD3 R201, P4, R201, R2, RZ ;  /* 0x00000002c9c97210 */ /* 0x000fe40007f9e0ff */
[----:B------:R-:W-:Y:S01]  /*1c7a0*/  ISETP.NE.U32.AND P2, PT, R11, RZ, PT ;  /* 0x000000ff0b00720c */ /* 0x000fe20003f45070 */
[----:B-1----:R-:W-:Y:S02]  /*1c7b0*/  IMAD.MOV.U32 R12, RZ, RZ, R199 ;  /* 0x000000ffff0c7224 */ /* 0x002fe400078e00c7 */
[----:B------:R-:W-:-:S05]  /*1c7c0*/  IMAD.MOV.U32 R13, RZ, RZ, R198 ;  /* 0x000000ffff0d7224 */ /* 0x000fca00078e00c6 */
[----:B------:R1:W-:Y:S01]  /*1c7d0*/  LDGSTS.E [R9+0x4004], desc[UR16][R12.64], P1 ;  /* 0x040040000c097fae */ /* 0x0003e20008921850 */
[----:B------:R-:W-:Y:S01]  /*1c7e0*/  ISETP.GT.AND P1, PT, R5, 0xf, PT ;  /* 0x0000000f0500780c */ /* 0x000fe20003f24270 */
[----:B------:R-:W-:Y:S01]  /*1c7f0*/  IMAD.X R200, R200, 0x1, R0, P4 ;  /* 0x00000001c8c87824 */ /* 0x000fe200020e0600 */
[----:B------:R-:W-:Y:S02]  /*1c800*/  IADD3 R203, P3, R203, R2, RZ ;  /* 0x00000002cbcb7210 */ /* 0x000fe40007f7e0ff */
[----:B------:R-:W-:-:S04]  /*1c810*/  SEL R11, RZ, 0x4, !P1 ;  /* 0x00000004ff0b7807 */ /* 0x000fc80004800000 */
[----:B------:R-:W-:Y:S01]  /*1c820*/  SEL R11, R11, RZ, !P0 ;  /* 0x000000ff0b0b7207 */ /* 0x000fe20004000000 */
[----:B------:R-:W-:Y:S01]  /*1c830*/  IMAD.X R202, R202, 0x1, R0, P3 ;  /* 0x00000001caca7824 */ /* 0x000fe200018e0600 */
[----:B-1----:R-:W-:Y:S01]  /*1c840*/  MOV R12, R201 ;  /* 0x000000c9000c7202 */ /* 0x002fe20000000f00 */
[----:B------:R-:W-:Y:S01]  /*1c850*/  IMAD.MOV.U32 R13, RZ, RZ, R200 ;  /* 0x000000ffff0d7224 */ /* 0x000fe200078e00c8 */
[-C--:B------:R-:W-:Y:S02]  /*1c860*/  IADD3 R205, P4, R205, R2.reuse, RZ ;  /* 0x00000002cdcd7210 */ /* 0x080fe40007f9e0ff */
[----:B------:R-:W-:Y:S02]  /*1c870*/  ISETP.NE.U32.AND P1, PT, R11, RZ, PT ;  /* 0x000000ff0b00720c */ /* 0x000fe40003f25070 */
[----:B------:R1:W-:Y:S01]  /*1c880*/  LDGSTS.E [R9+0x8], desc[UR16][R12.64], P2 ;  /* 0x000080000c097fae */ /* 0x0003e20009121850 */
[----:B------:R-:W-:Y:S01]  /*1c890*/  IMAD.X R204, R204, 0x1, R0, P4 ;  /* 0x00000001cccc7824 */ /* 0x000fe200020e0600 */
[----:B------:R-:W-:-:S02]  /*1c8a0*/  IADD3 R207, P3, R207, R2, RZ ;  /* 0x00000002cfcf7210 */ /* 0x000fc40007f7e0ff */
[----:B-1----:R-:W-:Y:S01]  /*1c8b0*/  MOV R12, R203 ;  /* 0x000000cb000c7202 */ /* 0x002fe20000000f00 */
[----:B------:R-:W-:Y:S01]  /*1c8c0*/  IMAD.MOV.U32 R13, RZ, RZ, R202 ;  /* 0x000000ffff0d7224 */ /* 0x000fe200078e00ca */
[----:B------:R-:W-:-:S04]  /*1c8d0*/  IADD3.X R206, R206, R0, RZ, P3, !PT ;  /* 0x00000000cece7210 */ /* 0x000fc80001ffe4ff */
        /* <DEDUP_REMOVED lines=17> */
[----:B---3--:R-:W-:-:S03]  /*1c9f0*/  IADD3 R8, P3, R8, R2, RZ ;  /* 0x0000000208087210 */ /* 0x008fc60007f7e0ff */
[----:B-1----:R-:W-:Y:S01]  /*1ca00*/  IMAD.MOV.U32 R13, RZ, RZ, R150 ;  /* 0x000000ffff0d7224 */ /* 0x002fe200078e0096 */
[----:B------:R-:W-:Y:S01]  /*1ca10*/  MOV R12, R149 ;  /* 0x00000095000c7202 */ /* 0x000fe20000000f00 */
[--C-:B------:R-:W-:Y:S01]  /*1ca20*/  IMAD.X R15, R15, 0x1, R0.reuse, P3 ;  /* 0x000000010f0f7824 */ /* 0x100fe200018e0600 */
[----:B------:R-:W-:Y:S04]  /*1ca30*/  STL [R1+0x710], R149 ;  /* 0x0007109501007387 */ /* 0x000fe80000100800 */
[----:B------:R1:W-:Y:S04]  /*1ca40*/  LDGSTS.E [R9+0x8000], desc[UR16][R12.64], P2 ;  /* 0x080000000c097fae */ /* 0x0003e80009121850 */
[----:B------:R2:W-:Y:S04]  /*1ca50*/  STL [R1+0x70c], R150 ;  /* 0x00070c9601007387 */ /* 0x0005e80000100800 */
[----:B------:R-:W3:Y:S01]  /*1ca60*/  LDL.LU R151, [R1+0x730] ;  /* 0x0007300001977983 */ /* 0x000ee20000300800 */
[----:B----4-:R-:W-:Y:S01]  /*1ca70*/  IADD3 R3, P4, R3, R2, RZ ;  /* 0x0000000203037210 */ /* 0x010fe20007f9e0ff */
[----:B-1----:R-:W-:Y:S01]  /*1ca80*/  IMAD.MOV.U32 R13, RZ, RZ, R15 ;  /* 0x000000ffff0d7224 */ /* 0x002fe200078e000f */
[----:B------:R-:W-:Y:S01]  /*1ca90*/  MOV R12, R8 ;  /* 0x00000008000c7202 */ /* 0x000fe20000000f00 */
[----:B------:R-:W-:Y:S02]  /*1caa0*/  STL [R1+0x718], R8 ;  /* 0x0007180801007387 */ /* 0x000fe40000100800 */
[----:B------:R-:W-:-:S02]  /*1cab0*/  IMAD.X R6, R6, 0x1, R0, P4 ;  /* 0x0000000106067824 */ /* 0x000fc400020e0600 */
[----:B------:R1:W-:Y:S04]  /*1cac0*/  STL [R1+0x714], R15 ;  /* 0x0007140f01007387 */ /* 0x0003e80000100800 */
[----:B------:R-:W-:Y:S04]  /*1cad0*/  STL [R1+0x720], R3 ;  /* 0x0007200301007387 */ /* 0x000fe80000100800 */
[----:B------:R4:W-:Y:S04]  /*1cae0*/  LDGSTS.E [R9+0xc000], desc[UR16][R12.64], P2 ;  /* 0x0c0000000c097fae */ /* 0x0009e80009121850 */
[----:B------:R1:W-:Y:S04]  /*1caf0*/  STL [R1+0x71c], R6 ;  /* 0x00071c0601007387 */ /* 0x0003e80000100800 */
[----:B--2---:R-:W2:Y:S01]  /*1cb00*/  LDL.LU R150, [R1+0x734] ;  /* 0x0007340001967983 */ /* 0x004ea20000300800 */
[----:B----4-:R-:W-:-:S03]  /*1cb10*/  IMAD.MOV.U32 R12, RZ, RZ, R3 ;  /* 0x000000ffff0c7224 */ /* 0x010fc600078e0003 */
[----:B------:R-:W4:Y:S01]  /*1cb20*/  LDL.LU R149, [R1+0x738] ;  /* 0x0007380001957983 */ /* 0x000f220000300800 */
[----:B------:R-:W-:-:S03]  /*1cb30*/  IMAD.MOV.U32 R13, RZ, RZ, R6 ;  /* 0x000000ffff0d7224 */ /* 0x000fc600078e0006 */
        /* <DEDUP_REMOVED lines=13> */
[----:B-1----:R-:W-:-:S04]  /*1cc10*/  IADD3 R13, P3, R13, R2, RZ ;  /* 0x000000020d0d7210 */ /* 0x002fc80007f7e0ff */
[----:B----4-:R-:W-:Y:S01]  /*1cc20*/  IADD3.X R12, R12, R0, RZ, P3, !PT ;  /* 0x000000000c0c7210 */ /* 0x010fe20001ffe4ff */
[----:B------:R1:W-:Y:S04]  /*1cc30*/  STL [R1+0x728], R13 ;  /* 0x0007280d01007387 */ /* 0x0003e80000100800 */
[----:B------:R3:W-:Y:S01]  /*1cc40*/  STL [R1+0x724], R12 ;  /* 0x0007240c01007387 */ /* 0x0007e20000100800 */
[----:B-1----:R-:W-:-:S04]  /*1cc50*/  LOP3.LUT R13, R13, R12, RZ, 0x3c, !PT ;  /* 0x0000000c0d0d7212 */ /* 0x002fc800078e3cff */
[----:B---3--:R-:W-:Y:S01]  /*1cc60*/  LOP3.LUT R12, R13, R12, RZ, 0x3c, !PT ;  /* 0x0000000c0d0c7212 */ /* 0x008fe200078e3cff */
[----:B--2---:R-:W-:-:S03]  /*1cc70*/  IMAD.X R11, R11, 0x1, R0, P4 ;  /* 0x000000010b0b7824 */ /* 0x004fc600020e0600 */
[----:B------:R-:W-:Y:S02]  /*1cc80*/  LOP3.LUT R13, R13, R12, RZ, 0x3c, !PT ;  /* 0x0000000c0d0d7212 */ /* 0x000fe400078e3cff */
[----:B------:R-:W-:-:S03]  /*1cc90*/  IADD3 R149, P3, R149, R2, RZ ;  /* 0x0000000295957210 */ /* 0x000fc60007f7e0ff */
[----:B------:R1:W-:Y:S01]  /*1cca0*/  LDGSTS.E [R9+0xc004], desc[UR16][R12.64], P1 ;  /* 0x0c0040000c097fae */ /* 0x0003e20008921850 */
[----:B------:R-:W-:Y:S02]  /*1ccb0*/  IADD3.X R150, R150, R0, RZ, P3, !PT ;  /* 0x0000000096967210 */ /* 0x000fe40001ffe4ff */
[----:B------:R-:W-:Y:S01]  /*1ccc0*/  ISETP.GT.AND P1, PT, R5, 0x2f, PT ;  /* 0x0000002f0500780c */ /* 0x000fe20003f24270 */
[----:B-1----:R-:W-:Y:S02]  /*1ccd0*/  IMAD.MOV.U32 R12, RZ, RZ, R151 ;  /* 0x000000ffff0c7224 */ /* 0x002fe400078e0097 */
[----:B------:R-:W-:Y:S01]  /*1cce0*/  IMAD.MOV.U32 R13, RZ, RZ, R11 ;  /* 0x000000ffff0d7224 */ /* 0x000fe200078e000b */
[----:B------:R-:W-:Y:S04]  /*1ccf0*/  STL [R1+0x730], R151 ;  /* 0x0007309701007387 */ /* 0x000fe80000100800 */
[----:B------:R1:W-:Y:S04]  /*1cd00*/  LDGSTS.E [R9+0x8008], desc[UR16][R12.64], P2 ;  /* 0x080080000c097fae */ /* 0x0003e80009121850 */
[----:B------:R2:W-:Y:S01]  /*1cd10*/  STL [R1+0x72c], R11 ;  /* 0x00072c0b01007387 */ /* 0x0005e20000100800 */
[----:B-1----:R-:W-:-:S02]  /*1cd20*/  IMAD.MOV.U32 R12, RZ, RZ, R149 ;  /* 0x000000ffff0c7224 */ /* 0x002fc400078e0095 */
[----:B------:R-:W-:Y:S01]  /*1cd30*/  IMAD.MOV.U32 R13, RZ, RZ, R150 ;  /* 0x000000ffff0d7224 */ /* 0x000fe200078e0096 */
[----:B--2---:R-:W-:-:S04]  /*1cd40*/  SEL R11, RZ, 0x4, !P1 ;  /* 0x00000004ff0b7807 */ /* 0x004fc80004800000 */
[----:B------:R1:W-:Y:S01]  /*1cd50*/  LDGSTS.E [R9+0xc008], desc[UR16][R12.64], P2 ;  /* 0x0c0080000c097fae */ /* 0x0003e20009121850 */
[-C--:B------:R-:W-:Y:S02]  /*1cd60*/  IADD3 R8, P2, R8, R2.reuse, RZ ;  /* 0x0000000208087210 */ /* 0x080fe40007f5e0ff */
[----:B------:R-:W-:Y:S02]  /*1cd70*/  SEL R11, R11, RZ, !P0 ;  /* 0x000000ff0b0b7207 */ /* 0x000fe40004000000 */
[----:B------:R-:W-:Y:S01]  /*1cd80*/  IADD3 R3, P3, R3, R2, RZ ;  /* 0x0000000203037210 */ /* 0x000fe20007f7e0ff */
[----:B------:R-:W-:Y:S01]  /*1cd90*/  IMAD.X R15, R15, 0x1, R0, P2 ;  /* 0x000000010f0f7824 */ /* 0x000fe200010e0600 */
[----:B------:R-:W-:Y:S01]  /*1cda0*/  STL [R1+0x738], R149 ;  /* 0x0007389501007387 */ /* 0x000fe20000100800 */
[----:B------:R-:W-:Y:S02]  /*1cdb0*/  ISETP.NE.U32.AND P1, PT, R11, RZ, PT ;  /* 0x000000ff0b00720c */ /* 0x000fe40003f25070 */
[----:B------:R-:W-:Y:S01]  /*1cdc0*/  IADD3.X R6, R6, R0, RZ, P3, !PT ;  /* 0x0000000006067210 */ /* 0x000fe20001ffe4ff */
[----:B------:R2:W-:Y:S04]  /*1cdd0*/  STL [R1+0x734], R150 ;  /* 0x0007349601007387 */ /* 0x0005e80000100800 */
[----:B------:R-:W-:Y:S04]  /*1cde0*/  STL [R1+0x740], R8 ;  /* 0x0007400801007387 */ /* 0x000fe80000100800 */
[----:B------:R3:W-:Y:S04]  /*1cdf0*/  STL [R1+0x73c], R15 ;  /* 0x00073c0f01007387 */ /* 0x0007e80000100800 */
[----:B------:R-:W-:Y:S01]  /*1ce00*/  STL [R1+0x748], R3 ;  /* 0x0007480301007387 */ /* 0x000fe20000100800 */
[----:B-1----:R-:W-:-:S03]  /*1ce10*/  IMAD.MOV.U32 R12, RZ, RZ, R8 ;  /* 0x000000ffff0c7224 */ /* 0x002fc600078e0008 */
[----:B------:R1:W-:Y:S01]  /*1ce20*/  STL [R1+0x744], R6 ;  /* 0x0007440601007387 */ /* 0x0003e20000100800 */
[----:B------:R-:W-:-:S03]  /*1ce30*/  IMAD.MOV.U32 R13, RZ, RZ, R15 ;  /* 0x000000ffff0d7224 */ /* 0x000fc600078e000f */
[----:B--2---:R-:W2:Y:S04]  /*1ce40*/  LDL.LU R150, [R1+0x74c] ;  /* 0x00074c0001967983 */ /* 0x004ea80000300800 */
[----:B------:R-:W4:Y:S04]  /*1ce50*/  LDL.LU R149, [R1+0x750] ;  /* 0x0007500001957983 */ /* 0x000f280000300800 */
[----:B---3--:R-:W3:Y:S04]  /*1ce60*/  LDL.LU R15, [R1+0x754] ;  /* 0x00075400010f7983 */ /* 0x008ee80000300800 */
[----:B------:R-:W3:Y:S04]  /*1ce70*/  LDL.LU R8, [R1+0x758] ;  /* 0x0007580001087983 */ /* 0x000ee80000300800 */
[----:B------:R1:W-:Y:S02]  /*1ce80*/  LDGSTS.E [R9+0x800c], desc[UR16][R12.64], P1 ;  /* 0x0800c0000c097fae */ /* 0x0003e40008921850 */
[----:B-1----:R-:W-:Y:S01]  /*1ce90*/  MOV R13, R6 ;  /* 0x00000006000d7202 */ /* 0x002fe20000000f00 */
[----:B------:R-:W-:Y:S01]  /*1cea0*/  IMAD.MOV.U32 R12, RZ, RZ, R3 ;  /* 0x000000ffff0c7224 */ /* 0x000fe200078e0003 */
[----:B------:R-:W3:Y:S04]  /*1ceb0*/  LDL.LU R6, [R1+0x75c] ;  /* 0x00075c0001067983 */ /* 0x000ee80000300800 */
[----:B------:R-:W3:Y:S04]  /*1cec0*/  LDL.LU R3, [R1+0x760] ;  /* 0x0007600001037983 */ /* 0x000ee80000300800 */
[----:B------:R1:W-:Y:S01]  /*1ced0*/  LDGSTS.E [R9+0xc00c], desc[UR16][R12.64], P1 ;  /* 0x0c00c0000c097fae */ /* 0x0003e20008921850 */
[----:B------:R-:W-:-:S04]  /*1cee0*/  ISETP.GT.AND P1, PT, R5, 0x10, PT ;  /* 0x000000100500780c */ /* 0x000fc80003f24270 */
[----:B-1----:R-:W-:Y:S02]  /*1cef0*/  SEL R9, RZ, 0x4, !P1 ;  /* 0x00000004ff097807 */ /* 0x002fe40004800000 */
[----:B------:R-:W-:Y:S02]  /*1cf00*/  IADD3 R209, P1, R209, R2, RZ ;  /* 0x00000002d1d17210 */ /* 0x000fe40007f3e0ff */
[----:B------:R-:W-:-:S03]  /*1cf10*/  SEL R9, R9, RZ, !P0 ;  /* 0x000000ff09097207 */ /* 0x000fc60004000000 */
[--C-:B------:R-:W-:Y:S01]  /*1cf20*/  IMAD.X R208, R208, 0x1, R0.reuse, P1 ;  /* 0x00000001d0d07824 */ /* 0x100fe200008e0600 */
[----:B------:R-:W-:Y:S02]  /*1cf30*/  ISETP.NE.U32.AND P2, PT, R9, RZ, PT ;  /* 0x000000ff0900720c */ /* 0x000fe40003f45070 */
[----:B------:R-:W-:Y:S02]  /*1cf40*/  ISETP.GT.AND P1, PT, R5, 0x11, PT ;  /* 0x000000110500780c */ /* 0x000fe40003f24270 */
[----:B------:R-:W-:Y:S02]  /*1cf50*/  LOP3.LUT R9, R10, 0x40, RZ, 0x3c, !PT ;  /* 0x000000400a097812 */ /* 0x000fe400078e3cff */
[----:B------:R-:W-:Y:S02]  /*1cf60*/  SEL R11, RZ, 0x4, !P1 ;  /* 0x00000004ff0b7807 */ /* 0x000fe40004800000 */
[----:B------:R-:W-:Y:S01]  /*1cf70*/  IADD3 R211, P3, R211, R2, RZ ;  /* 0x00000002d3d37210 */ /* 0x000fe20007f7e0ff */
        /* <DEDUP_REMOVED lines=21> */
[----:B------:R-:W-:Y:S01]  /*1d0d0*/  IADD3 R217, P4, R217, R2, RZ ;  /* 0x00000002d9d97210 */ /* 0x000fe20007f9e0ff */
        /* <DEDUP_REMOVED lines=34> */
[----:B----4-:R-:W-:-:S04]  /*1d300*/  IADD3 R149, P4, R149, R2, RZ ;  /* 0x0000000295957210 */ /* 0x010fc80007f9e0ff */
[----:B--2---:R-:W-:Y:S02]  /*1d310*/  IADD3.X R150, R150, R0, RZ, P4, !PT ;  /* 0x0000000096967210 */ /* 0x004fe400027fe4ff */
[----:B---3--:R-:W-:Y:S01]  /*1d320*/  IADD3 R8, P3, R8, R2, RZ ;  /* 0x0000000208087210 */ /* 0x008fe20007f7e0ff */
[----:B-1----:R-:W-:Y:S01]  /*1d330*/  IMAD.MOV.U32 R12, RZ, RZ, R149 ;  /* 0x000000ffff0c7224 */ /* 0x002fe200078e0095 */
[----:B------:R-:W-:-:S03]  /*1d340*/  MOV R13, R150 ;  /* 0x00000096000d7202 */ /* 0x000fc60000000f00 */
[----:B------:R-:W-:Y:S01]  /*1d350*/  IMAD.X R15, R15, 0x1, R0, P3 ;  /* 0x000000010f0f7824 */ /* 0x000fe200018e0600 */
[----:B------:R-:W-:Y:S04]  /*1d360*/  STL [R1+0x750], R149 ;  /* 0x0007509501007387 */ /* 0x000fe80000100800 */
[----:B------:R1:W-:Y:S04]  /*1d370*/  LDGSTS.E [R9+0x8000], desc[UR16][R12.64], P2 ;  /* 0x080000000c097fae */ /* 0x0003e80009121850 */
[----:B------:R2:W-:Y:S04]  /*1d380*/  STL [R1+0x74c], R150 ;  /* 0x00074c9601007387 */ /* 0x0005e80000100800 */
[----:B------:R-:W3:Y:S01]  /*1d390*/  LDL.LU R151, [R1+0x770] ;  /* 0x0007700001977983 */ /* 0x000ee20000300800 */
[----:B------:R-:W-:Y:S01]  /*1d3a0*/  IADD3 R3, P4, R3, R2, RZ ;  /* 0x0000000203037210 */ /* 0x000fe20007f9e0ff */
        /* <DEDUP_REMOVED lines=30> */
[----:B---3--:R-:W-:Y:S02]  /*1d590*/  LOP3.LUT R12, R13, R12, RZ, 0x3c, !PT ;  /* 0x0000000c0d0c7212 */ /* 0x008fe400078e3cff */
[----:B--2---:R-:W-:Y:S02]  /*1d5a0*/  IADD3.X R11, R11, R0, RZ, P4, !PT ;  /* 0x000000000b0b7210 */ /* 0x004fe400027fe4ff */
[----:B------:R-:W-:Y:S02]  /*1d5b0*/  LOP3.LUT R13, R13, R12, RZ, 0x3c, !PT ;  /* 0x0000000c0d0d7212 */ /* 0x000fe400078e3cff */
[----:B------:R-:W-:-:S03]  /*1d5c0*/  IADD3 R149, P3, R149, R2, RZ ;  /* 0x0000000295957210 */ /* 0x000fc60007f7e0ff */
[----:B------:R1:W-:Y:S02]  /*1d5d0*/  LDGSTS.E [R9+0xc004], desc[UR16][R12.64], P1 ;  /* 0x0c0040000c097fae */ /* 0x0003e40008921850 */
[----:B------:R-:W-:Y:S01]  /*1d5e0*/  IMAD.X R150, R150, 0x1, R0, P3 ;  /* 0x0000000196967824 */ /* 0x000fe200018e0600 */
[----:B------:R-:W-:Y:S01]  /*1d5f0*/  ISETP.GT.AND P1, PT, R5, 0x33, PT ;  /* 0x000000330500780c */ /* 0x000fe20003f24270 */
[----:B-1----:R-:W-:Y:S02]  /*1d600*/  IMAD.MOV.U32 R12, RZ, RZ, R151 ;  /* 0x000000ffff0c7224 */ /* 0x002fe400078e0097 */
[----:B------:R-:W-:-:S05]  /*1d610*/  IMAD.MOV.U32 R13, RZ, RZ, R11 ;  /* 0x000000ffff0d7224 */ /* 0x000fca00078e000b */
[----:B------:R1:W-:Y:S01]  /*1d620*/  LDGSTS.E [R9+0x8008], desc[UR16][R12.64], P2 ;  /* 0x080080000c097fae */ /* 0x0003e20009121850 */
[----:B------:R-:W-:-:S03]  /*1d630*/  IADD3 R3, P3, R3, R2, RZ ;  /* 0x0000000203037210 */ /* 0x000fc60007f7e0ff */
[----:B------:R-:W-:Y:S01]  /*1d640*/  STL [R1+0x770], R151 ;  /* 0x0007709701007387 */ /* 0x000fe20000100800 */
[----:B-1----:R-:W-:Y:S01]  /*1d650*/  MOV R12, R149 ;  /* 0x00000095000c7202 */ /* 0x002fe20000000f00 */
[----:B------:R-:W-:Y:S02]  /*1d660*/  IMAD.MOV.U32 R13, RZ, RZ, R150 ;  /* 0x000000ffff0d7224 */ /* 0x000fe400078e0096 */
        /* <DEDUP_REMOVED lines=15> */
[----:B--2---:R-:W-:-:S03]  /*1d760*/  MOV R12, R8 ;  /* 0x00000008000c7202 */ /* 0x004fc60000000f00 */
[----:B------:R-:W2:Y:S01]  /*1d770*/  LDL.LU R149, [R1+0x790] ;  /* 0x0007900001957983 */ /* 0x000ea20000300800 */
[----:B------:R-:W-:-:S03]  /*1d780*/  IMAD.MOV.U32 R13, RZ, RZ, R15 ;  /* 0x000000ffff0d7224 */ /* 0x000fc600078e000f */
        /* <DEDUP_REMOVED lines=16> */
[----:B------:R-:W-:Y:S02]  /*1d890*/  IADD3 R227, P3, R227, R2, RZ ;  /* 0x00000002e3e37210 */ /* 0x000fe40007f7e0ff */
[----:B------:R-:W-:Y:S01]  /*1d8a0*/  SEL R11, RZ, 0x4, !P1 ;  /* 0x00000004ff0b7807 */ /* 0x000fe20004800000 */
[----:B------:R-:W-:Y:S01]  /*1d8b0*/  VIADD R9, R9, UR4 ;  /* 0x0000000409097c36 */ /* 0x000fe20008000000 */
[----:B------:R-:W-:Y:S01]  /*1d8c0*/  IADD3.X R226, R226, R0, RZ, P3, !PT ;  /* 0x00000000e2e27210 */ /* 0x000fe20001ffe4ff */
[----:B------:R-:W-:Y:S02]  /*1d8d0*/  IMAD.MOV.U32 R12, RZ, RZ, R225 ;  /* 0x000000ffff0c7224 */ /* 0x000fe400078e00e1 */
[----:B------:R-:W-:Y:S01]  /*1d8e0*/  IMAD.MOV.U32 R13, RZ, RZ, R224 ;  /* 0x000000ffff0d7224 */ /* 0x000fe200078e00e0 */
[----:B------:R-:W-:-:S02]  /*1d8f0*/  SEL R11, R11, RZ, !P0 ;  /* 0x000000ff0b0b7207 */ /* 0x000fc40004000000 */
[-C--:B------:R-:W-:Y:S02]  /*1d900*/  IADD3 R229, P4, R229, R2.reuse, RZ ;  /* 0x00000002e5e57210 */ /* 0x080fe40007f9e0ff */
[----:B------:R1:W-:Y:S01]  /*1d910*/  LDGSTS.E [R9], desc[UR16][R12.64], P2 ;  /* 0x000000000c097fae */ /* 0x0003e20009121850 */
[----:B------:R-:W-:Y:S02]  /*1d920*/  ISETP.NE.U32.AND P1, PT, R11, RZ, PT ;  /* 0x000000ff0b00720c */ /* 0x000fe40003f25070 */
[----:B------:R-:W-:Y:S01]  /*1d930*/  IMAD.X R228, R228, 0x1, R0, P4 ;  /* 0x00000001e4e47824 */ /* 0x000fe200020e0600 */
[----:B------:R-:W-:Y:S01]  /*1d940*/  IADD3 R231, P3, R231, R2, RZ ;  /* 0x00000002e7e77210 */ /* 0x000fe20007f7e0ff */
[----:B-1----:R-:W-:Y:S02]  /*1d950*/  IMAD.MOV.U32 R12, RZ, RZ, R227 ;  /* 0x000000ffff0c7224 */ /* 0x002fe400078e00e3 */
[----:B------:R-:W-:-:S05]  /*1d960*/  IMAD.MOV.U32 R13, RZ, RZ, R226 ;  /* 0x000000ffff0d7224 */ /* 0x000fca00078e00e2 */
[----:B------:R1:W-:Y:S01]  /*1d970*/  LDGSTS.E [R9+0x4000], desc[UR16][R12.64], P2 ;  /* 0x040000000c097fae */ /* 0x0003e20009121850 */
[----:B------:R-:W-:Y:S01]  /*1d980*/  ISETP.GT.AND P2, PT, R5, 0x16, PT ;  /* 0x000000160500780c */ /* 0x000fe20003f44270 */
[----:B------:R-:W-:-:S03]  /*1d990*/  IMAD.X R230, R230, 0x1, R0, P3 ;  /* 0x00000001e6e67824 */ /* 0x000fc600018e0600 */
[----:B------:R-:W-:Y:S02]  /*1d9a0*/  SEL R11, RZ, 0x4, !P2 ;  /* 0x00000004ff0b7807 */ /* 0x000fe40005000000 */
[----:B-1----:R-:W-:Y:S01]  /*1d9b0*/  MOV R12, R229 ;  /* 0x000000e5000c7202 */ /* 0x002fe20000000f00 */
[----:B------:R-:W-:Y:S01]  /*1d9c0*/  IMAD.MOV.U32 R13, RZ, RZ, R228 ;  /* 0x000000ffff0d7224 */ /* 0x000fe200078e00e4 */
[----:B------:R-:W-:-:S04]  /*1d9d0*/  SEL R11, R11, RZ, !P0 ;  /* 0x000000ff0b0b7207 */ /* 0x000fc80004000000 */
[----:B------:R1:W-:Y:S01]  /*1d9e0*/  LDGSTS.E [R9+0x4], desc[UR16][R12.64], P1 ;  /* 0x000040000c097fae */ /* 0x0003e20008921850 */
[-C--:B------:R-:W-:Y:S02]  /*1d9f0*/  IADD3 R233, P4, R233, R2.reuse, RZ ;  /* 0x00000002e9e97210 */ /* 0x080fe40007f9e0ff */
[----:B------:R-:W-:Y:S02]  /*1da00*/  ISETP.NE.U32.AND P2, PT, R11, RZ, PT ;  /* 0x000000ff0b00720c */ /* 0x000fe40003f45070 */
[----:B-1----:R-:W-:Y:S01]  /*1da10*/  MOV R12, R231 ;  /* 0x000000e7000c7202 */ /* 0x002fe20000000f00 */
[----:B------:R-:W-:Y:S01]  /*1da20*/  IMAD.MOV.U32 R13, RZ, RZ, R230 ;  /* 0x000000ffff0d7224 */ /* 0x000fe200078e00e6 */
[----:B------:R-:W-:Y:S01]  /*1da30*/  IADD3 R235, P3, R235, R2, RZ ;  /* 0x00000002ebeb7210 */ /* 0x000fe20007f7e0ff */
[----:B------:R-:W-:-:S03]  /*1da40*/  IMAD.X R232, R232, 0x1, R0, P4 ;  /* 0x00000001e8e87824 */ /* 0x000fc600020e0600 */
[----:B------:R1:W-:Y:S01]  /*1da50*/  LDGSTS.E [R9+0x4004], desc[UR16][R12.64], P1 ;  /* 0x040040000c097fae */ /* 0x0003e20008921850 */
[----:B------:R-:W-:-:S04]  /*1da60*/  ISETP.GT.AND P1, PT, R5, 0x17, PT ;  /* 0x000000170500780c */ /* 0x000fc80003f24270 */
[----:B------:R-:W-:Y:S02]  /*1da70*/  SEL R11, RZ, 0x4, !P1 ;  /* 0x00000004ff0b7807 */ /* 0x000fe40004800000 */
[----:B------:R-:W-:Y:S02]  /*1da80*/  IADD3.X R234, R234, R0, RZ, P3, !PT ;  /* 0x00000000eaea7210 */ /* 0x000fe40001ffe4ff */
[----:B------:R-:W-:Y:S01]  /*1da90*/  SEL R11, R11, RZ, !P0 ;  /* 0x000000ff0b0b7207 */ /* 0x000fe20004000000 */
[----:B-1----:R-:W-:Y:S02]  /*1daa0*/  IMAD.MOV.U32 R12, RZ, RZ, R233 ;  /* 0x000000ffff0c7224 */ /* 0x002fe400078e00e9 */
[----:B------:R-:W-:Y:S01]  /*1dab0*/  IMAD.MOV.U32 R13, RZ, RZ, R232 ;  /* 0x000000ffff0d7224 */ /* 0x000fe200078e00e8 */
[----:B------:R-:W-:Y:S02]  /*1dac0*/  IADD3 R237, P4, R237, R2, RZ ;  /* 0x00000002eded7210 */ /* 0x000fe40007f9e0ff */
[----:B------:R-:W-:-:S02]  /*1dad0*/  ISETP.NE.U32.AND P1, PT, R11, RZ, PT ;  /* 0x000000ff0b00720c */ /* 0x000fc40003f25070 */
[----:B------:R1:W-:Y:S01]  /*1dae0*/  LDGSTS.E [R9+0x8], desc[UR16][R12.64], P2 ;  /* 0x000080000c097fae */ /* 0x0003e20009121850 */
        /* <DEDUP_REMOVED lines=28> */
[----:B------:R-:W-:Y:S01]  /*1dcb0*/  STL [R1+0x78c], R150 ;  /* 0x00078c9601007387 */ /* 0x000fe20000100800 */
[----:B----4-:R-:W-:Y:S01]  /*1dcc0*/  IADD3 R3, P4, R3, R2, RZ ;  /* 0x0000000203037210 */ /* 0x010fe20007f9e0ff */
[----:B-1----:R-:W-:-:S02]  /*1dcd0*/  IMAD.MOV.U32 R12, RZ, RZ, R8 ;  /* 0x000000ffff0c7224 */ /* 0x002fc400078e0008 */
[----:B------:R-:W-:Y:S02]  /*1dce0*/  IMAD.MOV.U32 R13, RZ, RZ, R15 ;  /* 0x000000ffff0d7224 */ /* 0x000fe400078e000f */
[----:B------:R-:W-:Y:S01]  /*1dcf0*/  IMAD.X R6, R6, 0x1, R0, P4 ;  /* 0x0000000106067824 */ /* 0x000fe200020e0600 */
[----:B------:R-:W-:Y:S04]  /*1dd00*/  STL [R1+0x798], R8 ;  /* 0x0007980801007387 */ /* 0x000fe80000100800 */
[----:B------:R-:W-:Y:S04]  /*1dd10*/  STL [R1+0x794], R15 ;  /* 0x0007940f01007387 */ /* 0x000fe80000100800 */
[----:B------:R1:W-:Y:S04]  /*1dd20*/  STL [R1+0x7a0], R3 ;  /* 0x0007a00301007387 */ /* 0x0003e80000100800 */
[----:B------:R2:W-:Y:S04]  /*1dd30*/  LDGSTS.E [R9+0xc000], desc[UR16][R12.64], P2 ;  /* 0x0c0000000c097fae */ /* 0x0005e80009121850 */
[----:B------:R3:W-:Y:S01]  /*1dd40*/  STL [R1+0x79c], R6 ;  /* 0x00079c0601007387 */ /* 0x0007e20000100800 */
[----:B--2---:R-:W-:Y:S01]  /*1dd50*/  MOV R12, R3 ;  /* 0x00000003000c7202 */ /* 0x004fe20000000f00 */
[----:B------:R-:W-:-:S02]  /*1dd60*/  IMAD.MOV.U32 R13, RZ, RZ, R6 ;  /* 0x000000ffff0d7224 */ /* 0x000fc400078e0006 */
[----:B-1----:R-:W2:Y:S04]  /*1dd70*/  LDL.LU R3, [R1+0x7ac] ;  /* 0x0007ac0001037983 */ /* 0x002ea80000300800 */
[----:B------:R-:W4:Y:S04]  /*1dd80*/  LDL.LU R151, [R1+0x7b4] ;  /* 0x0007b40001977983 */ /* 0x000f280000300800 */
[----:B------:R-:W4:Y:S04]  /*1dd90*/  LDL.LU R150, [R1+0x7b8] ;  /* 0x0007b80001967983 */ /* 0x000f280000300800 */
[----:B------:R-:W4:Y:S04]  /*1dda0*/  LDL.LU R149, [R1+0x7bc] ;  /* 0x0007bc0001957983 */ /* 0x000f280000300800 */
[----:B------:R-:W4:Y:S04]  /*1ddb0*/  LDL.LU R15, [R1+0x7c0] ;  /* 0x0007c000010f7983 */ /* 0x000f280000300800 */
[----:B------:R-:W4:Y:S01]  /*1ddc0*/  LDL.LU R8, [R1+0x7c4] ;  /* 0x0007c40001087983 */ /* 0x000f220000300800 */
[----:B------:R-:W-:-:S03]  /*1ddd0*/  ISETP.GT.AND P2, PT, R5, 0x36, PT ;  /* 0x000000360500780c */ /* 0x000fc60003f44270 */
[----:B---3--:R-:W3:Y:S04]  /*1dde0*/  LDL.LU R6, [R1+0x7c8] ;  /* 0x0007c80001067983 */ /* 0x008ee80000300800 */
[----:B------:R1:W-:Y:S01]  /*1ddf0*/  LDGSTS.E [R9+0x8004], desc[UR16][R12.64], P1 ;  /* 0x080040000c097fae */ /* 0x0003e20008921850 */
[----:B------:R-:W-:-:S03]  /*1de00*/  SEL R11, RZ, 0x4, !P2 ;  /* 0x00000004ff0b7807 */ /* 0x000fc60005000000 */
[----:B------:R-:W2:Y:S04]  /*1de10*/  LDL.LU R12, [R1+0x7a4] ;  /* 0x0007a400010c7983 */ /* 0x000ea80000300800 */
[----:B------:R-:W1:Y:S01]  /*1de20*/  LDL.LU R13, [R1+0x7a8] ;  /* 0x0007a800010d7983 */ /* 0x000e620000300800 */
[----:B------:R-:W-:-:S04]  /*1de30*/  SEL R11, R11, RZ, !P0 ;  /* 0x000000ff0b0b7207 */ /* 0x000fc80004000000 */
[----:B------:R-:W-:Y:S02]  /*1de40*/  ISETP.NE.U32.AND P2, PT, R11, RZ, PT ;  /* 0x000000ff0b00720c */ /* 0x000fe40003f45070 */
[----:B------:R-:W4:Y:S01]  /*1de50*/  LDL.LU R11, [R1+0x7b0] ;  /* 0x0007b000010b7983 */ /* 0x000f220000300800 */
[----:B-1----:R-:W-:-:S05]  /*1de60*/  IADD3 R13, P3, R13, R2, RZ ;  /* 0x000000020d0d7210 */ /* 0x002fca0007f7e0ff */
[----:B--2---:R-:W-:Y:S01]  /*1de70*/  IMAD.X R12, R12, 0x1, R0, P3 ;  /* 0x000000010c0c7824 */ /* 0x004fe200018e0600 */
[----:B------:R1:W-:Y:S01]  /*1de80*/  STL [R1+0x7a8], R13 ;  /* 0x0007a80d01007387 */ /* 0x0003e20000100800 */
[----:B----4-:R-:W-:-:S03]  /*1de90*/  IADD3 R11, P4, R11, R2, RZ ;  /* 0x000000020b0b7210 */ /* 0x010fc60007f9e0ff */
[----:B------:R2:W-:Y:S01]  /*1dea0*/  STL [R1+0x7a4], R12 ;  /* 0x0007a40c01007387 */ /* 0x0005e20000100800 */
[----:B-1----:R-:W-:-:S04]  /*1deb0*/  LOP3.LUT R13, R13, R12, RZ, 0x3c, !PT ;  /* 0x0000000c0d0d7212 */ /* 0x002fc800078e3cff */
[----:B--2---:R-:W-:Y:S01]  /*1dec0*/  LOP3.LUT R12, R13, R12, RZ, 0x3c, !PT ;  /* 0x0000000c0d0c7212 */ /* 0x004fe200078e3cff */
[----:B------:R-:W-:Y:S01]  /*1ded0*/  IMAD.X R3, R3, 0x1, R0, P4 ;  /* 0x0000000103037824 */ /* 0x000fe200020e0600 */
[----:B------:R-:W-:Y:S02]  /*1dee0*/  IADD3 R150, P3, R150, R2, RZ ;  /* 0x0000000296967210 */ /* 0x000fe40007f7e0ff */
[----:B------:R-:W-:-:S03]  /*1def0*/  LOP3.LUT R13, R13, R12, RZ, 0x3c, !PT ;  /* 0x0000000c0d0d7212 */ /* 0x000fc600078e3cff */
[----:B------:R-:W-:Y:S02]  /*1df00*/  IMAD.X R151, R151, 0x1, R0, P3 ;  /* 0x0000000197977824 */ /* 0x000fe400018e0600 */
[----:B------:R1:W-:Y:S01]  /*1df10*/  LDGSTS.E [R9+0xc004], desc[UR16][R12.64], P1 ;  /* 0x0c0040000c097fae */ /* 0x0003e20008921850 */
[----:B------:R-:W-:-:S03]  /*1df20*/  ISETP.GT.AND P1, PT, R5, 0x37, PT ;  /* 0x000000370500780c */ /* 0x000fc60003f24270 */
[----:B------:R2:W-:Y:S01]  /*1df30*/  STL [R1+0x7b0], R11 ;  /* 0x0007b00b01007387 */ /* 0x0005e20000100800 */
[----:B-1----:R-:W-:Y:S01]  /*1df40*/  MOV R12, R11 ;  /* 0x0000000b000c7202 */ /* 0x002fe20000000f00 */
[----:B------:R-:W-:Y:S01]  /*1df50*/  IMAD.MOV.U32 R13, RZ, RZ, R3 ;  /* 0x000000ffff0d7224 */ /* 0x000fe200078e0003 */
[----:B--2---:R-:W-:-:S04]  /*1df60*/  SEL R11, RZ, 0x4, !P1 ;  /* 0x00000004ff0b7807 */ /* 0x004fc80004800000 */
[----:B------:R1:W-:Y:S01]  /*1df70*/  LDGSTS.E [R9+0x8008], desc[UR16][R12.64], P2 ;  /* 0x080080000c097fae */ /* 0x0003e20009121850 */
[----:B------:R-:W-:Y:S01]  /*1df80*/  SEL R11, R11, RZ, !P0 ;  /* 0x000000ff0b0b7207 */ /* 0x000fe20004000000 */
[----:B-1----:R-:W-:Y:S01]  /*1df90*/  IMAD.MOV.U32 R12, RZ, RZ, R150 ;  /* 0x000000ffff0c7224 */ /* 0x002fe200078e0096 */
[----:B------:R-:W-:Y:S02]  /*1dfa0*/  MOV R13, R151 ;  /* 0x00000097000d7202 */ /* 0x000fe40000000f00 */
[----:B------:R-:W-:-:S03]  /*1dfb0*/  ISETP.NE.U32.AND P1, PT, R11, RZ, PT ;  /* 0x000000ff0b00720c */ /* 0x000fc60003f25070 */
[----:B------:R1:W-:Y:S01]  /*1dfc0*/  LDGSTS.E [R9+0xc008], desc[UR16][R12.64], P2 ;  /* 0x0c0080000c097fae */ /* 0x0003e20009121850 */
[-C--:B------:R-:W-:Y:S02]  /*1dfd0*/  IADD3 R15, P2, R15, R2.reuse, RZ ;  /* 0x000000020f0f7210 */ /* 0x080fe40007f5e0ff */
[----:B---3--:R-:W-:-:S03]  /*1dfe0*/  IADD3 R6, P3, R6, R2, RZ ;  /* 0x0000000206067210 */ /* 0x008fc60007f7e0ff */
[--C-:B------:R-:W-:Y:S01]  /*1dff0*/  IMAD.X R149, R149, 0x1, R0.reuse, P2 ;  /* 0x0000000195957824 */ /* 0x100fe200010e0600 */
[----:B------:R2:W-:Y:S01]  /*1e000*/  STL [R1+0x7ac], R3 ;  /* 0x0007ac0301007387 */ /* 0x0005e20000100800 */
[----:B------:R-:W-:Y:S02]  /*1e010*/  IMAD.X R8, R8, 0x1, R0, P3 ;  /* 0x0000000108087824 */ /* 0x000fe400018e0600 */
[----:B-1----:R-:W-:Y:S01]  /*1e020*/  IMAD.MOV.U32 R12, RZ, RZ, R15 ;  /* 0x000000ffff0c7224 */ /* 0x002fe200078e000f */
[----:B------:R-:W-:Y:S01]  /*1e030*/  MOV R13, R149 ;  /* 0x00000095000d7202 */ /* 0x000fe20000000f00 */
[----:B--2---:R-:W2:Y:S04]  /*1e040*/  LDL.LU R3, [R1+0xe00] ;  /* 0x000e000001037983 */ /* 0x004ea80000300800 */
[----:B------:R-:W-:Y:S04]  /*1e050*/  STL [R1+0x7b8], R150 ;  /* 0x0007b89601007387 */ /* 0x000fe80000100800 */
[----:B------:R-:W-:Y:S04]  /*1e060*/  STL [R1+0x7b4], R151 ;  /* 0x0007b49701007387 */ /* 0x000fe80000100800 */
[----:B------:R-:W-:Y:S04]  /*1e070*/  STL [R1+0x7c0], R15 ;  /* 0x0007c00f01007387 */ /* 0x000fe80000100800 */
[----:B------:R-:W-:Y:S04]  /*1e080*/  STL [R1+0x7bc], R149 ;  /* 0x0007bc9501007387 */ /* 0x000fe80000100800 */
[----:B------:R1:W-:Y:S04]  /*1e090*/  STL [R1+0x7c8], R6 ;  /* 0x0007c80601007387 */ /* 0x0003e80000100800 */
[----:B------:R3:W-:Y:S04]  /*1e0a0*/  LDGSTS.E [R9+0x800c], desc[UR16][R12.64], P1 ;  /* 0x0800c0000c097fae */ /* 0x0007e80008921850 */
[----:B------:R4:W-:Y:S01]  /*1e0b0*/  STL [R1+0x7c4], R8 ;  /* 0x0007c40801007387 */ /* 0x0009e20000100800 */
[----:B---3--:R-:W-:-:S03]  /*1e0c0*/  IMAD.MOV.U32 R12, RZ, RZ, R6 ;  /* 0x000000ffff0c7224 */ /* 0x008fc600078e0006 */
[----:B-1----:R-:W3:Y:S01]  /*1e0d0*/  LDL.LU R6, [R1+0x600] ;  /* 0x0006000001067983 */ /* 0x002ee20000300800 */
[----:B------:R-:W-:Y:S01]  /*1e0e0*/  IMAD.MOV.U32 R13, RZ, RZ, R8 ;  /* 0x000000ffff0d7224 */ /* 0x000fe200078e0008 */
[-C--:B------:R-:W-:Y:S02]  /*1e0f0*/  IADD3 R243, P3, R243, R2.reuse, RZ ;  /* 0x00000002f3f37210 */ /* 0x080fe40007f7e0ff */
[----:B------:R-:W-:Y:S01]  /*1e100*/  IADD3 R245, P4, R245, R2, RZ ;  /* 0x00000002f5f57210 */ /* 0x000fe20007f9e0ff */
[----:B------:R-:W2:Y:S04]  /*1e110*/  LDL.LU R151, [R1+0x608] ;  /* 0x0006080001977983 */ /* 0x000ea80000300800 */
[----:B------:R1:W-:Y:S01]  /*1e120*/  LDGSTS.E [R9+0xc00c], desc[UR16][R12.64], P1 ;  /* 0x0c00c0000c097fae */ /* 0x0003e20008921850 */
[----:B------:R-:W-:Y:S01]  /*1e130*/  ISETP.GT.AND P1, PT, R5, 0x18, PT ;  /* 0x000000180500780c */ /* 0x000fe20003f24270 */
[----:B------:R-:W-:Y:S01]  /*1e140*/  IMAD.X R242, R242, 0x1, R0, P3 ;  /* 0x00000001f2f27824 */ /* 0x000fe200018e0600 */
[----:B------:R-:W-:Y:S01]  /*1e150*/  IADD3.X R244, R244, R0, RZ, P4, !PT ;  /* 0x00000000f4f47210 */ /* 0x000fe200027fe4ff */
[----:B------:R-:W2:Y:S01]  /*1e160*/  LDL.LU R149, [R1+0x7cc] ;  /* 0x0007cc0001957983 */ /* 0x000ea20000300800 */
[----:B-1----:R-:W-:-:S03]  /*1e170*/  SEL R9, RZ, 0x4, !P1 ;  /* 0x00000004ff097807 */ /* 0x002fc60004800000 */
[----:B------:R-:W2:Y:S01]  /*1e180*/  LDL.LU R15, [R1+0x7d0] ;  /* 0x0007d000010f7983 */ /* 0x000ea20000300800 */
[----:B------:R-:W-:Y:S02]  /*1e190*/  IADD3 R241, P1, R241, R2, RZ ;  /* 0x00000002f1f17210 */ /* 0x000fe40007f3e0ff */
[----:B------:R-:W-:-:S03]  /*1e1a0*/  SEL R9, R9, RZ, !P0 ;  /* 0x000000ff09097207 */ /* 0x000fc60004000000 */
[----:B------:R-:W-:Y:S01]  /*1e1b0*/  IMAD.X R240, R240, 0x1, R0, P1 ;  /* 0x00000001f0f07824 */ /* 0x000fe200008e0600 */
[----:B------:R-:W-:Y:S02]  /*1e1c0*/  ISETP.NE.U32.AND P2, PT, R9, RZ, PT ;  /* 0x000000ff0900720c */ /* 0x000fe40003f45070 */
[----:B------:R-:W-:Y:S02]  /*1e1d0*/  ISETP.GT.AND P1, PT, R5, 0x19, PT ;  /* 0x000000190500780c */ /* 0x000fe40003f24270 */
[----:B------:R-:W-:Y:S02]  /*1e1e0*/  LOP3.LUT R9, R10, 0x60, RZ, 0x3c, !PT ;  /* 0x000000600a097812 */ /* 0x000fe400078e3cff */
[----:B------:R-:W-:Y:S01]  /*1e1f0*/  SEL R11, RZ, 0x4, !P1 ;  /* 0x00000004ff0b7807 */ /* 0x000fe20004800000 */
[----:B------:R-:W-:Y:S01]  /*1e200*/  IMAD.MOV.U32 R12, RZ, RZ, R241 ;  /* 0x000000ffff0c7224 */ /* 0x000fe200078e00f1 */
[----:B------:R-:W-:Y:S01]  /*1e210*/  IADD3 R9, R9, UR4, RZ ;  /* 0x0000000409097c10 */ /* 0x000fe2000fffe0ff */
[----:B------:R-:W-:Y:S01]  /*1e220*/  IMAD.MOV.U32 R13, RZ, RZ, R240 ;  /* 0x000000ffff0d7224 */ /* 0x000fe200078e00f0 */
[----:B------:R-:W-:-:S04]  /*1e230*/  SEL R11, R11, RZ, !P0 ;  /* 0x000000ff0b0b7207 */ /* 0x000fc80004000000 */
[----:B------:R-:W-:Y:S01]  /*1e240*/  ISETP.NE.U32.AND P1, PT, R11, RZ, PT ;  /* 0x000000ff0b00720c */ /* 0x000fe20003f25070 */
[----:B------:R1:W-:Y:S01]  /*1e250*/  LDGSTS.E [R9], desc[UR16][R12.64], P2 ;  /* 0x000000000c097fae */ /* 0x0003e20009121850 */
        /* <DEDUP_REMOVED lines=24> */
[----:B------:R-:W-:-:S04]  /*1e3e0*/  ISETP.NE.U32.AND P1, PT, R11, RZ, PT ;  /* 0x000000ff0b00720c */ /* 0x000fc80003f25070 */
[----:B------:R1:W-:Y:S02]  /*1e3f0*/  LDGSTS.E [R9+0x8], desc[UR16][R12.64], P2 ;  /* 0x000080000c097fae */ /* 0x0003e40009121850 */
[----:B-1----:R-:W-:Y:S02]  /*1e400*/  IMAD.MOV.U32 R12, RZ, RZ, R251 ;  /* 0x000000ffff0c7224 */ /* 0x002fe400078e00fb */
[----:B------:R-:W-:-:S05]  /*1e410*/  IMAD.MOV.U32 R13, RZ, RZ, R250 ;  /* 0x000000ffff0d7224 */ /* 0x000fca00078e00fa */
[----:B------:R1:W-:Y:S01]  /*1e420*/  LDGSTS.E [R9+0x4008], desc[UR16][R12.64], P2 ;  /* 0x040080000c097fae */ /* 0x0003e20009121850 */
[----:B---3--:R-:W-:-:S04]  /*1e430*/  IADD3 R6, P4, R6, R2, RZ ;  /* 0x0000000206067210 */ /* 0x008fc80007f9e0ff */
[----:B------:R-:W-:Y:S01]  /*1e440*/  IADD3.X R252, R252, R0, RZ, P4, !PT ;  /* 0x00000000fcfc7210 */ /* 0x000fe200027fe4ff */
[----:B-1----:R-:W-:Y:S01]  /*1e450*/  IMAD.MOV.U32 R12, RZ, RZ, R6 ;  /* 0x000000ffff0c7224 */ /* 0x002fe200078e0006 */
[----:B------:R1:W-:Y:S02]  /*1e460*/  STL [R1+0x600], R6 ;  /* 0x0006000601007387 */ /* 0x0003e40000100800 */
[----:B------:R-:W-:Y:S02]  /*1e470*/  MOV R13, R252 ;  /* 0x000000fc000d7202 */ /* 0x000fe40000000f00 */
[----:B------:R-:W3:Y:S04]  /*1e480*/  LDL.LU R150, [R1+0x7d8] ;  /* 0x0007d80001967983 */ /* 0x000ee80000300800 */
[----:B----4-:R-:W4:Y:S04]  /*1e490*/  LDL.LU R8, [R1+0x7dc] ;  /* 0x0007dc0001087983 */ /* 0x010f280000300800 */
[----:B-1----:R-:W4:Y:S04]  /*1e4a0*/  LDL.LU R6, [R1+0x7e0] ;  /* 0x0007e00001067983 */ /* 0x002f280000300800 */
[----:B------:R1:W-:Y:S04]  /*1e4b0*/  LDGSTS.E [R9+0xc], desc[UR16][R12.64], P1 ;  /* 0x0000c0000c097fae */ /* 0x0003e80008921850 */
[----:B------:R-:W3:Y:S01]  /*1e4c0*/  LDL.LU R13, [R1+0x604] ;  /* 0x00060400010d7983 */ /* 0x000ee20000300800 */
[----:B------:R-:W-:-:S04]  /*1e4d0*/  ISETP.GT.AND P2, PT, R5, 0x38, PT ;  /* 0x000000380500780c */ /* 0x000fc80003f44270 */
[----:B------:R-:W-:Y:S02]  /*1e4e0*/  SEL R11, RZ, 0x4, !P2 ;  /* 0x00000004ff0b7807 */ /* 0x000fe40005000000 */
[-C--:B--2---:R-:W-:Y:S02]  /*1e4f0*/  IADD3 R151, P3, R151, R2.reuse, RZ ;  /* 0x0000000297977210 */ /* 0x084fe40007f7e0ff */
[----:B------:R-:W-:Y:S02]  /*1e500*/  SEL R11, R11, RZ, !P0 ;  /* 0x000000ff0b0b7207 */ /* 0x000fe40004000000 */
[----:B------:R-:W-:Y:S02]  /*1e510*/  IADD3 R15, P4, R15, R2, RZ ;  /* 0x000000020f0f7210 */ /* 0x000fe40007f9e0ff */
[----:B------:R-:W-:Y:S01]  /*1e520*/  ISETP.NE.U32.AND P2, PT, R11, RZ, PT ;  /* 0x000000ff0b00720c */ /* 0x000fe20003f45070 */
[----:B-1----:R-:W-:Y:S02]  /*1e530*/  IMAD.MOV.U32 R12, RZ, RZ, R151 ;  /* 0x000000ffff0c7224 */ /* 0x002fe400078e0097 */
[--C-:B------:R-:W-:Y:S01]  /*1e540*/  IMAD.X R149, R149, 0x1, R0.reuse, P4 ;  /* 0x0000000195957824 */ /* 0x100fe200020e0600 */
[----:B------:R-:W-:Y:S01]  /*1e550*/  STL [R1+0x608], R151 ;  /* 0x0006089701007387 */ /* 0x000fe20000100800 */
[----:B---3--:R-:W-:-:S05]  /*1e560*/  IMAD.X R13, R13, 0x1, R0, P3 ;  /* 0x000000010d0d7824 */ /* 0x008fca00018e0600 */
[----:B------:R1:W-:Y:S04]  /*1e570*/  STL [R1+0x604], R13 ;  /* 0x0006040d01007387 */ /* 0x0003e80000100800 */
[----:B------:R2:W-:Y:S04]  /*1e580*/  LDGSTS.E [R9+0x400c], desc[UR16][R12.64], P1 ;  /* 0x0400c0000c097fae */ /* 0x0005e80008921850 */
[----:B------:R-:W-:Y:S04]  /*1e590*/  STL [R1+0x7d0], R15 ;  /* 0x0007d00f01007387 */ /* 0x000fe80000100800 */
[----:B------:R3:W-:Y:S01]  /*1e5a0*/  STL [R1+0x7cc], R149 ;  /* 0x0007cc9501007387 */ /* 0x0007e20000100800 */
[----:B--2---:R-:W-:Y:S01]  /*1e5b0*/  MOV R12, R15 ;  /* 0x0000000f000c7202 */ /* 0x004fe20000000f00 */
[----:B-1----:R-:W-:-:S02]  /*1e5c0*/  IMAD.MOV.U32 R13, RZ, RZ, R149 ;  /* 0x000000ffff0d7224 */ /* 0x002fc400078e0095 */
[----:B------:R-:W2:Y:S04]  /*1e5d0*/  LDL.LU R151, [R1+0x7e4] ;  /* 0x0007e40001977983 */ /* 0x000ea80000300800 */
[----:B---3--:R-:W3:Y:S04]  /*1e5e0*/  LDL.LU R149, [R1+0x7e8] ;  /* 0x0007e80001957983 */ /* 0x008ee80000300800 */
[----:B------:R-:W2:Y:S04]  /*1e5f0*/  LDL.LU R15, [R1+0x7ec] ;  /* 0x0007ec00010f7983 */ /* 0x000ea80000300800 */
[----:B------:R1:W-:Y:S04]  /*1e600*/  LDGSTS.E [R9+0x8000], desc[UR16][R12.64], P2 ;  /* 0x080000000c097fae */ /* 0x0003e80009121850 */
[----:B------:R-:W3:Y:S01]  /*1e610*/  LDL.LU R13, [R1+0x7d4] ;  /* 0x0007d400010d7983 */ /* 0x000ee20000300800 */
[----:B------:R-:W-:-:S02]  /*1e620*/  IADD3 R150, P3, R150, R2, RZ ;  /* 0x0000000296967210 */ /* 0x000fc40007f7e0ff */
[----:B------:R-:W-:Y:S02]  /*1e630*/  ISETP.GT.AND P1, PT, R5, 0x39, PT ;  /* 0x000000390500780c */ /* 0x000fe40003f24270 */
[----:B-1----:R-:W-:Y:S02]  /*1e640*/  MOV R12, R150 ;  /* 0x00000096000c7202 */ /* 0x002fe40000000f00 */
[----:B------:R-:W-:Y:S02]  /*1e650*/  SEL R11, RZ, 0x4, !P1 ;  /* 0x00000004ff0b7807 */ /* 0x000fe40004800000 */
[----:B----4-:R-:W-:Y:S02]  /*1e660*/  IADD3 R6, P4, R6, R2, RZ ;  /* 0x0000000206067210 */ /* 0x010fe40007f9e0ff */
[----:B------:R-:W-:-:S04]  /*1e670*/  SEL R11, R11, RZ, !P0 ;  /* 0x000000ff0b0b7207 */ /* 0x000fc80004000000 */
[----:B------:R-:W-:Y:S01]  /*1e680*/  ISETP.NE.U32.AND P1, PT, R11, RZ, PT ;  /* 0x000000ff0b00720c */ /* 0x000fe20003f25070 */
[--C-:B------:R-:W-:Y:S01]  /*1e690*/  IMAD.X R8, R8, 0x1, R0.reuse, P4 ;  /* 0x0000000108087824 */ /* 0x100fe200020e0600 */
[----:B------:R-:W-:Y:S01]  /*1e6a0*/  STL [R1+0x7d8], R150 ;  /* 0x0007d89601007387 */ /* 0x000fe20000100800 */
[----:B---3--:R-:W-:-:S05]  /*1e6b0*/  IMAD.X R13, R13, 0x1, R0, P3 ;  /* 0x000000010d0d7824 */ /* 0x008fca00018e0600 */
[----:B------:R1:W-:Y:S01]  /*1e6c0*/  LDGSTS.E [R9+0xc000], desc[UR16][R12.64], P2 ;  /* 0x0c0000000c097fae */ /* 0x0003e20009121850 */
[----:B------:R-:W-:-:S04]  /*1e6d0*/  ISETP.GT.AND P2, PT, R5, 0x3a, PT ;  /* 0x0000003a0500780c */ /* 0x000fc80003f44270 */
[----:B------:R-:W-:Y:S01]  /*1e6e0*/  SEL R11, RZ, 0x4, !P2 ;  /* 0x00000004ff0b7807 */ /* 0x000fe20005000000 */
[----:B------:R3:W-:Y:S03]  /*1e6f0*/  STL [R1+0x7d4], R13 ;  /* 0x0007d40d01007387 */ /* 0x0007e60000100800 */
[----:B------:R-:W-:Y:S01]  /*1e700*/  SEL R11, R11, RZ, !P0 ;  /* 0x000000ff0b0b7207 */ /* 0x000fe20004000000 */
[----:B------:R4:W-:Y:S01]  /*1e710*/  STL [R1+0x7e0], R6 ;  /* 0x0007e00601007387 */ /* 0x0009e20000100800 */
[----:B-1----:R-:W-:-:S03]  /*1e720*/  IMAD.MOV.U32 R12, RZ, RZ, R6 ;  /* 0x000000ffff0c7224 */ /* 0x002fc600078e0006 */
[----:B------:R1:W-:Y:S01]  /*1e730*/  STL [R1+0x7dc], R8 ;  /* 0x0007dc0801007387 */ /* 0x0003e20000100800 */
[----:B---3--:R-:W-:Y:S01]  /*1e740*/  IMAD.MOV.U32 R13, RZ, RZ, R8 ;  /* 0x000000ffff0d7224 */ /* 0x008fe200078e0008 */
[----:B------:R-:W-:Y:S02]  /*1e750*/  ISETP.NE.U32.AND P2, PT, R11, RZ, PT ;  /* 0x000000ff0b00720c */ /* 0x000fe40003f45070 */
[----:B----4-:R-:W3:Y:S04]  /*1e760*/  LDL.LU R6, [R1+0x7f8] ;  /* 0x0007f80001067983 */ /* 0x010ee80000300800 */
[----:B-1----:R-:W4:Y:S04]  /*1e770*/  LDL.LU R8, [R1+0x800] ;  /* 0x0008000001087983 */ /* 0x002f280000300800 */
[----:B------:R-:W4:Y:S04]  /*1e780*/  LDL.LU R150, [R1+0x808] ;  /* 0x0008080001967983 */ /* 0x000f280000300800 */
[----:B------:R-:W3:Y:S01]  /*1e790*/  LDL.LU R11, [R1+0x7f0] ;  /* 0x0007f000010b7983 */ /* 0x000ee20000300800 */
[----:B------:R-:W-:-:S03]  /*1e7a0*/  IADD3 R149, P3, R149, R2, RZ ;  /* 0x0000000295957210 */ /* 0x000fc60007f7e0ff */
[----:B------:R1:W-:Y:S02]  /*1e7b0*/  LDGSTS.E [R9+0x8004], desc[UR16][R12.64], P1 ;  /* 0x080040000c097fae */ /* 0x0003e40008921850 */
[----:B--2---:R-:W-:Y:S02]  /*1e7c0*/  IMAD.X R151, R151, 0x1, R0, P3 ;  /* 0x0000000197977824 */ /* 0x004fe400018e0600 */
[----:B------:R2:W-:Y:S01]  /*1e7d0*/  STL [R1+0x7e8], R149 ;  /* 0x0007e89501007387 */ /* 0x0005e20000100800 */
[----:B-1----:R-:W-:Y:S02]  /*1e7e0*/  IMAD.MOV.U32 R12, RZ, RZ, R149 ;  /* 0x000000ffff0c7224 */ /* 0x002fe400078e0095 */
[----:B------:R-:W-:Y:S01]  /*1e7f0*/  IMAD.MOV.U32 R13, RZ, RZ, R151 ;  /* 0x000000ffff0d7224 */ /* 0x000fe200078e0097 */
[----:B------:R1:W-:Y:S04]  /*1e800*/  STL [R1+0x7e4], R151 ;  /* 0x0007e49701007387 */ /* 0x0003e80000100800 */
[----:B------:R2:W-:Y:S01]  /*1e810*/  LDGSTS.E [R9+0xc004], desc[UR16][R12.64], P1 ;  /* 0x0c0040000c097fae */ /* 0x0005e20008921850 */
[----:B---3--:R-:W-:-:S04]  /*1e820*/  IADD3 R11, P4, R11, R2, RZ ;  /* 0x000000020b0b7210 */ /* 0x008fc80007f9e0ff */
[----:B------:R-:W-:Y:S01]  /*1e830*/  IADD3.X R15, R15, R0, RZ, P4, !PT ;  /* 0x000000000f0f7210 */ /* 0x000fe200027fe4ff */
[----:B--2---:R-:W-:Y:S01]  /*1e840*/  IMAD.MOV.U32 R12, RZ, RZ, R11 ;  /* 0x000000ffff0c7224 */ /* 0x004fe200078e000b */
[----:B------:R-:W-:Y:S02]  /*1e850*/  STL [R1+0x7f0], R11 ;  /* 0x0007f00b01007387 */ /* 0x000fe40000100800 */
[----:B------:R-:W-:Y:S02]  /*1e860*/  MOV R13, R15 ;  /* 0x0000000f000d7202 */ /* 0x000fe40000000f00 */
[----:B------:R-:W2:Y:S04]  /*1e870*/  LDL.LU R149, [R1+0x7fc] ;  /* 0x0007fc0001957983 */ /* 0x000ea80000300800 */
[----:B------:R3:W-:Y:S04]  /*1e880*/  STL [R1+0x7ec], R15 ;  /* 0x0007ec0f01007387 */ /* 0x0007e80000100800 */
[----:B-1----:R-:W2:Y:S04]  /*1e890*/  LDL.LU R151, [R1+0x804] ;  /* 0x0008040001977983 */ /* 0x002ea80000300800 */
[----:B------:R1:W-:Y:S04]  /*1e8a0*/  LDGSTS.E [R9+0x8008], desc[UR16][R12.64], P2 ;  /* 0x080080000c097fae */ /* 0x0003e80009121850 */
[----:B---3--:R-:W3:Y:S04]  /*1e8b0*/  LDL.LU R15, [R1+0xdfc] ;  /* 0x000dfc00010f7983 */ /* 0x008ee80000300800 */
[----:B------:R-:W4:Y:S01]  /*1e8c0*/  LDL.LU R13, [R1+0x7f4] ;  /* 0x0007f400010d7983 */ /* 0x000f220000300800 */
[----:B------:R-:W-:-:S02]  /*1e8d0*/  IADD3 R6, P3, R6, R2, RZ ;  /* 0x0000000206067210 */ /* 0x000fc40007f7e0ff */
[----:B------:R-:W-:-:S03]  /*1e8e0*/  ISETP.GT.AND P1, PT, R5, 0x3b, PT ;  /* 0x0000003b0500780c */ /* 0x000fc60003f24270 */
[----:B-1----:R-:W-:Y:S01]  /*1e8f0*/  IMAD.MOV.U32 R12, RZ, RZ, R6 ;  /* 0x000000ffff0c7224 */ /* 0x002fe200078e0006 */
[----:B------:R-:W-:Y:S01]  /*1e900*/  SEL R11, RZ, 0x4, !P1 ;  /* 0x00000004ff0b7807 */ /* 0x000fe20004800000 */
[----:B------:R1:W-:Y:S03]  /*1e910*/  STL [R1+0x7f8], R6 ;  /* 0x0007f80601007387 */ /* 0x0003e60000100800 */
[----:B------:R-:W-:-:S04]  /*1e920*/  SEL R11, R11, RZ, !P0 ;  /* 0x000000ff0b0b7207 */ /* 0x000fc80004000000 */
[----:B------:R-:W-:Y:S02]  /*1e930*/  ISETP.NE.U32.AND P1, PT, R11, RZ, PT ;  /* 0x000000ff0b00720c */ /* 0x000fe40003f25070 */
[----:B------:R-:W-:Y:S01]  /*1e940*/  LOP3.LUT R11, R7, 0x3f, RZ, 0xc0, !PT ;  /* 0x0000003f070b7812 */ /* 0x000fe200078ec0ff */
[----:B----4-:R-:W-:-:S05]  /*1e950*/  IMAD.X R13, R13, 0x1, R0, P3 ;  /* 0x000000010d0d7824 */ /* 0x010fca00018e0600 */
[----:B------:R4:W-:Y:S01]  /*1e960*/  LDGSTS.E [R9+0xc008], desc[UR16][R12.64], P2 ;  /* 0x0c0080000c097fae */ /* 0x0009e20009121850 */
[----:B------:R-:W-:-:S03]  /*1e970*/  IADD3 R8, P2, R8, R2, RZ ;  /* 0x0000000208087210 */ /* 0x000fc60007f5e0ff */
[----:B------:R4:W-:Y:S02]  /*1e980*/  STL [R1+0x7f4], R13 ;  /* 0x0007f40d01007387 */ /* 0x0009e40000100800 */
[----:B--2---:R-:W-:Y:S02]  /*1e990*/  IMAD.X R149, R149, 0x1, R0, P2 ;  /* 0x0000000195957824 */ /* 0x004fe400010e0600 */
[----:B-1----:R-:W2:Y:S04]  /*1e9a0*/  LDL.LU R6, [R1+0x610] ;  /* 0x0006100001067983 */ /* 0x002ea80000300800 */
[----:B------:R-:W-:Y:S01]  /*1e9b0*/  STL [R1+0x800], R8 ;  /* 0x0008000801007387 */ /* 0x000fe20000100800 */
[----:B----4-:R-:W-:-:S03]  /*1e9c0*/  IMAD.MOV.U32 R13, RZ, RZ, R149 ;  /* 0x000000ffff0d7224 */ /* 0x010fc600078e0095 */
[----:B------:R1:W-:Y:S01]  /*1e9d0*/  STL [R1+0x7fc], R149 ;  /* 0x0007fc9501007387 */ /* 0x0003e20000100800 */
[----:B------:R-:W-:Y:S01]  /*1e9e0*/  IADD3 R150, P3, R150, R2, RZ ;  /* 0x0000000296967210 */ /* 0x000fe20007f7e0ff */
[----:B------:R-:W-:Y:S01]  /*1e9f0*/  IMAD.MOV.U32 R12, RZ, RZ, R8 ;  /* 0x000000ffff0c7224 */ /* 0x000fe200078e0008 */
[----:B-1----:R-:W1:Y:S02]  /*1ea00*/  LDC R149, c[0x0][0x230] ;  /* 0x00008c00ff957b82 */ /* 0x002e640000000800 */
[----:B------:R-:W-:Y:S02]  /*1ea10*/  IADD3.X R151, R151, R0, RZ, P3, !PT ;  /* 0x0000000097977210 */ /* 0x000fe40001ffe4ff */
[----:B------:R4:W-:Y:S04]  /*1ea20*/  LDGSTS.E [R9+0x800c], desc[UR16][R12.64], P1 ;  /* 0x0800c0000c097fae */ /* 0x0009e80008921850 */
[----:B------:R-:W-:Y:S04]  /*1ea30*/  STL [R1+0x808], R150 ;  /* 0x0008089601007387 */ /* 0x000fe80000100800 */
[----:B------:R-:W3:Y:S01]  /*1ea40*/  LDL.LU R8, [R1+0x60c] ;  /* 0x00060c0001087983 */ /* 0x000ee20000300800 */
[----:B----4-:R-:W-:Y:S01]  /*1ea50*/  IMAD.MOV.U32 R12, RZ, RZ, R150 ;  /* 0x000000ffff0c7224 */ /* 0x010fe200078e0096 */
[----:B------:R-:W-:-:S05]  /*1ea60*/  MOV R13, R151 ;  /* 0x00000097000d7202 */ /* 0x000fca0000000f00 */
[----:B------:R4:W-:Y:S01]  /*1ea70*/  LDGSTS.E [R9+0xc00c], desc[UR16][R12.64], P1 ;  /* 0x0c00c0000c097fae */ /* 0x0009e20008921850 */
[----:B------:R-:W-:Y:S01]  /*1ea80*/  ISETP.GT.AND P1, PT, R5, 0x1c, PT ;  /* 0x0000001c0500780c */ /* 0x000fe20003f24270 */
[----:B-1----:R-:W-:-:S03]  /*1ea90*/  VIADD R149, R149, 0xffffff80 ;  /* 0xffffff8095957836 */ /* 0x002fc60000000000 */
[----:B----4-:R-:W-:-:S04]  /*1eaa0*/  SEL R9, RZ, 0x4, !P1 ;  /* 0x00000004ff097807 */ /* 0x010fc80004800000 */
[----:B------:R-:W-:Y:S01]  /*1eab0*/  SEL R9, R9, RZ, !P0 ;  /* 0x000000ff09097207 */ /* 0x000fe20004000000 */
[----:B------:R1:W-:Y:S03]  /*1eac0*/  STL [R1+0x804], R151 ;  /* 0x0008049701007387 */ /* 0x0003e60000100800 */
[----:B------:R-:W-:Y:S01]  /*1ead0*/  ISETP.NE.U32.AND P3, PT, R9, RZ, PT ;  /* 0x000000ff0900720c */ /* 0x000fe20003f65070 */
[----:B------:R-:W-:Y:S02]  /*1eae0*/  IMAD R9, R14, -0x40, R149 ;  /* 0xffffffc00e097824 */ /* 0x000fe400078e0295 */
[----:B------:R-:W4:Y:S04]  /*1eaf0*/  LDL.LU R149, [R1+0x614] ;  /* 0x0006140001957983 */ /* 0x000f280000300800 */
[----:B------:R-:W4:Y:S04]  /*1eb00*/  LDL.LU R13, [R1+0x618] ;  /* 0x00061800010d7983 */ /* 0x000f280000300800 */
[----:B------:R-:W4:Y:S04]  /*1eb10*/  LDL.LU R12, [R1+0x61c] ;  /* 0x00061c00010c7983 */ /* 0x000f280000300800 */
[----:B------:R-:W4:Y:S01]  /*1eb20*/  LDL.LU R7, [R1+0x620] ;  /* 0x0006200001077983 */ /* 0x000f220000300800 */
[----:B------:R-:W-:-:S02]  /*1eb30*/  ISETP.GE.AND P1, PT, R11, R9, PT ;  /* 0x000000090b00720c */ /* 0x000fc40003f26270 */
[----:B------:R-:W-:-:S05]  /*1eb40*/  LOP3.LUT R9, R10, 0x70, RZ, 0x3c, !PT ;  /* 0x000000700a097812 */ /* 0x000fca00078e3cff */
[----:B------:R-:W-:Y:S01]  /*1eb50*/  VIADD R9, R9, UR4 ;  /* 0x0000000409097c36 */ /* 0x000fe20008000000 */
[----:B--2---:R-:W-:-:S05]  /*1eb60*/  IADD3 R6, P2, R6, R2, RZ ;  /* 0x0000000206067210 */ /* 0x004fca0007f5e0ff */
[----:B------:R-:W-:Y:S01]  /*1eb70*/  STL [R1+0x610], R6 ;  /* 0x0006100601007387 */ /* 0x000fe20000100800 */
[----:B------:R-:W-:Y:S01]  /*1eb80*/  MOV R10, R6 ;  /* 0x00000006000a7202 */ /* 0x000fe20000000f00 */
[----:B---3--:R-:W-:-:S05]  /*1eb90*/  IMAD.X R8, R8, 0x1, R0, P2 ;  /* 0x0000000108087824 */ /* 0x008fca00010e0600 */
[----:B------:R2:W-:Y:S01]  /*1eba0*/  STL [R1+0x60c], R8 ;  /* 0x00060c0801007387 */ /* 0x0005e20000100800 */
[----:B------:R-:W-:-:S03]  /*1ebb0*/  IMAD.MOV.U32 R11, RZ, RZ, R8 ;  /* 0x000000ffff0b7224 */ /* 0x000fc600078e0008 */
[----:B-1----:R-:W3:Y:S04]  /*1ebc0*/  LDL.LU R151, [R1+0x624] ;  /* 0x0006240001977983 */ /* 0x002ee80000300800 */
[----:B------:R-:W3:Y:S01]  /*1ebd0*/  LDL.LU R150, [R1+0x628] ;  /* 0x0006280001967983 */ /* 0x000ee20000300800 */
[----:B------:R-:W-:-:S03]  /*1ebe0*/  ISETP.GT.AND P2, PT, R5, 0x1d, PT ;  /* 0x0000001d0500780c */ /* 0x000fc60003f44270 */
[----:B--2---:R-:W2:Y:S04]  /*1ebf0*/  LDL.LU R8, [R1+0x62c] ;  /* 0x00062c0001087983 */ /* 0x004ea80000300800 */
[----:B------:R-:W2:Y:S04]  /*1ec00*/  LDL.LU R6, [R1+0x630] ;  /* 0x0006300001067983 */ /* 0x000ea80000300800 */
[----:B------:R1:W-:Y:S01]  /*1ec10*/  LDGSTS.E [R9], desc[UR16][R10.64], P3 ;  /* 0x000000000a097fae */ /* 0x0003e20009921850 */
[----:B----4-:R-:W-:Y:S02]  /*1ec20*/  IADD3 R13, P4, R13, R2, RZ ;  /* 0x000000020d0d7210 */ /* 0x010fe40007f9e0ff */
[----:B-1----:R-:W-:-:S03]  /*1ec30*/  SEL R10, RZ, 0x4, !P2 ;  /* 0x00000004ff0a7807 */ /* 0x002fc60005000000 */
[--C-:B------:R-:W-:Y:S01]  /*1ec40*/  IMAD.X R149, R149, 0x1, R0.reuse, P4 ;  /* 0x0000000195957824 */ /* 0x100fe200020e0600 */
[----:B------:R-:W-:Y:S02]  /*1ec50*/  IADD3 R7, P5, R7, R2, RZ ;  /* 0x0000000207077210 */ /* 0x000fe40007fbe0ff */
[----:B------:R-:W-:Y:S01]  /*1ec60*/  SEL R10, R10, RZ, !P0 ;  /* 0x000000ff0a0a7207 */ /* 0x000fe20004000000 */
[----:B------:R-:W-:Y:S02]  /*1ec70*/  STL [R1+0x618], R13 ;  /* 0x0006180d01007387 */ /* 0x000fe40000100800 */
[----:B------:R-:W-:Y:S01]  /*1ec80*/  IMAD.X R12, R12, 0x1, R0, P5 ;  /* 0x000000010c0c7824 */ /* 0x000fe200028e0600 */
[----:B------:R-:W-:Y:S01]  /*1ec90*/  ISETP.NE.U32.AND P2, PT, R10, RZ, PT ;  /* 0x000000ff0a00720c */ /* 0x000fe20003f45070 */
[----:B------:R1:W-:Y:S01]  /*1eca0*/  STL [R1+0x614], R149 ;  /* 0x0006149501007387 */ /* 0x0003e20000100800 */
[----:B------:R-:W-:Y:S01]  /*1ecb0*/  MOV R10, R13 ;  /* 0x0000000d000a7202 */ /* 0x000fe20000000f00 */
[----:B------:R-:W-:-:S02]  /*1ecc0*/  IMAD.MOV.U32 R11, RZ, RZ, R149 ;  /* 0x000000ffff0b7224 */ /* 0x000fc400078e0095 */
[----:B------:R-:W-:Y:S04]  /*1ecd0*/  STL [R1+0x620], R7 ;  /* 0x0006200701007387 */ /* 0x000fe80000100800 */
[----:B------:R4:W-:Y:S04]  /*1ece0*/  STL [R1+0x61c], R12 ;  /* 0x00061c0c01007387 */ /* 0x0009e80000100800 */
[----:B-1----:R-:W2:Y:S04]  /*1ecf0*/  LDL.LU R149, [R1+0x634] ;  /* 0x0006340001957983 */ /* 0x002ea80000300800 */
[----:B------:R-:W2:Y:S04]  /*1ed00*/  LDL.LU R13, [R1+0x638] ;  /* 0x00063800010d7983 */ /* 0x000ea80000300800 */
[----:B------:R1:W-:Y:S02]  /*1ed10*/  LDGSTS.E [R9+0x4000], desc[UR16][R10.64], P3 ;  /* 0x040000000a097fae */ /* 0x0003e40009921850 */
[----:B-1----:R-:W-:-:S02]  /*1ed20*/  IMAD.MOV.U32 R11, RZ, RZ, R12 ;  /* 0x000000ffff0b7224 */ /* 0x002fc400078e000c */
[----:B------:R-:W-:Y:S01]  /*1ed30*/  IMAD.MOV.U32 R10, RZ, RZ, R7 ;  /* 0x000000ffff0a7224 */ /* 0x000fe200078e0007 */
[----:B----4-:R-:W4:Y:S04]  /*1ed40*/  LDL.LU R12, [R1+0x63c] ;  /* 0x00063c00010c7983 */ /* 0x010f280000300800 */
[----:B------:R-:W4:Y:S01]  /*1ed50*/  LDL.LU R7, [R1+0x640] ;  /* 0x0006400001077983 */ /* 0x000f220000300800 */
[----:B------:R-:W-:-:S03]  /*1ed60*/  ISETP.GT.AND P3, PT, R5, 0x1e, PT ;  /* 0x0000001e0500780c */ /* 0x000fc60003f64270 */
[----:B------:R1:W-:Y:S02]  /*1ed70*/  LDGSTS.E [R9+0x4], desc[UR16][R10.64], P2 ;  /* 0x000040000a097fae */ /* 0x0003e40009121850 */
[----:B-1----:R-:W-:-:S04]  /*1ed80*/  SEL R10, RZ, 0x4, !P3 ;  /* 0x00000004ff0a7807 */ /* 0x002fc80005800000 */
[----:B------:R-:W-:-:S04]  /*1ed90*/  SEL R10, R10, RZ, !P0 ;  /* 0x000000ff0a0a7207 */ /* 0x000fc80004000000 */
[----:B------:R-:W-:Y:S02]  /*1eda0*/  ISETP.NE.U32.AND P3, PT, R10, RZ, PT ;  /* 0x000000ff0a00720c */ /* 0x000fe40003f65070 */
[----:B---3--:R-:W-:-:S04]  /*1edb0*/  IADD3 R150, P4, R150, R2, RZ ;  /* 0x0000000296967210 */ /* 0x008fc80007f9e0ff */
[----:B------:R-:W-:Y:S01]  /*1edc0*/  IADD3.X R151, R151, R0, RZ, P4, !PT ;  /* 0x0000000097977210 */ /* 0x000fe200027fe4ff */
[----:B------:R-:W-:Y:S01]  /*1edd0*/  IMAD.MOV.U32 R10, RZ, RZ, R150 ;  /* 0x000000ffff0a7224 */ /* 0x000fe200078e0096 */
[----:B--2---:R-:W-:-:S03]  /*1ede0*/  IADD3 R6, P5, R6, R2, RZ ;  /* 0x0000000206067210 */ /* 0x004fc60007fbe0ff */
[----:B------:R-:W-:Y:S01]  /*1edf0*/  IMAD.MOV.U32 R11, RZ, RZ, R151 ;  /* 0x000000ffff0b7224 */ /* 0x000fe200078e0097 */
[----:B------:R-:W-:Y:S01]  /*1ee00*/  STL [R1+0x628], R150 ;  /* 0x0006289601007387 */ /* 0x000fe20000100800 */
[----:B------:R-:W-:-:S03]  /*1ee10*/  IMAD.X R8, R8, 0x1, R0, P5 ;  /* 0x0000000108087824 */ /* 0x000fc600028e0600 */
[----:B------:R1:W-:Y:S01]  /*1ee20*/  LDGSTS.E [R9+0x4004], desc[UR16][R10.64], P2 ;  /* 0x040040000a097fae */ /* 0x0003e20009121850 */
[----:B------:R-:W-:-:S03]  /*1ee30*/  ISETP.GT.AND P2, PT, R5, 0x1f, PT ;  /* 0x0000001f0500780c */ /* 0x000fc60003f44270 */
[----:B------:R2:W-:Y:S04]  /*1ee40*/  STL [R1+0x624], R151 ;  /* 0x0006249701007387 */ /* 0x0005e80000100800 */
[----:B------:R-:W-:Y:S01]  /*1ee50*/  STL [R1+0x630], R6 ;  /* 0x0006300601007387 */ /* 0x000fe20000100800 */
[----:B-1----:R-:W-:Y:S01]  /*1ee60*/  MOV R10, R6 ;  /* 0x00000006000a7202 */ /* 0x002fe20000000f00 */
[----:B------:R-:W-:Y:S02]  /*1ee70*/  IMAD.MOV.U32 R11, RZ, RZ, R8 ;  /* 0x000000ffff0b7224 */ /* 0x000fe400078e0008 */
[----:B------:R1:W-:Y:S04]  /*1ee80*/  STL [R1+0x62c], R8 ;  /* 0x00062c0801007387 */ /* 0x0003e80000100800 */
[----:B--2---:R-:W2:Y:S04]  /*1ee90*/  LDL.LU R151, [R1+0x644] ;  /* 0x0006440001977983 */ /* 0x004ea80000300800 */
[----:B------:R-:W3:Y:S04]  /*1eea0*/  LDL.LU R150, [R1+0x648] ;  /* 0x0006480001967983 */ /* 0x000ee80000300800 */
[----:B------:R1:W-:Y:S04]  /*1eeb0*/  LDGSTS.E [R9+0x8], desc[UR16][R10.64], P3 ;  /* 0x000080000a097fae */ /* 0x0003e80009921850 */
[----:B-1----:R-:W2:Y:S04]  /*1eec0*/  LDL.LU R8, [R1+0x80c] ;  /* 0x00080c0001087983 */ /* 0x002ea80000300800 */
[----:B------:R-:W2:Y:S01]  /*1eed0*/  LDL.LU R6, [R1+0x810] ;  /* 0x0008100001067983 */ /* 0x000ea20000300800 */
[----:B------:R-:W-:-:S02]  /*1eee0*/  SEL R10, RZ, 0x4, !P2 ;  /* 0x00000004ff0a7807 */ /* 0x000fc40005000000 */
[----:B------:R-:W-:Y:S02]  /*1eef0*/  IADD3 R13, P4, R13, R2, RZ ;  /* 0x000000020d0d7210 */ /* 0x000fe40007f9e0ff */
[----:B------:R-:W-:-:S03]  /*1ef00*/  SEL R10, R10, RZ, !P0 ;  /* 0x000000ff0a0a7207 */ /* 0x000fc60004000000 */
[----:B------:R-:W-:Y:S01]  /*1ef10*/  IMAD.X R149, R149, 0x1, R0, P4 ;  /* 0x0000000195957824 */ /* 0x000fe200020e0600 */
[----:B------:R-:W-:Y:S02]  /*1ef20*/  ISETP.NE.U32.AND P2, PT, R10, RZ, PT ;  /* 0x000000ff0a00720c */ /* 0x000fe40003f45070 */
[----:B------:R-:W-:Y:S01]  /*1ef30*/  MOV R10, R13 ;  /* 0x0000000d000a7202 */ /* 0x000fe20000000f00 */
[----:B------:R-:W-:Y:S01]  /*1ef40*/  IMAD.MOV.U32 R11, RZ, RZ, R149 ;  /* 0x000000ffff0b7224 */ /* 0x000fe200078e0095 */
[----:B------:R1:W-:Y:S04]  /*1ef50*/  STL [R1+0x638], R13 ;  /* 0x0006380d01007387 */ /* 0x0003e80000100800 */
[----:B------:R-:W-:Y:S04]  /*1ef60*/  STL [R1+0x634], R149 ;  /* 0x0006349501007387 */ /* 0x000fe80000100800 */
[----:B------:R1:W-:Y:S01]  /*1ef70*/  LDGSTS.E [R9+0x4008], desc[UR16][R10.64], P3 ;  /* 0x040080000a097fae */ /* 0x0003e20009921850 */
[----:B----4-:R-:W-:-:S05]  /*1ef80*/  IADD3 R7, P5, R7, R2, RZ ;  /* 0x0000000207077210 */ /* 0x010fca0007fbe0ff */
[----:B------:R-:W-:Y:S01]  /*1ef90*/  IMAD.X R12, R12, 0x1, R0, P5 ;  /* 0x000000010c0c7824 */ /* 0x000fe200028e0600 */
[----:B------:R4:W-:Y:S01]  /*1efa0*/  STL [R1+0x640], R7 ;  /* 0x0006400701007387 */ /* 0x0009e20000100800 */
[----:B-1----:R-:W-:-:S03]  /*1efb0*/  IMAD.MOV.U32 R10, RZ, RZ, R7 ;  /* 0x000000ffff0a7224 */ /* 0x002fc600078e0007 */
[----:B------:R1:W-:Y:S01]  /*1efc0*/  STL [R1+0x63c], R12 ;  /* 0x00063c0c01007387 */ /* 0x0003e20000100800 */
[----:B------:R-:W-:-:S03]  /*1efd0*/  IMAD.MOV.U32 R11, RZ, RZ, R12 ;  /* 0x000000ffff0b7224 */ /* 0x000fc600078e000c */
[----:B------:R-:W2:Y:S04]  /*1efe0*/  LDL.LU R13, [R1+0x814] ;  /* 0x00081400010d7983 */ /* 0x000ea80000300800 */
[----:B----4-:R-:W4:Y:S04]  /*1eff0*/  LDL.LU R7, [R1+0x818] ;  /* 0x0008180001077983 */ /* 0x010f280000300800 */
[----:B------:R-:W4:Y:S04]  /*1f000*/  LDL.LU R149, [R1+0x81c] ;  /* 0x00081c0001957983 */ /* 0x000f280000300800 */
[----:B-1----:R-:W4:Y:S01]  /*1f010*/  LDL.LU R12, [R1+0x820] ;  /* 0x00082000010c7983 */ /* 0x002f220000300800 */
[----:B------:R-:W-:-:S03]  /*1f020*/  ISETP.GT.AND P3, PT, R5, 0x3c, PT ;  /* 0x0000003c0500780c */ /* 0x000fc60003f64270 */
[----:B------:R1:W-:Y:S02]  /*1f030*/  LDGSTS.E [R9+0xc], desc[UR16][R10.64], P2 ;  /* 0x0000c0000a097fae */ /* 0x0003e40009121850 */
[----:B-1----:R-:W-:-:S04]  /*1f040*/  SEL R10, RZ, 0x4, !P3 ;  /* 0x00000004ff0a7807 */ /* 0x002fc80005800000 */
[----:B------:R-:W-:-:S04]  /*1f050*/  SEL R10, R10, RZ, !P0 ;  /* 0x000000ff0a0a7207 */ /* 0x000fc80004000000 */
[----:B------:R-:W-:Y:S02]  /*1f060*/  ISETP.NE.U32.AND P3, PT, R10, RZ, PT ;  /* 0x000000ff0a00720c */ /* 0x000fe40003f65070 */
[----:B---3--:R-:W-:-:S04]  /*1f070*/  IADD3 R150, P4, R150, R2, RZ ;  /* 0x0000000296967210 */ /* 0x008fc80007f9e0ff */
[----:B--2---:R-:W-:Y:S01]  /*1f080*/  IADD3.X R151, R151, R0, RZ, P4, !PT ;  /* 0x0000000097977210 */ /* 0x004fe200027fe4ff */
[----:B------:R-:W-:Y:S01]  /*1f090*/  IMAD.MOV.U32 R10, RZ, RZ, R150 ;  /* 0x000000ffff0a7224 */ /* 0x000fe200078e0096 */
[----:B------:R-:W-:-:S03]  /*1f0a0*/  IADD3 R6, P5, R6, R2, RZ ;  /* 0x0000000206067210 */ /* 0x000fc60007fbe0ff */
[----:B------:R-:W-:Y:S01]  /*1f0b0*/  IMAD.MOV.U32 R11, RZ, RZ, R151 ;  /* 0x000000ffff0b7224 */ /* 0x000fe200078e0097 */
[----:B------:R-:W-:Y:S01]  /*1f0c0*/  STL [R1+0x648], R150 ;  /* 0x0006489601007387 */ /* 0x000fe20000100800 */
[----:B------:R-:W-:-:S03]  /*1f0d0*/  IMAD.X R8, R8, 0x1, R0, P5 ;  /* 0x0000000108087824 */ /* 0x000fc600028e0600 */
[----:B------:R-:W-:Y:S04]  /*1f0e0*/  STL [R1+0x644], R151 ;  /* 0x0006449701007387 */ /* 0x000fe80000100800 */
[----:B------:R-:W-:Y:S04]  /*1f0f0*/  STL [R1+0x810], R6 ;  /* 0x0008100601007387 */ /* 0x000fe80000100800 */
[----:B------:R1:W-:Y:S01]  /*1f100*/  LDGSTS.E [R9+0x400c], desc[UR16][R10.64], P2 ;  /* 0x0400c0000a097fae */ /* 0x0003e20009121850 */
[----:B------:R-:W-:-:S03]  /*1f110*/  ISETP.GT.AND P2, PT, R5, 0x3d, PT ;  /* 0x0000003d0500780c */ /* 0x000fc60003f44270 */
[----:B------:R2:W-:Y:S01]  /*1f120*/  STL [R1+0x80c], R8 ;  /* 0x00080c0801007387 */ /* 0x0005e20000100800 */
[----:B-1----:R-:W-:Y:S01]  /*1f130*/  IMAD.MOV.U32 R11, RZ, RZ, R8 ;  /* 0x000000ffff0b7224 */ /* 0x002fe200078e0008 */
[----:B------:R-:W-:Y:S02]  /*1f140*/  MOV R10, R6 ;  /* 0x00000006000a7202 */ /* 0x000fe40000000f00 */
[----:B--2---:R-:W2:Y:S04]  /*1f150*/  LDL.LU R8, [R1+0x824] ;  /* 0x0008240001087983 */ /* 0x004ea80000300800 */
[----:B------:R-:W3:Y:S04]  /*1f160*/  LDL.LU R6, [R1+0x828] ;  /* 0x0008280001067983 */ /* 0x000ee80000300800 */
[----:B------:R1:W-:Y:S01]  /*1f170*/  LDGSTS.E [R9+0x8000], desc[UR16][R10.64], P3 ;  /* 0x080000000a097fae */ /* 0x0003e20009921850 */
[----:B----4-:R-:W-:-:S02]  /*1f180*/  IADD3 R7, P4, R7, R2, RZ ;  /* 0x0000000207077210 */ /* 0x010fc40007f9e0ff */
[----:B-1----:R-:W-:-:S03]  /*1f190*/  SEL R10, RZ, 0x4, !P2 ;  /* 0x00000004ff0a7807 */ /* 0x002fc60005000000 */
[----:B------:R-:W-:Y:S01]  /*1f1a0*/  IMAD.X R13, R13, 0x1, R0, P4 ;  /* 0x000000010d0d7824 */ /* 0x000fe200020e0600 */
[----:B------:R-:W-:Y:S01]  /*1f1b0*/  IADD3 R12, P5, R12, R2, RZ ;  /* 0x000000020c0c7210 */ /* 0x000fe20007fbe0ff */
[----:B------:R-:W-:Y:S01]  /*1f1c0*/  STL [R1+0x818], R7 ;  /* 0x0008180701007387 */ /* 0x000fe20000100800 */
[----:B------:R-:W-:-:S03]  /*1f1d0*/  SEL R10, R10, RZ, !P0 ;  /* 0x000000ff0a0a7207 */ /* 0x000fc60004000000 */
[----:B------:R-:W-:Y:S01]  /*1f1e0*/  IMAD.X R149, R149, 0x1, R0, P5 ;  /* 0x0000000195957824 */ /* 0x000fe200028e0600 */
[----:B------:R1:W-:Y:S01]  /*1f1f0*/  STL [R1+0x814], R13 ;  /* 0x0008140d01007387 */ /* 0x0003e20000100800 */
[----:B------:R-:W-:Y:S01]  /*1f200*/  IMAD.MOV.U32 R11, RZ, RZ, R13 ;  /* 0x000000ffff0b7224 */ /* 0x000fe200078e000d */
[----:B------:R-:W-:Y:S02]  /*1f210*/  ISETP.NE.U32.AND P2, PT, R10, RZ, PT ;  /* 0x000000ff0a00720c */ /* 0x000fe40003f45070 */
[----:B------:R-:W-:Y:S01]  /*1f220*/  STL [R1+0x820], R12 ;  /* 0x0008200c01007387 */ /* 0x000fe20000100800 */
[----:B------:R-:W-:-:S03]  /*1f230*/  MOV R10, R7 ;  /* 0x00000007000a7202 */ /* 0x000fc60000000f00 */
[----:B-1----:R-:W4:Y:S04]  /*1f240*/  LDL.LU R13, [R1+0x82c] ;  /* 0x00082c00010d7983 */ /* 0x002f280000300800 */
[----:B------:R1:W-:Y:S04]  /*1f250*/  STL [R1+0x81c], R149 ;  /* 0x00081c9501007387 */ /* 0x0003e80000100800 */
[----:B------:R-:W4:Y:S04]  /*1f260*/  LDL.LU R7, [R1+0x830] ;  /* 0x0008300001077983 */ /* 0x000f280000300800 */
[----:B------:R1:W-:Y:S02]  /*1f270*/  LDGSTS.E [R9+0xc000], desc[UR16][R10.64], P3 ;  /* 0x0c0000000a097fae */ /* 0x0003e40009921850 */
[----:B-1----:R-:W-:-:S02]  /*1f280*/  IMAD.MOV.U32 R11, RZ, RZ, R149 ;  /* 0x000000ffff0b7224 */ /* 0x002fc400078e0095 */
[----:B------:R-:W-:Y:S01]  /*1f290*/  IMAD.MOV.U32 R10, RZ, RZ, R12 ;  /* 0x000000ffff0a7224 */ /* 0x000fe200078e000c */
[----:B------:R-:W4:Y:S04]  /*1f2a0*/  LDL.LU R149, [R1+0x834] ;  /* 0x0008340001957983 */ /* 0x000f280000300800 */
[----:B------:R-:W4:Y:S01]  /*1f2b0*/  LDL.LU R12, [R1+0x838] ;  /* 0x00083800010c7983 */ /* 0x000f220000300800 */
[----:B------:R-:W-:-:S03]  /*1f2c0*/  ISETP.GT.AND P3, PT, R5, 0x3e, PT ;  /* 0x0000003e0500780c */ /* 0x000fc60003f64270 */
[----:B------:R1:W-:Y:S02]  /*1f2d0*/  LDGSTS.E [R9+0x8004], desc[UR16][R10.64], P2 ;  /* 0x080040000a097fae */ /* 0x0003e40009121850 */
[----:B-1----:R-:W-:-:S04]  /*1f2e0*/  SEL R10, RZ, 0x4, !P3 ;  /* 0x00000004ff0a7807 */ /* 0x002fc80005800000 */
[----:B------:R-:W-:-:S04]  /*1f2f0*/  SEL R10, R10, RZ, !P0 ;  /* 0x000000ff0a0a7207 */ /* 0x000fc80004000000 */
[----:B------:R-:W-:Y:S02]  /*1f300*/  ISETP.NE.U32.AND P3, PT, R10, RZ, PT ;  /* 0x000000ff0a00720c */ /* 0x000fe40003f65070 */
[----:B---3--:R-:W-:-:S04]  /*1f310*/  IADD3 R6, P4, R6, R2, RZ ;  /* 0x0000000206067210 */ /* 0x008fc80007f9e0ff */
[----:B--2---:R-:W-:Y:S01]  /*1f320*/  IADD3.X R8, R8, R0, RZ, P4, !PT ;  /* 0x0000000008087210 */ /* 0x004fe200027fe4ff */
[----:B------:R-:W-:-:S04]  /*1f330*/  IMAD.MOV.U32 R10, RZ, RZ, R6 ;  /* 0x000000ffff0a7224 */ /* 0x000fc800078e0006 */
[----:B------:R-:W-:-:S05]  /*1f340*/  IMAD.MOV.U32 R11, RZ, RZ, R8 ;  /* 0x000000ffff0b7224 */ /* 0x000fca00078e0008 */
[----:B------:R1:W-:Y:S04]  /*1f350*/  LDGSTS.E [R9+0xc004], desc[UR16][R10.64], P2 ;  /* 0x0c0040000a097fae */ /* 0x0003e80009121850 */
[----:B------:R-:W-:Y:S04]  /*1f360*/  STL [R1+0x828], R6 ;  /* 0x0008280601007387 */ /* 0x000fe80000100800 */
[----:B------:R2:W-:Y:S04]  /*1f370*/  STL [R1+0x824], R8 ;  /* 0x0008240801007387 */ /* 0x0005e80000100800 */
[----:B--2---:R-:W2:Y:S04]  /*1f380*/  LDL.LU R8, [R1+0x840] ;  /* 0x0008400001087983 */ /* 0x004ea80000300800 */
[----:B------:R-:W3:Y:S01]  /*1f390*/  LDL.LU R6, [R1+0x848] ;  /* 0x0008480001067983 */ /* 0x000ee20000300800 */
[----:B----4-:R-:W-:-:S05]  /*1f3a0*/  IADD3 R7, P2, R7, R2, RZ ;  /* 0x0000000207077210 */ /* 0x010fca0007f5e0ff */
[----:B------:R-:W-:Y:S01]  /*1f3b0*/  IMAD.X R13, R13, 0x1, R0, P2 ;  /* 0x000000010d0d7824 */ /* 0x000fe200010e0600 */
[----:B------:R-:W-:Y:S03]  /*1f3c0*/  STL [R1+0x830], R7 ;  /* 0x0008300701007387 */ /* 0x000fe60000100800 */
[----:B-1----:R-:W-:Y:S01]  /*1f3d0*/  IMAD.MOV.U32 R11, RZ, RZ, R13 ;  /* 0x000000ffff0b7224 */ /* 0x002fe200078e000d */
[----:B------:R1:W-:Y:S01]  /*1f3e0*/  STL [R1+0x82c], R13 ;  /* 0x00082c0d01007387 */ /* 0x0003e20000100800 */
[----:B------:R-:W-:-:S05]  /*1f3f0*/  MOV R10, R7 ;  /* 0x00000007000a7202 */ /* 0x000fca0000000f00 */
[----:B------:R4:W-:Y:S04]  /*1f400*/  LDGSTS.E [R9+0x8008], desc[UR16][R10.64], P3 ;  /* 0x080080000a097fae */ /* 0x0009e80009921850 */
[----:B-1----:R-:W3:Y:S04]  /*1f410*/  LDL.LU R13, [R1+0x83c] ;  /* 0x00083c00010d7983 */ /* 0x002ee80000300800 */
[----:B------:R-:W3:Y:S01]  /*1f420*/  LDL.LU R7, [R1+0x844] ;  /* 0x0008440001077983 */ /* 0x000ee20000300800 */
[----:B------:R-:W-:-:S05]  /*1f430*/  IADD3 R12, P4, R12, R2, RZ ;  /* 0x000000020c0c7210 */ /* 0x000fca0007f9e0ff */
[----:B------:R-:W-:Y:S01]  /*1f440*/  IMAD.X R149, R149, 0x1, R0, P4 ;  /* 0x0000000195957824 */ /* 0x000fe200020e0600 */
[----:B------:R1:W-:Y:S01]  /*1f450*/  STL [R1+0x838], R12 ;  /* 0x0008380c01007387 */ /* 0x0003e20000100800 */
[----:B----4-:R-:W-:-:S03]  /*1f460*/  IMAD.MOV.U32 R10, RZ, RZ, R12 ;  /* 0x000000ffff0a7224 */ /* 0x010fc600078e000c */
[----:B------:R4:W-:Y:S01]  /*1f470*/  STL [R1+0x834], R149 ;  /* 0x0008349501007387 */ /* 0x0009e20000100800 */
[----:B------:R-:W-:-:S03]  /*1f480*/  MOV R11, R149 ;  /* 0x00000095000b7202 */ /* 0x000fc60000000f00 */
[----:B------:R-:W3:Y:S04]  /*1f490*/  LDL.LU R151, [R1+0x84c] ;  /* 0x00084c0001977983 */ /* 0x000ee80000300800 */
[----:B-1----:R-:W3:Y:S04]  /*1f4a0*/  LDL.LU R12, [R1+0x850] ;  /* 0x00085000010c7983 */ /* 0x002ee80000300800 */
[----:B------:R-:W3:Y:S04]  /*1f4b0*/  LDL.LU R150, [R1+0x86c] ;  /* 0x00086c0001967983 */ /* 0x000ee80000300800 */
[----:B----4-:R-:W4:Y:S01]  /*1f4c0*/  LDL.LU R149, [R1+0x870] ;  /* 0x0008700001957983 */ /* 0x010f220000300800 */
[----:B------:R-:W-:-:S03]  /*1f4d0*/  ISETP.GT.AND P2, PT, R5, 0x3f, PT ;  /* 0x0000003f0500780c */ /* 0x000fc60003f44270 */
[----:B------:R1:W-:Y:S01]  /*1f4e0*/  LDGSTS.E [R9+0xc008], desc[UR16][R10.64], P3 ;  /* 0x0c0080000a097fae */ /* 0x0003e20009921850 */
[----:B------:R-:W-:-:S04]  /*1f4f0*/  SEL R5, RZ, 0x4, !P2 ;  /* 0x00000004ff057807 */ /* 0x000fc80005000000 */
[----:B------:R-:W-:-:S04]  /*1f500*/  SEL R5, R5, RZ, !P0 ;  /* 0x000000ff05057207 */ /* 0x000fc80004000000 */
[----:B------:R-:W-:Y:S02]  /*1f510*/  ISETP.NE.U32.AND P2, PT, R5, RZ, PT ;  /* 0x000000ff0500720c */ /* 0x000fe40003f45070 */
[----:B------:R-:W-:-:S04]  /*1f520*/  SEL R5, RZ, 0x4, P1 ;  /* 0x00000004ff057807 */ /* 0x000fc80000800000 */
[----:B------:R-:W-:-:S04]  /*1f530*/  SEL R5, R5, RZ, !P0 ;  /* 0x000000ff05057207 */ /* 0x000fc80004000000 */
[----:B------:R-:W-:Y:S01]  /*1f540*/  ISETP.NE.U32.AND P0, PT, R5, RZ, PT ;  /* 0x000000ff0500720c */ /* 0x000fe20003f05070 */
[----:B------:R-:W-:Y:S01]  /*1f550*/  VIADD R5, R15, UR4 ;  /* 0x000000040f057c36 */ /* 0x000fe20008000000 */
[-C--:B--2---:R-:W-:Y:S02]  /*1f560*/  IADD3 R8, P3, R8, R2.reuse, RZ ;  /* 0x0000000208087210 */ /* 0x084fe40007f7e0ff */
[----:B---3--:R-:W-:-:S03]  /*1f570*/  IADD3 R6, P4, R6, R2, RZ ;  /* 0x0000000206067210 */ /* 0x008fc60007f9e0ff */
[----:B-1----:R-:W-:Y:S01]  /*1f580*/  IMAD.MOV.U32 R10, RZ, RZ, R8 ;  /* 0x000000ffff0a7224 */ /* 0x002fe200078e0008 */
[----:B------:R1:W-:Y:S01]  /*1f590*/  STL [R1+0x840], R8 ;  /* 0x0008400801007387 */ /* 0x0003e20000100800 */
[--C-:B------:R-:W-:Y:S02]  /*1f5a0*/  IMAD.X R13, R13, 0x1, R0.reuse, P3 ;  /* 0x000000010d0d7824 */ /* 0x100fe400018e0600 */
[----:B------:R-:W-:-:S03]  /*1f5b0*/  IMAD.X R7, R7, 0x1, R0, P4 ;  /* 0x0000000107077824 */ /* 0x000fc600020e0600 */
[----:B------:R-:W-:Y:S01]  /*1f5c0*/  MOV R11, R13 ;  /* 0x0000000d000b7202 */ /* 0x000fe20000000f00 */
[----:B------:R-:W-:Y:S04]  /*1f5d0*/  STL [R1+0x83c], R13 ;  /* 0x00083c0d01007387 */ /* 0x000fe80000100800 */
[----:B------:R2:W-:Y:S04]  /*1f5e0*/  STL [R1+0x848], R6 ;  /* 0x0008480601007387 */ /* 0x0005e80000100800 */
[----:B------:R3:W-:Y:S04]  /*1f5f0*/  LDGSTS.E [R9+0x800c], desc[UR16][R10.64], P2 ;  /* 0x0800c0000a097fae */ /* 0x0007e80009121850 */
[----:B------:R4:W-:Y:S04]  /*1f600*/  STL [R1+0x844], R7 ;  /* 0x0008440701007387 */ /* 0x0009e80000100800 */
[----:B-1----:R-:W4:Y:S01]  /*1f610*/  LDL.LU R8, [R1+0x88c] ;  /* 0x00088c0001087983 */ /* 0x002f220000300800 */
[----:B---3--:R-:W-:-:S03]  /*1f620*/  IMAD.MOV.U32 R10, RZ, RZ, R6 ;  /* 0x000000ffff0a7224 */ /* 0x008fc600078e0006 */
[----:B--2---:R-:W2:Y:S01]  /*1f630*/  LDL.LU R6, [R1+0x890] ;  /* 0x0008900001067983 */ /* 0x004ea20000300800 */
[----:B------:R-:W-:-:S03]  /*1f640*/  IMAD.MOV.U32 R11, RZ, RZ, R7 ;  /* 0x000000ffff0b7224 */ /* 0x000fc600078e0007 */
[----:B------:R-:W3:Y:S04]  /*1f650*/  LDL.LU R13, [R1+0x8ac] ;  /* 0x0008ac00010d7983 */ /* 0x000ee80000300800 */
[----:B----4-:R-:W4:Y:S01]  /*1f660*/  LDL.LU R7, [R1+0x8b0] ;  /* 0x0008b00001077983 */ /* 0x010f220000300800 */
[----:B------:R-:W-:-:S03]  /*1f670*/  IADD3 R12, P1, R12, R4, RZ ;  /* 0x000000040c0c7210 */ /* 0x000fc60007f3e0ff */
[----:B------:R1:W-:Y:S01]  /*1f680*/  LDGSTS.E [R9+0xc00c], desc[UR16][R10.64], P2 ;  /* 0x0c00c0000a097fae */ /* 0x0003e20009121850 */
[----:B------:R-:W-:Y:S01]  /*1f690*/  IADD3 R149, P2, R149, R4, RZ ;  /* 0x0000000495957210 */ /* 0x000fe20007f5e0ff */
[----:B------:R-:W-:Y:S02]  /*1f6a0*/  IMAD.X R151, R151, 0x1, R3, P1 ;  /* 0x0000000197977824 */ /* 0x000fe400008e0603 */
[----:B------:R1:W-:Y:S01]  /*1f6b0*/  STL [R1+0x850], R12 ;  /* 0x0008500c01007387 */ /* 0x0003e20000100800 */
[----:B------:R-:W-:-:S03]  /*1f6c0*/  IADD3.X R150, R150, R3, RZ, P2, !PT ;  /* 0x0000000396967210 */ /* 0x000fc600017fe4ff */
[----:B------:R-:W-:Y:S01]  /*1f6d0*/  STL [R1+0x84c], R151 ;  /* 0x00084c9701007387 */ /* 0x000fe20000100800 */
[----:B-1----:R-:W-:-:S03]  /*1f6e0*/  IMAD.MOV.U32 R10, RZ, RZ, R12 ;  /* 0x000000ffff0a7224 */ /* 0x002fc600078e000c */
[----:B------:R1:W-:Y:S01]  /*1f6f0*/  STL [R1+0x870], R149 ;  /* 0x0008709501007387 */ /* 0x0003e20000100800 */
[----:B------:R-:W-:-:S03]  /*1f700*/  IMAD.MOV.U32 R11, RZ, RZ, R151 ;  /* 0x000000ffff0b7224 */ /* 0x000fc600078e0097 */
[----:B------:R1:W-:Y:S04]  /*1f710*/  STL [R1+0x86c], R150 ;  /* 0x00086c9601007387 */ /* 0x0003e80000100800 */
[----:B------:R-:W3:Y:S04]  /*1f720*/  LDL.LU R9, [R1+0x8d0] ;  /* 0x0008d00001097983 */ /* 0x000ee80000300800 */
[----:B------:R-:W0:Y:S04]  /*1f730*/  LDGDEPBAR ;  /* 0x00000000000079af */ /* 0x000e280000000000 */
[----:B------:R1:W-:Y:S04]  /*1f740*/  LDGSTS.E [R5+0x30000], desc[UR16][R10.64], P0 ;  /* 0x300000000a057fae */ /* 0x0003e80008121850 */
[----:B------:R-:W3:Y:S01]  /*1f750*/  LDL.LU R12, [R1+0x8f0] ;  /* 0x0008f000010c7983 */ /* 0x000ee20000300800 */
[----:B-1----:R-:W-:-:S03]  /*1f760*/  MOV R10, R149 ;  /* 0x00000095000a7202 */ /* 0x002fc60000000f00 */
[----:B------:R-:W3:Y:S01]  /*1f770*/  LDL.LU R149, [R1+0x8cc] ;  /* 0x0008cc0001957983 */ /* 0x000ee20000300800 */
[----:B------:R-:W-:-:S03]  /*1f780*/  IMAD.MOV.U32 R11, RZ, RZ, R150 ;  /* 0x000000ffff0b7224 */ /* 0x000fc600078e0096 */
[----:B------:R-:W3:Y:S04]  /*1f790*/  LDL.LU R150, [R1+0x8ec] ;  /* 0x0008ec0001967983 */ /* 0x000ee80000300800 */
[----:B------:R1:W-:Y:S01]  /*1f7a0*/  LDGSTS.E [R5+0x30400], desc[UR16][R10.64], P0 ;  /* 0x304000000a057fae */ /* 0x0003e20008121850 */
[----:B--2---:R-:W-:-:S05]  /*1f7b0*/  IADD3 R6, P1, R6, R4, RZ ;  /* 0x0000000406067210 */ /* 0x004fca0007f3e0ff */
[--C-:B------:R-:W-:Y:S01]  /*1f7c0*/  IMAD.X R8, R8, 0x1, R3.reuse, P1 ;  /* 0x0000000108087824 */ /* 0x100fe200008e0603 */
[----:B----4-:R-:W-:Y:S01]  /*1f7d0*/  IADD3 R7, P2, R7, R4, RZ ;  /* 0x0000000407077210 */ /* 0x010fe20007f5e0ff */
[----:B------:R2:W-:Y:S01]  /*1f7e0*/  STL [R1+0x890], R6 ;  /* 0x0008900601007387 */ /* 0x0005e20000100800 */
[----:B-1----:R-:W-:Y:S01]  /*1f7f0*/  MOV R10, R6 ;  /* 0x00000006000a7202 */ /* 0x002fe20000000f00 */
[----:B------:R-:W-:Y:S02]  /*1f800*/  IMAD.MOV.U32 R11, RZ, RZ, R8 ;  /* 0x000000ffff0b7224 */ /* 0x000fe400078e0008 */
[----:B---3--:R-:W-:Y:S01]  /*1f810*/  IMAD.X R13, R13, 0x1, R3, P2 ;  /* 0x000000010d0d7824 */ /* 0x008fe200010e0603 */
[----:B------:R1:W-:Y:S04]  /*1f820*/  STL [R1+0x88c], R8 ;  /* 0x00088c0801007387 */ /* 0x0003e80000100800 */
[----:B------:R3:W-:Y:S04]  /*1f830*/  STL [R1+0x8b0], R7 ;  /* 0x0008b00701007387 */ /* 0x0007e80000100800 */
[----:B--2---:R-:W2:Y:S04]  /*1f840*/  LDL.LU R6, [R1+0x910] ;  /* 0x0009100001067983 */ /* 0x004ea80000300800 */
[----:B------:R4:W-:Y:S04]  /*1f850*/  STL [R1+0x8ac], R13 ;  /* 0x0008ac0d01007387 */ /* 0x0009e80000100800 */
[----:B------:R4:W-:Y:S04]  /*1f860*/  LDGSTS.E [R5+0x30800], desc[UR16][R10.64], P0 ;  /* 0x308000000a057fae */ /* 0x0009e80008121850 */
[----:B-1----:R-:W2:Y:S01]  /*1f870*/  LDL.LU R8, [R1+0x930] ;  /* 0x0009300001087983 */ /* 0x002ea20000300800 */
[----:B----4-:R-:W-:-:S03]  /*1f880*/  IMAD.MOV.U32 R10, RZ, RZ, R7 ;  /* 0x000000ffff0a7224 */ /* 0x010fc600078e0007 */
[----:B---3--:R-:W3:Y:S01]  /*1f890*/  LDL.LU R7, [R1+0x90c] ;  /* 0x00090c0001077983 */ /* 0x008ee20000300800 */
[----:B------:R-:W-:-:S03]  /*1f8a0*/  IMAD.MOV.U32 R11, RZ, RZ, R13 ;  /* 0x000000ffff0b7224 */ /* 0x000fc600078e000d */
[----:B------:R-:W4:Y:S01]  /*1f8b0*/  LDL.LU R13, [R1+0x92c] ;  /* 0x00092c00010d7983 */ /* 0x000f220000300800 */
[-C--:B------:R-:W-:Y:S02]  /*1f8c0*/  IADD3 R9, P1, R9, R4.reuse, RZ ;  /* 0x0000000409097210 */ /* 0x080fe40007f3e0ff */
[----:B------:R-:W-:Y:S01]  /*1f8d0*/  IADD3 R12, P2, R12, R4, RZ ;  /* 0x000000040c0c7210 */ /* 0x000fe20007f5e0ff */
[----:B------:R1:W-:Y:S01]  /*1f8e0*/  LDGSTS.E [R5+0x30c00], desc[UR16][R10.64], P0 ;  /* 0x30c000000a057fae */ /* 0x0003e20008121850 */
[----:B------:R-:W-:-:S03]  /*1f8f0*/  IADD3.X R149, R149, R3, RZ, P1, !PT ;  /* 0x0000000395957210 */ /* 0x000fc60000ffe4ff */
[----:B------:R1:W-:Y:S01]  /*1f900*/  STL [R1+0x8d0], R9 ;  /* 0x0008d00901007387 */ /* 0x0003e20000100800 */
[----:B------:R-:W-:-:S03]  /*1f910*/  IMAD.X R150, R150, 0x1, R3, P2 ;  /* 0x0000000196967824 */ /* 0x000fc600010e0603 */
[----:B------:R1:W-:Y:S02]  /*1f920*/  STL [R1+0x8cc], R149 ;  /* 0x0008cc9501007387 */ /* 0x0003e40000100800 */
[----:B-1----:R-:W-:Y:S02]  /*1f930*/  IMAD.MOV.U32 R10, RZ, RZ, R9 ;  /* 0x000000ffff0a7224 */ /* 0x002fe400078e0009 */
[----:B------:R-:W-:Y:S01]  /*1f940*/  IMAD.MOV.U32 R11, RZ, RZ, R149 ;  /* 0x000000ffff0b7224 */ /* 0x000fe200078e0095 */
[----:B------:R1:W-:Y:S04]  /*1f950*/  STL [R1+0x8f0], R12 ;  /* 0x0008f00c01007387 */ /* 0x0003e80000100800 */
[----:B------:R-:W4:Y:S04]  /*1f960*/  LDL.LU R9, [R1+0x950] ;  /* 0x0009500001097983 */ /* 0x000f280000300800 */
[----:B------:R1:W-:Y:S04]  /*1f970*/  STL [R1+0x8ec], R150 ;  /* 0x0008ec9601007387 */ /* 0x0003e80000100800 */
[----:B------:R1:W-:Y:S04]  /*1f980*/  LDGSTS.E [R5+0x31000], desc[UR16][R10.64], P0 ;  /* 0x310000000a057fae */ /* 0x0003e80008121850 */
[----:B------:R-:W4:Y:S01]  /*1f990*/  LDL.LU R149, [R1+0x970] ;  /* 0x0009700001957983 */ /* 0x000f220000300800 */
[----:B-1----:R-:W-:-:S03]  /*1f9a0*/  MOV R10, R12 ;  /* 0x0000000c000a7202 */ /* 0x002fc60000000f00 */
[----:B------:R-:W4:Y:S01]  /*1f9b0*/  LDL.LU R12, [R1+0x94c] ;  /* 0x00094c00010c7983 */ /* 0x000f220000300800 */
[----:B------:R-:W-:-:S03]  /*1f9c0*/  IMAD.MOV.U32 R11, RZ, RZ, R150 ;  /* 0x000000ffff0b7224 */ /* 0x000fc600078e0096 */
[----:B------:R-:W4:Y:S04]  /*1f9d0*/  LDL.LU R150, [R1+0x96c] ;  /* 0x00096c0001967983 */ /* 0x000f280000300800 */
[----:B------:R1:W-:Y:S01]  /*1f9e0*/  LDGSTS.E [R5+0x31400], desc[UR16][R10.64], P0 ;  /* 0x314000000a057fae */ /* 0x0003e20008121850 */
[----:B--2---:R-:W-:-:S04]  /*1f9f0*/  IADD3 R6, P1, R6, R4, RZ ;  /* 0x0000000406067210 */ /* 0x004fc80007f3e0ff */
[----:B-1----:R-:W-:Y:S01]  /*1fa00*/  MOV R10, R6 ;  /* 0x00000006000a7202 */ /* 0x002fe20000000f00 */
[----:B------:R1:W-:Y:S01]  /*1fa10*/  STL [R1+0x910], R6 ;  /* 0x0009100601007387 */ /* 0x0003e20000100800 */
[----:B------:R-:W-:Y:S01]  /*1fa20*/  IADD3 R8, P2, R8, R4, RZ ;  /* 0x0000000408087210 */ /* 0x000fe20007f5e0ff */
[----:B---3--:R-:W-:-:S04]  /*1fa30*/  IMAD.X R7, R7, 0x1, R3, P1 ;  /* 0x0000000107077824 */ /* 0x008fc800008e0603 */
[----:B----4-:R-:W-:Y:S01]  /*1fa40*/  IMAD.X R13, R13, 0x1, R3, P2 ;  /* 0x000000010d0d7824 */ /* 0x010fe200010e0603 */
[----:B------:R2:W-:Y:S01]  /*1fa50*/  STL [R1+0x90c], R7 ;  /* 0x00090c0701007387 */ /* 0x0005e20000100800 */
[----:B------:R-:W-:-:S03]  /*1fa60*/  IMAD.MOV.U32 R11, RZ, RZ, R7 ;  /* 0x000000ffff0b7224 */ /* 0x000fc600078e0007 */
[----:B------:R3:W-:Y:S04]  /*1fa70*/  STL [R1+0x930], R8 ;  /* 0x0009300801007387 */ /* 0x0007e80000100800 */
[----:B-1----:R-:W4:Y:S04]  /*1fa80*/  LDL.LU R6, [R1+0x990] ;  /* 0x0009900001067983 */ /* 0x002f280000300800 */
[----:B------:R1:W-:Y:S04]  /*1fa90*/  STL [R1+0x92c], R13 ;  /* 0x00092c0d01007387 */ /* 0x0003e80000100800 */
[----:B------:R3:W-:Y:S04]  /*1faa0*/  LDGSTS.E [R5+0x31800], desc[UR16][R10.64], P0 ;  /* 0x318000000a057fae */ /* 0x0007e80008121850 */
[----:B--2---:R-:W2:Y:S01]  /*1fab0*/  LDL.LU R7, [R1+0x9b0] ;  /* 0x0009b00001077983 */ /* 0x004ea20000300800 */
[----:B---3--:R-:W-:-:S03]  /*1fac0*/  IMAD.MOV.U32 R10, RZ, RZ, R8 ;  /* 0x000000ffff0a7224 */ /* 0x008fc600078e0008 */
[----:B------:R-:W3:Y:S01]  /*1fad0*/  LDL.LU R8, [R1+0x98c] ;  /* 0x00098c0001087983 */ /* 0x000ee20000300800 */
[----:B------:R-:W-:-:S03]  /*1fae0*/  IMAD.MOV.U32 R11, RZ, RZ, R13 ;  /* 0x000000ffff0b7224 */ /* 0x000fc600078e000d */
[----:B-1----:R-:W3:Y:S01]  /*1faf0*/  LDL.LU R13, [R1+0x9ac] ;  /* 0x0009ac00010d7983 */ /* 0x002ee20000300800 */
        /* <DEDUP_REMOVED lines=10> */
[----:B------:R-:W3:Y:S04]  /*1fba0*/  LDL.LU R9, [R1+0x9d0] ;  /* 0x0009d00001097983 */ /* 0x000ee80000300800 */
[----:B------:R1:W-:Y:S04]  /*1fbb0*/  STL [R1+0x96c], R150 ;  /* 0x00096c9601007387 */ /* 0x0003e80000100800 */
[----:B------:R1:W-:Y:S04]  /*1fbc0*/  LDGSTS.E [R5+0x32000], desc[UR16][R10.64], P0 ;  /* 0x320000000a057fae */ /* 0x0003e80008121850 */
[----:B------:R-:W3:Y:S01]  /*1fbd0*/  LDL.LU R12, [R1+0x9f0] ;  /* 0x0009f000010c7983 */ /* 0x000ee20000300800 */
[----:B-1----:R-:W-:-:S03]  /*1fbe0*/  MOV R10, R149 ;  /* 0x00000095000a7202 */ /* 0x002fc60000000f00 */
[----:B------:R-:W3:Y:S01]  /*1fbf0*/  LDL.LU R149, [R1+0x9cc] ;  /* 0x0009cc0001957983 */ /* 0x000ee20000300800 */
[----:B------:R-:W-:-:S03]  /*1fc00*/  IMAD.MOV.U32 R11, RZ, RZ, R150 ;  /* 0x000000ffff0b7224 */ /* 0x000fc600078e0096 */
[----:B------:R-:W3:Y:S04]  /*1fc10*/  LDL.LU R150, [R1+0x9ec] ;  /* 0x0009ec0001967983 */ /* 0x000ee80000300800 */
[----:B------:R1:W-:Y:S01]  /*1fc20*/  LDGSTS.E [R5+0x32400], desc[UR16][R10.64], P0 ;  /* 0x324000000a057fae */ /* 0x0003e20008121850 */
[----:B----4-:R-:W-:-:S04]  /*1fc30*/  IADD3 R6, P1, R6, R4, RZ ;  /* 0x0000000406067210 */ /* 0x010fc80007f3e0ff */
[----:B-1----:R-:W-:Y:S01]  /*1fc40*/  MOV R10, R6 ;  /* 0x00000006000a7202 */ /* 0x002fe20000000f00 */
[----:B------:R1:W-:Y:S01]  /*1fc50*/  STL [R1+0x990], R6 ;  /* 0x0009900601007387 */ /* 0x0003e20000100800 */
[----:B--2---:R-:W-:Y:S01]  /*1fc60*/  IADD3 R7, P2, R7, R4, RZ ;  /* 0x0000000407077210 */ /* 0x004fe20007f5e0ff */
[----:B---3--:R-:W-:-:S04]  /*1fc70*/  IMAD.X R8, R8, 0x1, R3, P1 ;  /* 0x0000000108087824 */ /* 0x008fc800008e0603 */
[----:B------:R-:W-:Y:S01]  /*1fc80*/  IMAD.X R13, R13, 0x1, R3, P2 ;  /* 0x000000010d0d7824 */ /* 0x000fe200010e0603 */
[----:B------:R2:W-:Y:S01]  /*1fc90*/  STL [R1+0x98c], R8 ;  /* 0x00098c0801007387 */ /* 0x0005e20000100800 */
[----:B------:R-:W-:-:S03]  /*1fca0*/  IMAD.MOV.U32 R11, RZ, RZ, R8 ;  /* 0x000000ffff0b7224 */ /* 0x000fc600078e0008 */
[----:B------:R3:W-:Y:S04]  /*1fcb0*/  STL [R1+0x9b0], R7 ;  /* 0x0009b00701007387 */ /* 0x0007e80000100800 */
[----:B-1----:R-:W4:Y:S04]  /*1fcc0*/  LDL.LU R6, [R1+0xa10] ;  /* 0x000a100001067983 */ /* 0x002f280000300800 */
[----:B------:R1:W-:Y:S04]  /*1fcd0*/  STL [R1+0x9ac], R13 ;  /* 0x0009ac0d01007387 */ /* 0x0003e80000100800 */
[----:B------:R1:W-:Y:S04]  /*1fce0*/  LDGSTS.E [R5+0x32800], desc[UR16][R10.64], P0 ;  /* 0x328000000a057fae */ /* 0x0003e80008121850 */
[----:B--2---:R-:W2:Y:S01]  /*1fcf0*/  LDL.LU R8, [R1+0xa30] ;  /* 0x000a300001087983 */ /* 0x004ea20000300800 */
[----:B-1----:R-:W-:-:S03]  /*1fd00*/  IMAD.MOV.U32 R10, RZ, RZ, R7 ;  /* 0x000000ffff0a7224 */ /* 0x002fc600078e0007 */
[----:B---3--:R-:W3:Y:S01]  /*1fd10*/  LDL.LU R7, [R1+0xa0c] ;  /* 0x000a0c0001077983 */ /* 0x008ee20000300800 */
[----:B------:R-:W-:-:S03]  /*1fd20*/  IMAD.MOV.U32 R11, RZ, RZ, R13 ;  /* 0x000000ffff0b7224 */ /* 0x000fc600078e000d */
[----:B------:R-:W3:Y:S01]  /*1fd30*/  LDL.LU R13, [R1+0xa2c] ;  /* 0x000a2c00010d7983 */ /* 0x000ee20000300800 */
        /* <DEDUP_REMOVED lines=129> */
[----:B------:R-:W-:Y:S01]  /*20550*/  STL [R1+0xb90], R6 ;  /* 0x000b900601007387 */ /* 0x000fe20000100800 */
[----:B--2---:R-:W-:Y:S01]  /*20560*/  IADD3 R7, P2, R7, R4, RZ ;  /* 0x0000000407077210 */ /* 0x004fe20007f5e0ff */
[----:B---3--:R-:W-:-:S04]  /*20570*/  IMAD.X R8, R8, 0x1, R3, P1 ;  /* 0x0000000108087824 */ /* 0x008fc800008e0603 */
[----:B------:R-:W-:Y:S01]  /*20580*/  IMAD.X R13, R13, 0x1, R3, P2 ;  /* 0x000000010d0d7824 */ /* 0x000fe200010e0603 */
[----:B------:R1:W-:Y:S01]  /*20590*/  STL [R1+0xb8c], R8 ;  /* 0x000b8c0801007387 */ /* 0x0003e20000100800 */
[----:B------:R-:W-:-:S03]  /*205a0*/  IMAD.MOV.U32 R11, RZ, RZ, R8 ;  /* 0x000000ffff0b7224 */ /* 0x000fc600078e0008 */
[----:B------:R-:W-:Y:S04]  /*205b0*/  STL [R1+0xbb0], R7 ;  /* 0x000bb00701007387 */ /* 0x000fe80000100800 */
[----:B------:R2:W-:Y:S04]  /*205c0*/  LDGSTS.E [R5+0x36800], desc[UR16][R10.64], P0 ;  /* 0x368000000a057fae */ /* 0x0005e80008121850 */
[----:B-1----:R-:W3:Y:S04]  /*205d0*/  LDL.LU R8, [R1+0xc10] ;  /* 0x000c100001087983 */ /* 0x002ee80000300800 */
[----:B------:R1:W-:Y:S04]  /*205e0*/  STL [R1+0xbac], R13 ;  /* 0x000bac0d01007387 */ /* 0x0003e80000100800 */
[----:B------:R-:W4:Y:S01]  /*205f0*/  LDL.LU R6, [R1+0xc30] ;  /* 0x000c300001067983 */ /* 0x000f220000300800 */
[----:B--2---:R-:W-:-:S02]  /*20600*/  IMAD.MOV.U32 R11, RZ, RZ, R13 ;  /* 0x000000ffff0b7224 */ /* 0x004fc400078e000d */
[----:B------:R-:W-:Y:S01]  /*20610*/  IMAD.MOV.U32 R10, RZ, RZ, R7 ;  /* 0x000000ffff0a7224 */ /* 0x000fe200078e0007 */
[----:B-1----:R-:W2:Y:S04]  /*20620*/  LDL.LU R13, [R1+0xc0c] ;  /* 0x000c0c00010d7983 */ /* 0x002ea80000300800 */
[----:B------:R-:W2:Y:S01]  /*20630*/  LDL.LU R7, [R1+0xc2c] ;  /* 0x000c2c0001077983 */ /* 0x000ea20000300800 */
[-C--:B------:R-:W-:Y:S02]  /*20640*/  IADD3 R9, P1, R9, R4.reuse, RZ ;  /* 0x0000000409097210 */ /* 0x080fe40007f3e0ff */
[----:B------:R-:W-:Y:S01]  /*20650*/  IADD3 R12, P2, R12, R4, RZ ;  /* 0x000000040c0c7210 */ /* 0x000fe20007f5e0ff */
[----:B------:R1:W-:Y:S04]  /*20660*/  LDGSTS.E [R5+0x36c00], desc[UR16][R10.64], P0 ;  /* 0x36c000000a057fae */ /* 0x0003e80008121850 */
[----:B------:R1:W-:Y:S01]  /*20670*/  STL [R1+0xbd0], R9 ;  /* 0x000bd00901007387 */ /* 0x0003e20000100800 */
[----:B------:R-:W-:Y:S01]  /*20680*/  IADD3.X R149, R149, R3, RZ, P1, !PT ;  /* 0x0000000395957210 */ /* 0x000fe20000ffe4ff */
[----:B-1----:R-:W-:-:S02]  /*20690*/  IMAD.MOV.U32 R10, RZ, RZ, R9 ;  /* 0x000000ffff0a7224 */ /* 0x002fc400078e0009 */
[----:B------:R-:W-:Y:S02]  /*206a0*/  IMAD.X R150, R150, 0x1, R3, P2 ;  /* 0x0000000196967824 */ /* 0x000fe400010e0603 */
[----:B------:R1:W-:Y:S01]  /*206b0*/  STL [R1+0xbcc], R149 ;  /* 0x000bcc9501007387 */ /* 0x0003e20000100800 */
[----:B------:R-:W-:-:S03]  /*206c0*/  IMAD.MOV.U32 R11, RZ, RZ, R149 ;  /* 0x000000ffff0b7224 */ /* 0x000fc600078e0095 */
[----:B------:R1:W-:Y:S04]  /*206d0*/  STL [R1+0xbf0], R12 ;  /* 0x000bf00c01007387 */ /* 0x0003e80000100800 */
[----:B------:R-:W2:Y:S04]  /*206e0*/  LDL.LU R9, [R1+0x858] ;  /* 0x0008580001097983 */ /* 0x000ea80000300800 */
[----:B------:R1:W-:Y:S04]  /*206f0*/  STL [R1+0xbec], R150 ;  /* 0x000bec9601007387 */ /* 0x0003e80000100800 */
[----:B------:R1:W-:Y:S04]  /*20700*/  LDGSTS.E [R5+0x37000], desc[UR16][R10.64], P0 ;  /* 0x370000000a057fae */ /* 0x0003e80008121850 */
[----:B-1----:R-:W2:Y:S01]  /*20710*/  LDL.LU R149, [R1+0x878] ;  /* 0x0008780001957983 */ /* 0x002ea20000300800 */
[----:B------:R-:W-:-:S03]  /*20720*/  MOV R10, R12 ;  /* 0x0000000c000a7202 */ /* 0x000fc60000000f00 */
[----:B------:R-:W2:Y:S01]  /*20730*/  LDL.LU R12, [R1+0x854] ;  /* 0x00085400010c7983 */ /* 0x000ea20000300800 */
[----:B------:R-:W-:-:S03]  /*20740*/  IMAD.MOV.U32 R11, RZ, RZ, R150 ;  /* 0x000000ffff0b7224 */ /* 0x000fc600078e0096 */
[----:B------:R-:W2:Y:S04]  /*20750*/  LDL.LU R150, [R1+0x874] ;  /* 0x0008740001967983 */ /* 0x000ea80000300800 */
[----:B------:R1:W-:Y:S01]  /*20760*/  LDGSTS.E [R5+0x37400], desc[UR16][R10.64], P0 ;  /* 0x374000000a057fae */ /* 0x0003e20008121850 */
[-C--:B---3--:R-:W-:Y:S02]  /*20770*/  IADD3 R8, P1, R8, R4.reuse, RZ ;  /* 0x0000000408087210 */ /* 0x088fe40007f3e0ff */
[----:B----4-:R-:W-:Y:S02]  /*20780*/  IADD3 R6, P2, R6, R4, RZ ;  /* 0x0000000406067210 */ /* 0x010fe40007f5e0ff */
[----:B-1----:R-:W-:Y:S01]  /*20790*/  MOV R10, R8 ;  /* 0x00000008000a7202 */ /* 0x002fe20000000f00 */
[--C-:B--2---:R-:W-:Y:S01]  /*207a0*/  IMAD.X R13, R13, 0x1, R3.reuse, P1 ;  /* 0x000000010d0d7824 */ /* 0x104fe200008e0603 */
[----:B------:R1:W-:Y:S01]  /*207b0*/  STL [R1+0xc10], R8 ;  /* 0x000c100801007387 */ /* 0x0003e20000100800 */
[----:B------:R-:W-:-:S02]  /*207c0*/  IMAD.X R7, R7, 0x1, R3, P2 ;  /* 0x0000000107077824 */ /* 0x000fc400010e0603 */
[----:B------:R-:W-:Y:S01]  /*207d0*/  IMAD.MOV.U32 R11, RZ, RZ, R13 ;  /* 0x000000ffff0b7224 */ /* 0x000fe200078e000d */
        /* <DEDUP_REMOVED lines=12> */
[----:B------:R-:W-:-:S03]  /*208a0*/  IADD3 R149, P2, R149, R4, RZ ;  /* 0x0000000495957210 */ /* 0x000fc60007f5e0ff */
[----:B------:R1:W-:Y:S02]  /*208b0*/  STL [R1+0x858], R9 ;  /* 0x0008580901007387 */ /* 0x0003e40000100800 */
[----:B-1----:R-:W-:Y:S02]  /*208c0*/  LOP3.LUT R5, R15, 0x20, RZ, 0x3c, !PT ;  /* 0x000000200f057812 */ /* 0x002fe400078e3cff */
[----:B------:R-:W-:Y:S01]  /*208d0*/  IADD3.X R12, R12, R3, RZ, P1, !PT ;  /* 0x000000030c0c7210 */ /* 0x000fe20000ffe4ff */
[----:B------:R-:W-:Y:S01]  /*208e0*/  STL [R1+0x878], R149 ;  /* 0x0008789501007387 */ /* 0x000fe20000100800 */
[----:B------:R-:W-:Y:S02]  /*208f0*/  IMAD.MOV.U32 R10, RZ, RZ, R9 ;  /* 0x000000ffff0a7224 */ /* 0x000fe400078e0009 */
[----:B------:R-:W-:Y:S01]  /*20900*/  VIADD R5, R5, UR4 ;  /* 0x0000000405057c36 */ /* 0x000fe20008000000 */
[----:B------:R-:W-:Y:S01]  /*20910*/  MOV R11, R12 ;  /* 0x0000000c000b7202 */ /* 0x000fe20000000f00 */
[----:B------:R1:W-:Y:S01]  /*20920*/  STL [R1+0x854], R12 ;  /* 0x0008540c01007387 */ /* 0x0003e20000100800 */
[----:B------:R-:W-:-:S03]  /*20930*/  IMAD.X R150, R150, 0x1, R3, P2 ;  /* 0x0000000196967824 */ /* 0x000fc600010e0603 */
[----:B------:R-:W3:Y:S04]  /*20940*/  LDL.LU R9, [R1+0x8d8] ;  /* 0x0008d80001097983 */ /* 0x000ee80000300800 */
[----:B------:R1:W-:Y:S04]  /*20950*/  LDGSTS.E [R5+0x30100], desc[UR16][R10.64], P0 ;  /* 0x301000000a057fae */ /* 0x0003e80008121850 */
[----:B-1----:R-:W3:Y:S04]  /*20960*/  LDL.LU R12, [R1+0x8f8] ;  /* 0x0008f800010c7983 */ /* 0x002ee80000300800 */
[----:B------:R1:W-:Y:S01]  /*20970*/  STL [R1+0x874], R150 ;  /* 0x0008749601007387 */ /* 0x0003e20000100800 */
[----:B------:R-:W-:-:S03]  /*20980*/  IMAD.MOV.U32 R10, RZ, RZ, R149 ;  /* 0x000000ffff0a7224 */ /* 0x000fc600078e0095 */
[----:B------:R-:W3:Y:S01]  /*20990*/  LDL.LU R149, [R1+0x8d4] ;  /* 0x0008d40001957983 */ /* 0x000ee20000300800 */
[----:B------:R-:W-:-:S03]  /*209a0*/  IMAD.MOV.U32 R11, RZ, RZ, R150 ;  /* 0x000000ffff0b7224 */ /* 0x000fc600078e0096 */
[----:B-1----:R-:W3:Y:S04]  /*209b0*/  LDL.LU R150, [R1+0x8f4] ;  /* 0x0008f40001967983 */ /* 0x002ee80000300800 */
[----:B------:R1:W-:Y:S01]  /*209c0*/  LDGSTS.E [R5+0x30500], desc[UR16][R10.64], P0 ;  /* 0x305000000a057fae */ /* 0x0003e20008121850 */
[----:B--2---:R-:W-:-:S05]  /*209d0*/  IADD3 R6, P1, R6, R4, RZ ;  /* 0x0000000406067210 */ /* 0x004fca0007f3e0ff */
[----:B------:R-:W-:Y:S01]  /*209e0*/  IMAD.X R8, R8, 0x1, R3, P1 ;  /* 0x0000000108087824 */ /* 0x000fe200008e0603 */
[----:B----4-:R-:W-:Y:S01]  /*209f0*/  IADD3 R7, P2, R7, R4, RZ ;  /* 0x0000000407077210 */ /* 0x010fe20007f5e0ff */
[----:B------:R2:W-:Y:S01]  /*20a00*/  STL [R1+0x898], R6 ;  /* 0x0008980601007387 */ /* 0x0005e20000100800 */
[----:B-1----:R-:W-:Y:S02]  /*20a10*/  IMAD.MOV.U32 R10, RZ, RZ, R6 ;  /* 0x000000ffff0a7224 */ /* 0x002fe400078e0006 */
[----:B---3--:R-:W-:Y:S01]  /*20a20*/  IADD3.X R13, R13, R3, RZ, P2, !PT ;  /* 0x000000030d0d7210 */ /* 0x008fe200017fe4ff */
[----:B------:R1:W-:Y:S01]  /*20a30*/  STL [R1+0x894], R8 ;  /* 0x0008940801007387 */ /* 0x0003e20000100800 */
[----:B------:R-:W-:-:S03]  /*20a40*/  IMAD.MOV.U32 R11, RZ, RZ, R8 ;  /* 0x000000ffff0b7224 */ /* 0x000fc600078e0008 */
[----:B------:R3:W-:Y:S04]  /*20a50*/  STL [R1+0x8b8], R7 ;  /* 0x0008b80701007387 */ /* 0x0007e80000100800 */
[----:B--2---:R-:W2:Y:S04]  /*20a60*/  LDL.LU R6, [R1+0x918] ;  /* 0x0009180001067983 */ /* 0x004ea80000300800 */
[----:B------:R4:W-:Y:S04]  /*20a70*/  STL [R1+0x8b4], R13 ;  /* 0x0008b40d01007387 */ /* 0x0009e80000100800 */
[----:B------:R4:W-:Y:S04]  /*20a80*/  LDGSTS.E [R5+0x30900], desc[UR16][R10.64], P0 ;  /* 0x309000000a057fae */ /* 0x0009e80008121850 */
[----:B-1----:R-:W2:Y:S01]  /*20a90*/  LDL.LU R8, [R1+0x938] ;  /* 0x0009380001087983 */ /* 0x002ea20000300800 */
[----:B----4-:R-:W-:-:S03]  /*20aa0*/  IMAD.MOV.U32 R10, RZ, RZ, R7 ;  /* 0x000000ffff0a7224 */ /* 0x010fc600078e0007 */
[----:B---3--:R-:W3:Y:S01]  /*20ab0*/  LDL.LU R7, [R1+0x914] ;  /* 0x0009140001077983 */ /* 0x008ee20000300800 */
[----:B------:R-:W-:Y:S02]  /*20ac0*/  MOV R11, R13 ;  /* 0x0000000d000b7202 */ /* 0x000fe40000000f00 */
[-C--:B------:R-:W-:Y:S01]  /*20ad0*/  IADD3 R9, P1, R9, R4.reuse, RZ ;  /* 0x0000000409097210 */ /* 0x080fe20007f3e0ff */
[----:B------:R-:W4:Y:S01]  /*20ae0*/  LDL.LU R13, [R1+0x934] ;  /* 0x00093400010d7983 */ /* 0x000f220000300800 */
[----:B------:R-:W-:-:S03]  /*20af0*/  IADD3 R12, P2, R12, R4, RZ ;  /* 0x000000040c0c7210 */ /* 0x000fc60007f5e0ff */
[----:B------:R1:W-:Y:S01]  /*20b00*/  LDGSTS.E [R5+0x30d00], desc[UR16][R10.64], P0 ;  /* 0x30d000000a057fae */ /* 0x0003e20008121850 */
[----:B------:R-:W-:-:S03]  /*20b10*/  IMAD.X R149, R149, 0x1, R3, P1 ;  /* 0x0000000195957824 */ /* 0x000fc600008e0603 */
[----:B------:R1:W-:Y:S01]  /*20b20*/  STL [R1+0x8d8], R9 ;  /* 0x0008d80901007387 */ /* 0x0003e20000100800 */
[----:B------:R-:W-:-:S03]  /*20b30*/  IMAD.X R150, R150, 0x1, R3, P2 ;  /* 0x0000000196967824 */ /* 0x000fc600010e0603 */
[----:B------:R1:W-:Y:S02]  /*20b40*/  STL [R1+0x8d4], R149 ;  /* 0x0008d49501007387 */ /* 0x0003e40000100800 */
[----:B-1----:R-:W-:Y:S01]  /*20b50*/  IMAD.MOV.U32 R10, RZ, RZ, R9 ;  /* 0x000000ffff0a7224 */ /* 0x002fe200078e0009 */
[----:B------:R-:W-:Y:S01]  /*20b60*/  MOV R11, R149 ;  /* 0x00000095000b7202 */ /* 0x000fe20000000f00 */
[----:B------:R1:W-:Y:S04]  /*20b70*/  STL [R1+0x8f8], R12 ;  /* 0x0008f80c01007387 */ /* 0x0003e80000100800 */
[----:B------:R-:W4:Y:S04]  /*20b80*/  LDL.LU R9, [R1+0x958] ;  /* 0x0009580001097983 */ /* 0x000f280000300800 */
[----:B------:R1:W-:Y:S04]  /*20b90*/  STL [R1+0x8f4], R150 ;  /* 0x0008f49601007387 */ /* 0x0003e80000100800 */
[----:B------:R1:W-:Y:S04]  /*20ba0*/  LDGSTS.E [R5+0x31100], desc[UR16][R10.64], P0 ;  /* 0x311000000a057fae */ /* 0x0003e80008121850 */
[----:B------:R-:W4:Y:S01]  /*20bb0*/  LDL.LU R149, [R1+0x978] ;  /* 0x0009780001957983 */ /* 0x000f220000300800 */
[----:B-1----:R-:W-:-:S03]  /*20bc0*/  IMAD.MOV.U32 R10, RZ, RZ, R12 ;  /* 0x000000ffff0a7224 */ /* 0x002fc600078e000c */
[----:B------:R-:W4:Y:S01]  /*20bd0*/  LDL.LU R12, [R1+0x954] ;  /* 0x00095400010c7983 */ /* 0x000f220000300800 */
[----:B------:R-:W-:-:S03]  /*20be0*/  IMAD.MOV.U32 R11, RZ, RZ, R150 ;  /* 0x000000ffff0b7224 */ /* 0x000fc600078e0096 */
[----:B------:R-:W4:Y:S04]  /*20bf0*/  LDL.LU R150, [R1+0x974] ;  /* 0x0009740001967983 */ /* 0x000f280000300800 */
[----:B------:R1:W-:Y:S01]  /*20c00*/  LDGSTS.E [R5+0x31500], desc[UR16][R10.64], P0 ;  /* 0x315000000a057fae */ /* 0x0003e20008121850 */
[----:B--2---:R-:W-:-:S05]  /*20c10*/  IADD3 R6, P1, R6, R4, RZ ;  /* 0x0000000406067210 */ /* 0x004fca0007f3e0ff */
[----:B------:R2:W-:Y:S01]  /*20c20*/  STL [R1+0x918], R6 ;  /* 0x0009180601007387 */ /* 0x0005e20000100800 */
[----:B-1----:R-:W-:Y:S01]  /*20c30*/  IMAD.MOV.U32 R10, RZ, RZ, R6 ;  /* 0x000000ffff0a7224 */ /* 0x002fe200078e0006 */
[----:B------:R-:W-:Y:S01]  /*20c40*/  IADD3 R8, P2, R8, R4, RZ ;  /* 0x0000000408087210 */ /* 0x000fe20007f5e0ff */
[----:B---3--:R-:W-:-:S03]  /*20c50*/  IMAD.X R7, R7, 0x1, R3, P1 ;  /* 0x0000000107077824 */ /* 0x008fc600008e0603 */
[----:B----4-:R-:W-:Y:S02]  /*20c60*/  IADD3.X R13, R13, R3, RZ, P2, !PT ;  /* 0x000000030d0d7210 */ /* 0x010fe400017fe4ff */
[----:B------:R1:W-:Y:S01]  /*20c70*/  STL [R1+0x914], R7 ;  /* 0x0009140701007387 */ /* 0x0003e20000100800 */
[----:B------:R-:W-:-:S03]  /*20c80*/  IMAD.MOV.U32 R11, RZ, RZ, R7 ;  /* 0x000000ffff0b7224 */ /* 0x000fc600078e0007 */
[----:B------:R3:W-:Y:S04]  /*20c90*/  STL [R1+0x938], R8 ;  /* 0x0009380801007387 */ /* 0x0007e80000100800 */
[----:B--2---:R-:W2:Y:S04]  /*20ca0*/  LDL.LU R6, [R1+0x998] ;  /* 0x0009980001067983 */ /* 0x004ea80000300800 */
[----:B------:R4:W-:Y:S04]  /*20cb0*/  STL [R1+0x934], R13 ;  /* 0x0009340d01007387 */ /* 0x0009e80000100800 */
[----:B------:R3:W-:Y:S04]  /*20cc0*/  LDGSTS.E [R5+0x31900], desc[UR16][R10.64], P0 ;  /* 0x319000000a057fae */ /* 0x0007e80008121850 */
[----:B-1----:R-:W2:Y:S01]  /*20cd0*/  LDL.LU R7, [R1+0x9b8] ;  /* 0x0009b80001077983 */ /* 0x002ea20000300800 */
[----:B------:R-:W-:Y:S01]  /*20ce0*/  IADD3 R9, P1, R9, R4, RZ ;  /* 0x0000000409097210 */ /* 0x000fe20007f3e0ff */
[----:B---3--:R-:W-:-:S02]  /*20cf0*/  IMAD.MOV.U32 R10, RZ, RZ, R8 ;  /* 0x000000ffff0a7224 */ /* 0x008fc400078e0008 */
[----:B------:R-:W3:Y:S01]  /*20d00*/  LDL.LU R8, [R1+0x994] ;  /* 0x0009940001087983 */ /* 0x000ee20000300800 */
[----:B------:R-:W-:-:S03]  /*20d10*/  MOV R11, R13 ;  /* 0x0000000d000b7202 */ /* 0x000fc60000000f00 */
[----:B----4-:R-:W4:Y:S01]  /*20d20*/  LDL.LU R13, [R1+0x9b4] ;  /* 0x0009b400010d7983 */ /* 0x010f220000300800 */
        /* <DEDUP_REMOVED lines=163> */
[----:B------:R-:W-:Y:S01]  /*21760*/  STL [R1+0xb98], R6 ;  /* 0x000b980601007387 */ /* 0x000fe20000100800 */
[----:B-1----:R-:W-:Y:S01]  /*21770*/  IMAD.MOV.U32 R10, RZ, RZ, R6 ;  /* 0x000000ffff0a7224 */ /* 0x002fe200078e0006 */
[----:B------:R-:W-:Y:S01]  /*21780*/  IADD3 R7, P2, R7, R4, RZ ;  /* 0x0000000407077210 */ /* 0x000fe20007f5e0ff */
[----:B---3--:R-:W-:-:S03]  /*21790*/  IMAD.X R8, R8, 0x1, R3, P1 ;  /* 0x0000000108087824 */ /* 0x008fc600008e0603 */
[----:B----4-:R-:W-:Y:S02]  /*217a0*/  IADD3.X R13, R13, R3, RZ, P2, !PT ;  /* 0x000000030d0d7210 */ /* 0x010fe400017fe4ff */
[----:B------:R1:W-:Y:S01]  /*217b0*/  STL [R1+0xb94], R8 ;  /* 0x000b940801007387 */ /* 0x0003e20000100800 */
[----:B------:R-:W-:-:S03]  /*217c0*/  IMAD.MOV.U32 R11, RZ, RZ, R8 ;  /* 0x000000ffff0b7224 */ /* 0x000fc600078e0008 */
[----:B------:R-:W-:Y:S04]  /*217d0*/  STL [R1+0xbb8], R7 ;  /* 0x000bb80701007387 */ /* 0x000fe80000100800 */
[----:B------:R2:W-:Y:S04]  /*217e0*/  LDGSTS.E [R5+0x36900], desc[UR16][R10.64], P0 ;  /* 0x369000000a057fae */ /* 0x0005e80008121850 */
[----:B-1----:R-:W3:Y:S04]  /*217f0*/  LDL.LU R8, [R1+0xc18] ;  /* 0x000c180001087983 */ /* 0x002ee80000300800 */
[----:B------:R1:W-:Y:S04]  /*21800*/  STL [R1+0xbb4], R13 ;  /* 0x000bb40d01007387 */ /* 0x0003e80000100800 */
[----:B------:R-:W4:Y:S01]  /*21810*/  LDL.LU R6, [R1+0xc38] ;  /* 0x000c380001067983 */ /* 0x000f220000300800 */
[----:B--2---:R-:W-:Y:S01]  /*21820*/  MOV R11, R13 ;  /* 0x0000000d000b7202 */ /* 0x004fe20000000f00 */
[----:B------:R-:W-:-:S02]  /*21830*/  IMAD.MOV.U32 R10, RZ, RZ, R7 ;  /* 0x000000ffff0a7224 */ /* 0x000fc400078e0007 */
[----:B-1----:R-:W2:Y:S01]  /*21840*/  LDL.LU R13, [R1+0xc14] ;  /* 0x000c1400010d7983 */ /* 0x002ea20000300800 */
[----:B------:R-:W-:-:S03]  /*21850*/  IADD3 R9, P1, R9, R4, RZ ;  /* 0x0000000409097210 */ /* 0x000fc60007f3e0ff */
[----:B------:R-:W2:Y:S01]  /*21860*/  LDL.LU R7, [R1+0xc34] ;  /* 0x000c340001077983 */ /* 0x000ea20000300800 */
[----:B------:R-:W-:-:S03]  /*21870*/  IADD3 R12, P2, R12, R4, RZ ;  /* 0x000000040c0c7210 */ /* 0x000fc60007f5e0ff */
[----:B------:R1:W-:Y:S04]  /*21880*/  LDGSTS.E [R5+0x36d00], desc[UR16][R10.64], P0 ;  /* 0x36d000000a057fae */ /* 0x0003e80008121850 */
[----:B------:R1:W-:Y:S01]  /*21890*/  STL [R1+0xbd8], R9 ;  /* 0x000bd80901007387 */ /* 0x0003e20000100800 */
[----:B------:R-:W-:Y:S02]  /*218a0*/  IMAD.X R149, R149, 0x1, R3, P1 ;  /* 0x0000000195957824 */ /* 0x000fe400008e0603 */
[----:B-1----:R-:W-:Y:S02]  /*218b0*/  IMAD.MOV.U32 R10, RZ, RZ, R9 ;  /* 0x000000ffff0a7224 */ /* 0x002fe400078e0009 */
[----:B------:R-:W-:Y:S01]  /*218c0*/  IMAD.X R150, R150, 0x1, R3, P2 ;  /* 0x0000000196967824 */ /* 0x000fe200010e0603 */
[----:B------:R1:W-:Y:S01]  /*218d0*/  STL [R1+0xbd4], R149 ;  /* 0x000bd49501007387 */ /* 0x0003e20000100800 */
[----:B------:R-:W-:-:S03]  /*218e0*/  MOV R11, R149 ;  /* 0x00000095000b7202 */ /* 0x000fc60000000f00 */
[----:B------:R1:W-:Y:S04]  /*218f0*/  STL [R1+0xbf8], R12 ;  /* 0x000bf80c01007387 */ /* 0x0003e80000100800 */
[----:B------:R-:W2:Y:S04]  /*21900*/  LDL.LU R9, [R1+0x860] ;  /* 0x0008600001097983 */ /* 0x000ea80000300800 */
[----:B------:R1:W-:Y:S04]  /*21910*/  STL [R1+0xbf4], R150 ;  /* 0x000bf49601007387 */ /* 0x0003e80000100800 */
[----:B------:R1:W-:Y:S04]  /*21920*/  LDGSTS.E [R5+0x37100], desc[UR16][R10.64], P0 ;  /* 0x371000000a057fae */ /* 0x0003e80008121850 */
[----:B-1----:R-:W2:Y:S01]  /*21930*/  LDL.LU R149, [R1+0x880] ;  /* 0x0008800001957983 */ /* 0x002ea20000300800 */
[----:B------:R-:W-:-:S03]  /*21940*/  IMAD.MOV.U32 R10, RZ, RZ, R12 ;  /* 0x000000ffff0a7224 */ /* 0x000fc600078e000c */
[----:B------:R-:W2:Y:S01]  /*21950*/  LDL.LU R12, [R1+0x85c] ;  /* 0x00085c00010c7983 */ /* 0x000ea20000300800 */
[----:B------:R-:W-:-:S03]  /*21960*/  IMAD.MOV.U32 R11, RZ, RZ, R150 ;  /* 0x000000ffff0b7224 */ /* 0x000fc600078e0096 */
[----:B------:R-:W2:Y:S04]  /*21970*/  LDL.LU R150, [R1+0x87c] ;  /* 0x00087c0001967983 */ /* 0x000ea80000300800 */
[----:B------:R1:W-:Y:S01]  /*21980*/  LDGSTS.E [R5+0x37500], desc[UR16][R10.64], P0 ;  /* 0x375000000a057fae */ /* 0x0003e20008121850 */
[-C--:B---3--:R-:W-:Y:S02]  /*21990*/  IADD3 R8, P1, R8, R4.reuse, RZ ;  /* 0x0000000408087210 */ /* 0x088fe40007f3e0ff */
[----:B----4-:R-:W-:-:S03]  /*219a0*/  IADD3 R6, P2, R6, R4, RZ ;  /* 0x0000000406067210 */ /* 0x010fc60007f5e0ff */
[----:B-1----:R-:W-:Y:S02]  /*219b0*/  IMAD.MOV.U32 R10, RZ, RZ, R8 ;  /* 0x000000ffff0a7224 */ /* 0x002fe400078e0008 */
[----:B--2---:R-:W-:Y:S01]  /*219c0*/  IMAD.X R13, R13, 0x1, R3, P1 ;  /* 0x000000010d0d7824 */ /* 0x004fe200008e0603 */
[----:B------:R1:W-:Y:S01]  /*219d0*/  STL [R1+0xc18], R8 ;  /* 0x000c180801007387 */ /* 0x0003e20000100800 */
[----:B------:R-:W-:Y:S02]  /*219e0*/  IADD3.X R7, R7, R3, RZ, P2, !PT ;  /* 0x0000000307077210 */ /* 0x000fe400017fe4ff */
        /* <DEDUP_REMOVED lines=8> */
[----:B------:R-:W-:-:S03]  /*21a70*/  MOV R11, R7 ;  /* 0x00000007000b7202 */ /* 0x000fc60000000f00 */
[----:B------:R-:W3:Y:S01]  /*21a80*/  LDL.LU R13, [R1+0x8bc] ;  /* 0x0008bc00010d7983 */ /* 0x000ee20000300800 */
[----:B------:R-:W-:-:S03]  /*21a90*/  IADD3 R9, P1, R9, R4, RZ ;  /* 0x0000000409097210 */ /* 0x000fc60007f3e0ff */
[----:B----4-:R-:W4:Y:S04]  /*21aa0*/  LDL.LU R7, [R1+0x8c0] ;  /* 0x0008c00001077983 */ /* 0x010f280000300800 */
[----:B------:R1:W-:Y:S01]  /*21ab0*/  LDGSTS.E [R5+0x37d00], desc[UR16][R10.64], P0 ;  /* 0x37d000000a057fae */ /* 0x0003e20008121850 */
[----:B------:R-:W-:-:S03]  /*21ac0*/  IADD3 R149, P2, R149, R4, RZ ;  /* 0x0000000495957210 */ /* 0x000fc60007f5e0ff */
[----:B------:R1:W-:Y:S02]  /*21ad0*/  STL [R1+0x860], R9 ;  /* 0x0008600901007387 */ /* 0x0003e40000100800 */
[----:B-1----:R-:W-:Y:S01]  /*21ae0*/  LOP3.LUT R5, R15, 0x40, RZ, 0x3c, !PT ;  /* 0x000000400f057812 */ /* 0x002fe200078e3cff */
[--C-:B------:R-:W-:Y:S01]  /*21af0*/  IMAD.X R12, R12, 0x1, R3.reuse, P1 ;  /* 0x000000010c0c7824 */ /* 0x100fe200008e0603 */
[----:B------:R-:W-:Y:S01]  /*21b00*/  STL [R1+0x880], R149 ;  /* 0x0008809501007387 */ /* 0x000fe20000100800 */
[----:B------:R-:W-:Y:S02]  /*21b10*/  MOV R10, R9 ;  /* 0x00000009000a7202 */ /* 0x000fe40000000f00 */
[----:B------:R-:W-:Y:S01]  /*21b20*/  VIADD R5, R5, UR4 ;  /* 0x0000000405057c36 */ /* 0x000fe20008000000 */
[----:B------:R1:W-:Y:S01]  /*21b30*/  STL [R1+0x85c], R12 ;  /* 0x00085c0c01007387 */ /* 0x0003e20000100800 */
[----:B------:R-:W-:Y:S02]  /*21b40*/  IMAD.MOV.U32 R11, RZ, RZ, R12 ;  /* 0x000000ffff0b7224 */ /* 0x000fe400078e000c */
[----:B------:R-:W-:Y:S01]  /*21b50*/  IMAD.X R150, R150, 0x1, R3, P2 ;  /* 0x0000000196967824 */ /* 0x000fe200010e0603 */
        /* <DEDUP_REMOVED lines=9> */
[----:B--2---:R-:W-:-:S04]  /*21bf0*/  IADD3 R6, P1, R6, R4, RZ ;  /* 0x0000000406067210 */ /* 0x004fc80007f3e0ff */
[----:B------:R-:W-:Y:S02]  /*21c00*/  IADD3.X R8, R8, R3, RZ, P1, !PT ;  /* 0x0000000308087210 */ /* 0x000fe40000ffe4ff */
[----:B----4-:R-:W-:Y:S01]  /*21c10*/  IADD3 R7, P2, R7, R4, RZ ;  /* 0x0000000407077210 */ /* 0x010fe20007f5e0ff */
[----:B------:R2:W-:Y:S01]  /*21c20*/  STL [R1+0x8a0], R6 ;  /* 0x0008a00601007387 */ /* 0x0005e20000100800 */
[----:B-1----:R-:W-:Y:S02]  /*21c30*/  IMAD.MOV.U32 R10, RZ, RZ, R6 ;  /* 0x000000ffff0a7224 */ /* 0x002fe400078e0006 */
[----:B------:R-:W-:Y:S01]  /*21c40*/  IMAD.MOV.U32 R11, RZ, RZ, R8 ;  /* 0x000000ffff0b7224 */ /* 0x000fe200078e0008 */
[----:B------:R1:W-:Y:S01]  /*21c50*/  STL [R1+0x89c], R8 ;  /* 0x00089c0801007387 */ /* 0x0003e20000100800 */
[----:B---3--:R-:W-:-:S03]  /*21c60*/  IMAD.X R13, R13, 0x1, R3, P2 ;  /* 0x000000010d0d7824 */ /* 0x008fc600010e0603 */
[----:B------:R3:W-:Y:S04]  /*21c70*/  STL [R1+0x8c0], R7 ;  /* 0x0008c00701007387 */ /* 0x0007e80000100800 */
[----:B--2---:R-:W2:Y:S04]  /*21c80*/  LDL.LU R6, [R1+0x920] ;  /* 0x0009200001067983 */ /* 0x004ea80000300800 */
[----:B------:R4:W-:Y:S04]  /*21c90*/  STL [R1+0x8bc], R13 ;  /* 0x0008bc0d01007387 */ /* 0x0009e80000100800 */
[----:B------:R4:W-:Y:S04]  /*21ca0*/  LDGSTS.E [R5+0x30a00], desc[UR16][R10.64], P0 ;  /* 0x30a000000a057fae */ /* 0x0009e80008121850 */
[----:B-1----:R-:W2:Y:S01]  /*21cb0*/  LDL.LU R8, [R1+0x940] ;  /* 0x0009400001087983 */ /* 0x002ea20000300800 */
[----:B------:R-:W-:-:S02]  /*21cc0*/  IADD3 R9, P1, R9, R4, RZ ;  /* 0x0000000409097210 */ /* 0x000fc40007f3e0ff */
[----:B----4-:R-:W-:Y:S02]  /*21cd0*/  MOV R10, R7 ;  /* 0x00000007000a7202 */ /* 0x010fe40000000f00 */
[----:B---3--:R-:W3:Y:S01]  /*21ce0*/  LDL.LU R7, [R1+0x91c] ;  /* 0x00091c0001077983 */ /* 0x008ee20000300800 */
[----:B------:R-:W-:Y:S01]  /*21cf0*/  IMAD.MOV.U32 R11, RZ, RZ, R13 ;  /* 0x000000ffff0b7224 */ /* 0x000fe200078e000d */
[----:B------:R-:W-:Y:S02]  /*21d00*/  IADD3 R12, P2, R12, R4, RZ ;  /* 0x000000040c0c7210 */ /* 0x000fe40007f5e0ff */
[----:B------:R-:W4:Y:S04]  /*21d10*/  LDL.LU R13, [R1+0x93c] ;  /* 0x00093c00010d7983 */ /* 0x000f280000300800 */
[----:B------:R1:W-:Y:S01]  /*21d20*/  LDGSTS.E [R5+0x30e00], desc[UR16][R10.64], P0 ;  /* 0x30e000000a057fae */ /* 0x0003e20008121850 */
[----:B------:R-:W-:-:S03]  /*21d30*/  IMAD.X R149, R149, 0x1, R3, P1 ;  /* 0x0000000195957824 */ /* 0x000fc600008e0603 */
[----:B------:R1:W-:Y:S01]  /*21d40*/  STL [R1+0x8e0], R9 ;  /* 0x0008e00901007387 */ /* 0x0003e20000100800 */
[----:B------:R-:W-:-:S03]  /*21d50*/  IMAD.X R150, R150, 0x1, R3, P2 ;  /* 0x0000000196967824 */ /* 0x000fc600010e0603 */
[----:B------:R1:W-:Y:S02]  /*21d60*/  STL [R1+0x8dc], R149 ;  /* 0x0008dc9501007387 */ /* 0x0003e40000100800 */
[----:B-1----:R-:W-:Y:S01]  /*21d70*/  MOV R10, R9 ;  /* 0x00000009000a7202 */ /* 0x002fe20000000f00 */
[----:B------:R-:W-:Y:S01]  /*21d80*/  IMAD.MOV.U32 R11, RZ, RZ, R149 ;  /* 0x000000ffff0b7224 */ /* 0x000fe200078e0095 */
        /* <DEDUP_REMOVED lines=13> */
[----:B------:R-:W-:Y:S02]  /*21e60*/  IADD3 R8, P2, R8, R4, RZ ;  /* 0x0000000408087210 */ /* 0x000fe40007f5e0ff */
[----:B---3--:R-:W-:-:S03]  /*21e70*/  IADD3.X R7, R7, R3, RZ, P1, !PT ;  /* 0x0000000307077210 */ /* 0x008fc60000ffe4ff */
[----:B----4-:R-:W-:Y:S02]  /*21e80*/  IMAD.X R13, R13, 0x1, R3, P2 ;  /* 0x000000010d0d7824 */ /* 0x010fe400010e0603 */
[----:B------:R1:W-:Y:S01]  /*21e90*/  STL [R1+0x91c], R7 ;  /* 0x00091c0701007387 */ /* 0x0003e20000100800 */
[----:B------:R-:W-:-:S03]  /*21ea0*/  IMAD.MOV.U32 R11, RZ, RZ, R7 ;  /* 0x000000ffff0b7224 */ /* 0x000fc600078e0007 */
[----:B------:R3:W-:Y:S04]  /*21eb0*/  STL [R1+0x940], R8 ;  /* 0x0009400801007387 */ /* 0x0007e80000100800 */
[----:B--2---:R-:W2:Y:S04]  /*21ec0*/  LDL.LU R6, [R1+0x9a0] ;  /* 0x0009a00001067983 */ /* 0x004ea80000300800 */
[----:B------:R4:W-:Y:S04]  /*21ed0*/  STL [R1+0x93c], R13 ;  /* 0x00093c0d01007387 */ /* 0x0009e80000100800 */
[----:B------:R3:W-:Y:S04]  /*21ee0*/  LDGSTS.E [R5+0x31a00], desc[UR16][R10.64], P0 ;  /* 0x31a000000a057fae */ /* 0x0007e80008121850 */
[----:B-1----:R-:W2:Y:S01]  /*21ef0*/  LDL.LU R7, [R1+0x9c0] ;  /* 0x0009c00001077983 */ /* 0x002ea20000300800 */
[----:B------:R-:W-:-:S02]  /*21f00*/  IADD3 R9, P1, R9, R4, RZ ;  /* 0x0000000409097210 */ /* 0x000fc40007f3e0ff */
[----:B---3--:R-:W-:Y:S02]  /*21f10*/  MOV R10, R8 ;  /* 0x00000008000a7202 */ /* 0x008fe40000000f00 */
[----:B------:R-:W3:Y:S01]  /*21f20*/  LDL.LU R8, [R1+0x99c] ;  /* 0x00099c0001087983 */ /* 0x000ee20000300800 */
[----:B------:R-:W-:-:S03]  /*21f30*/  IMAD.MOV.U32 R11, RZ, RZ, R13 ;  /* 0x000000ffff0b7224 */ /* 0x000fc600078e000d */
[----:B----4-:R-:W4:Y:S01]  /*21f40*/  LDL.LU R13, [R1+0x9bc] ;  /* 0x0009bc00010d7983 */ /* 0x010f220000300800 */
[----:B------:R-:W-:-:S03]  /*21f50*/  IADD3 R149, P2, R149, R4, RZ ;  /* 0x0000000495957210 */ /* 0x000fc60007f5e0ff */
        /* <DEDUP_REMOVED lines=164> */
[----:B------:R-:W-:Y:S02]  /*229a0*/  IADD3 R7, P2, R7, R4, RZ ;  /* 0x0000000407077210 */ /* 0x000fe40007f5e0ff */
[----:B---3--:R-:W-:-:S03]  /*229b0*/  IADD3.X R8, R8, R3, RZ, P1, !PT ;  /* 0x0000000308087210 */ /* 0x008fc60000ffe4ff */
[----:B----4-:R-:W-:Y:S02]  /*229c0*/  IMAD.X R13, R13, 0x1, R3, P2 ;  /* 0x000000010d0d7824 */ /* 0x010fe400010e0603 */
[----:B------:R1:W-:Y:S01]  /*229d0*/  STL [R1+0xb9c], R8 ;  /* 0x000b9c0801007387 */ /* 0x0003e20000100800 */
[----:B------:R-:W-:-:S03]  /*229e0*/  IMAD.MOV.U32 R11, RZ, RZ, R8 ;  /* 0x000000ffff0b7224 */ /* 0x000fc600078e0008 */
[----:B------:R-:W-:Y:S04]  /*229f0*/  STL [R1+0xbc0], R7 ;  /* 0x000bc00701007387 */ /* 0x000fe80000100800 */
[----:B------:R2:W-:Y:S04]  /*22a00*/  LDGSTS.E [R5+0x36a00], desc[UR16][R10.64], P0 ;  /* 0x36a000000a057fae */ /* 0x0005e80008121850 */
[----:B-1----:R-:W3:Y:S04]  /*22a10*/  LDL.LU R8, [R1+0xc20] ;  /* 0x000c200001087983 */ /* 0x002ee80000300800 */
[----:B------:R1:W-:Y:S04]  /*22a20*/  STL [R1+0xbbc], R13 ;  /* 0x000bbc0d01007387 */ /* 0x0003e80000100800 */
[----:B------:R-:W4:Y:S01]  /*22a30*/  LDL.LU R6, [R1+0xc40] ;  /* 0x000c400001067983 */ /* 0x000f220000300800 */
[----:B--2---:R-:W-:Y:S01]  /*22a40*/  IMAD.MOV.U32 R11, RZ, RZ, R13 ;  /* 0x000000ffff0b7224 */ /* 0x004fe200078e000d */
[----:B------:R-:W-:-:S02]  /*22a50*/  IADD3 R9, P1, R9, R4, RZ ;  /* 0x0000000409097210 */ /* 0x000fc40007f3e0ff */
[----:B-1----:R-:W2:Y:S01]  /*22a60*/  LDL.LU R13, [R1+0xc1c] ;  /* 0x000c1c00010d7983 */ /* 0x002ea20000300800 */
[----:B------:R-:W-:-:S03]  /*22a70*/  MOV R10, R7 ;  /* 0x00000007000a7202 */ /* 0x000fc60000000f00 */
[----:B------:R-:W2:Y:S01]  /*22a80*/  LDL.LU R7, [R1+0xc3c] ;  /* 0x000c3c0001077983 */ /* 0x000ea20000300800 */
[----:B------:R-:W-:-:S03]  /*22a90*/  IADD3 R12, P2, R12, R4, RZ ;  /* 0x000000040c0c7210 */ /* 0x000fc60007f5e0ff */
[----:B------:R1:W-:Y:S04]  /*22aa0*/  LDGSTS.E [R5+0x36e00], desc[UR16][R10.64], P0 ;  /* 0x36e000000a057fae */ /* 0x0003e80008121850 */
[----:B------:R1:W-:Y:S01]  /*22ab0*/  STL [R1+0xbe0], R9 ;  /* 0x000be00901007387 */ /* 0x0003e20000100800 */
[--C-:B------:R-:W-:Y:S01]  /*22ac0*/  IMAD.X R149, R149, 0x1, R3.reuse, P1 ;  /* 0x0000000195957824 */ /* 0x100fe200008e0603 */
[----:B-1----:R-:W-:Y:S01]  /*22ad0*/  MOV R10, R9 ;  /* 0x00000009000a7202 */ /* 0x002fe20000000f00 */
[----:B------:R-:W-:-:S03]  /*22ae0*/  IMAD.X R150, R150, 0x1, R3, P2 ;  /* 0x0000000196967824 */ /* 0x000fc600010e0603 */
[----:B------:R1:W-:Y:S01]  /*22af0*/  STL [R1+0xbdc], R149 ;  /* 0x000bdc9501007387 */ /* 0x0003e20000100800 */
[----:B------:R-:W-:-:S03]  /*22b00*/  IMAD.MOV.U32 R11, RZ, RZ, R149 ;  /* 0x000000ffff0b7224 */ /* 0x000fc600078e0095 */
        /* <DEDUP_REMOVED lines=12> */
[----:B-1----:R-:W-:Y:S01]  /*22bd0*/  IMAD.MOV.U32 R10, RZ, RZ, R8 ;  /* 0x000000ffff0a7224 */ /* 0x002fe200078e0008 */
[----:B--2---:R-:W-:Y:S01]  /*22be0*/  IADD3.X R13, R13, R3, RZ, P1, !PT ;  /* 0x000000030d0d7210 */ /* 0x004fe20000ffe4ff */
[----:B------:R1:W-:Y:S01]  /*22bf0*/  STL [R1+0xc20], R8 ;  /* 0x000c200801007387 */ /* 0x0003e20000100800 */
[----:B------:R-:W-:-:S03]  /*22c00*/  IMAD.X R7, R7, 0x1, R3, P2 ;  /* 0x0000000107077824 */ /* 0x000fc600010e0603 */
[----:B------:R-:W-:Y:S01]  /*22c10*/  IMAD.MOV.U32 R11, RZ, RZ, R13 ;  /* 0x000000ffff0b7224 */ /* 0x000fe200078e000d */
[----:B------:R-:W-:Y:S04]  /*22c20*/  STL [R1+0xc1c], R13 ;  /* 0x000c1c0d01007387 */ /* 0x000fe80000100800 */
[----:B------:R2:W-:Y:S04]  /*22c30*/  STL [R1+0xc40], R6 ;  /* 0x000c400601007387 */ /* 0x0005e80000100800 */
[----:B------:R3:W-:Y:S04]  /*22c40*/  LDGSTS.E [R5+0x37a00], desc[UR16][R10.64], P0 ;  /* 0x37a000000a057fae */ /* 0x0007e80008121850 */
[----:B------:R4:W-:Y:S04]  /*22c50*/  STL [R1+0xc3c], R7 ;  /* 0x000c3c0701007387 */ /* 0x0009e80000100800 */
[----:B-1----:R-:W4:Y:S01]  /*22c60*/  LDL.LU R8, [R1+0x8a4] ;  /* 0x0008a40001087983 */ /* 0x002f220000300800 */
[----:B---3--:R-:W-:Y:S01]  /*22c70*/  MOV R10, R6 ;  /* 0x00000006000a7202 */ /* 0x008fe20000000f00 */
[----:B------:R-:W-:-:S02]  /*22c80*/  IMAD.MOV.U32 R11, RZ, RZ, R7 ;  /* 0x000000ffff0b7224 */ /* 0x000fc400078e0007 */
[----:B--2---:R-:W2:Y:S01]  /*22c90*/  LDL.LU R6, [R1+0x8a8] ;  /* 0x0008a80001067983 */ /* 0x004ea20000300800 */
[----:B------:R-:W-:-:S03]  /*22ca0*/  IADD3 R9, P1, R9, R4, RZ ;  /* 0x0000000409097210 */ /* 0x000fc60007f3e0ff */
[----:B------:R-:W3:Y:S04]  /*22cb0*/  LDL.LU R13, [R1+0x8c4] ;  /* 0x0008c400010d7983 */ /* 0x000ee80000300800 */
[----:B----4-:R-:W4:Y:S04]  /*22cc0*/  LDL.LU R7, [R1+0x8c8] ;  /* 0x0008c80001077983 */ /* 0x010f280000300800 */
[----:B------:R1:W-:Y:S01]  /*22cd0*/  LDGSTS.E [R5+0x37e00], desc[UR16][R10.64], P0 ;  /* 0x37e000000a057fae */ /* 0x0003e20008121850 */
[----:B------:R-:W-:-:S03]  /*22ce0*/  IADD3 R149, P2, R149, R4, RZ ;  /* 0x0000000495957210 */ /* 0x000fc60007f5e0ff */
[----:B------:R1:W-:Y:S01]  /*22cf0*/  STL [R1+0x868], R9 ;  /* 0x0008680901007387 */ /* 0x0003e20000100800 */
[----:B------:R-:W-:Y:S01]  /*22d00*/  IMAD.X R12, R12, 0x1, R3, P1 ;  /* 0x000000010c0c7824 */ /* 0x000fe200008e0603 */
[----:B-1----:R-:W-:Y:S02]  /*22d10*/  LOP3.LUT R5, R15, 0x60, RZ, 0x3c, !PT ;  /* 0x000000600f057812 */ /* 0x002fe400078e3cff */
[----:B------:R-:W-:Y:S01]  /*22d20*/  STL [R1+0x888], R149 ;  /* 0x0008889501007387 */ /* 0x000fe20000100800 */
[----:B------:R-:W-:Y:S01]  /*22d30*/  IMAD.MOV.U32 R10, RZ, RZ, R9 ;  /* 0x000000ffff0a7224 */ /* 0x000fe200078e0009 */
[----:B------:R-:W-:Y:S01]  /*22d40*/  IADD3.X R150, R150, R3, RZ, P2, !PT ;  /* 0x0000000396967210 */ /* 0x000fe200017fe4ff */
[----:B------:R-:W-:Y:S01]  /*22d50*/  IMAD.MOV.U32 R11, RZ, RZ, R12 ;  /* 0x000000ffff0b7224 */ /* 0x000fe200078e000c */
[----:B------:R1:W-:Y:S01]  /*22d60*/  STL [R1+0x864], R12 ;  /* 0x0008640c01007387 */ /* 0x0003e20000100800 */
[----:B------:R-:W-:-:S03]  /*22d70*/  VIADD R5, R5, UR4 ;  /* 0x0000000405057c36 */ /* 0x000fc60008000000 */
[----:B------:R-:W3:Y:S04]  /*22d80*/  LDL.LU R9, [R1+0x8e8] ;  /* 0x0008e80001097983 */ /* 0x000ee80000300800 */
[----:B------:R1:W-:Y:S04]  /*22d90*/  LDGSTS.E [R5+0x30300], desc[UR16][R10.64], P0 ;  /* 0x303000000a057fae */ /* 0x0003e80008121850 */
[----:B-1----:R-:W3:Y:S04]  /*22da0*/  LDL.LU R12, [R1+0x908] ;  /* 0x00090800010c7983 */ /* 0x002ee80000300800 */
[----:B------:R1:W-:Y:S01]  /*22db0*/  STL [R1+0x884], R150 ;  /* 0x0008849601007387 */ /* 0x0003e20000100800 */
[----:B------:R-:W-:-:S03]  /*22dc0*/  IMAD.MOV.U32 R10, RZ, RZ, R149 ;  /* 0x000000ffff0a7224 */ /* 0x000fc600078e0095 */
[----:B------:R-:W3:Y:S01]  /*22dd0*/  LDL.LU R149, [R1+0x8e4] ;  /* 0x0008e40001957983 */ /* 0x000ee20000300800 */
[----:B------:R-:W-:-:S03]  /*22de0*/  MOV R11, R150 ;  /* 0x00000096000b7202 */ /* 0x000fc60000000f00 */
[----:B-1----:R-:W3:Y:S04]  /*22df0*/  LDL.LU R150, [R1+0x904] ;  /* 0x0009040001967983 */ /* 0x002ee80000300800 */
[----:B------:R1:W-:Y:S01]  /*22e00*/  LDGSTS.E [R5+0x30700], desc[UR16][R10.64], P0 ;  /* 0x307000000a057fae */ /* 0x0003e20008121850 */
[----:B--2---:R-:W-:-:S05]  /*22e10*/  IADD3 R6, P1, R6, R4, RZ ;  /* 0x0000000406067210 */ /* 0x004fca0007f3e0ff */
[--C-:B------:R-:W-:Y:S01]  /*22e20*/  IMAD.X R8, R8, 0x1, R3.reuse, P1 ;  /* 0x0000000108087824 */ /* 0x100fe200008e0603 */
[----:B----4-:R-:W-:Y:S01]  /*22e30*/  IADD3 R7, P2, R7, R4, RZ ;  /* 0x0000000407077210 */ /* 0x010fe20007f5e0ff */
[----:B------:R2:W-:Y:S01]  /*22e40*/  STL [R1+0x8a8], R6 ;  /* 0x0008a80601007387 */ /* 0x0005e20000100800 */
[----:B-1----:R-:W-:Y:S02]  /*22e50*/  IMAD.MOV.U32 R10, RZ, RZ, R6 ;  /* 0x000000ffff0a7224 */ /* 0x002fe400078e0006 */
[----:B------:R-:W-:Y:S01]  /*22e60*/  MOV R11, R8 ;  /* 0x00000008000b7202 */ /* 0x000fe20000000f00 */
[----:B---3--:R-:W-:Y:S01]  /*22e70*/  IMAD.X R13, R13, 0x1, R3, P2 ;  /* 0x000000010d0d7824 */ /* 0x008fe200010e0603 */
[----:B------:R1:W-:Y:S04]  /*22e80*/  STL [R1+0x8a4], R8 ;  /* 0x0008a40801007387 */ /* 0x0003e80000100800 */
[----:B------:R3:W-:Y:S04]  /*22e90*/  STL [R1+0x8c8], R7 ;  /* 0x0008c80701007387 */ /* 0x0007e80000100800 */
[----:B--2---:R-:W2:Y:S04]  /*22ea0*/  LDL.LU R6, [R1+0x928] ;  /* 0x0009280001067983 */ /* 0x004ea80000300800 */
[----:B------:R4:W-:Y:S04]  /*22eb0*/  STL [R1+0x8c4], R13 ;  /* 0x0008c40d01007387 */ /* 0x0009e80000100800 */
[----:B------:R4:W-:Y:S01]  /*22ec0*/  LDGSTS.E [R5+0x30b00], desc[UR16][R10.64], P0 ;  /* 0x30b000000a057fae */ /* 0x0009e20008121850 */
[----:B------:R-:W-:-:S03]  /*22ed0*/  IADD3 R9, P1, R9, R4, RZ ;  /* 0x0000000409097210 */ /* 0x000fc60007f3e0ff */
[----:B-1----:R-:W2:Y:S01]  /*22ee0*/  LDL.LU R8, [R1+0x948] ;  /* 0x0009480001087983 */ /* 0x002ea20000300800 */
[----:B----4-:R-:W-:Y:S02]  /*22ef0*/  IMAD.MOV.U32 R10, RZ, RZ, R7 ;  /* 0x000000ffff0a7224 */ /* 0x010fe400078e0007 */
[----:B------:R-:W-:Y:S01]  /*22f00*/  IMAD.MOV.U32 R11, RZ, RZ, R13 ;  /* 0x000000ffff0b7224 */ /* 0x000fe200078e000d */
[----:B---3--:R-:W3:Y:S01]  /*22f10*/  LDL.LU R7, [R1+0x924] ;  /* 0x0009240001077983 */ /* 0x008ee20000300800 */
[----:B------:R-:W-:-:S03]  /*22f20*/  IADD3 R12, P2, R12, R4, RZ ;  /* 0x000000040c0c7210 */ /* 0x000fc60007f5e0ff */
[----:B------:R-:W4:Y:S01]  /*22f30*/  LDL.LU R13, [R1+0x944] ;  /* 0x00094400010d7983 */ /* 0x000f220000300800 */
[----:B------:R-:W-:-:S03]  /*22f40*/  IMAD.X R149, R149, 0x1, R3, P1 ;  /* 0x0000000195957824 */ /* 0x000fc600008e0603 */
[----:B------:R1:W-:Y:S01]  /*22f50*/  LDGSTS.E [R5+0x30f00], desc[UR16][R10.64], P0 ;  /* 0x30f000000a057fae */ /* 0x0003e20008121850 */
[----:B------:R-:W-:-:S03]  /*22f60*/  IADD3.X R150, R150, R3, RZ, P2, !PT ;  /* 0x0000000396967210 */ /* 0x000fc600017fe4ff */
[----:B------:R1:W-:Y:S04]  /*22f70*/  STL [R1+0x8e8], R9 ;  /* 0x0008e80901007387 */ /* 0x0003e80000100800 */
[----:B------:R1:W-:Y:S02]  /*22f80*/  STL [R1+0x8e4], R149 ;  /* 0x0008e49501007387 */ /* 0x0003e40000100800 */
[----:B-1----:R-:W-:Y:S02]  /*22f90*/  IMAD.MOV.U32 R10, RZ, RZ, R9 ;  /* 0x000000ffff0a7224 */ /* 0x002fe400078e0009 */
[----:B------:R1:W-:Y:S01]  /*22fa0*/  STL [R1+0x908], R12 ;  /* 0x0009080c01007387 */ /* 0x0003e20000100800 */
[----:B------:R-:W-:-:S03]  /*22fb0*/  IMAD.MOV.U32 R11, RZ, RZ, R149 ;  /* 0x000000ffff0b7224 */ /* 0x000fc600078e0095 */
[----:B------:R-:W4:Y:S04]  /*22fc0*/  LDL.LU R9, [R1+0x968] ;  /* 0x0009680001097983 */ /* 0x000f280000300800 */
[----:B------:R1:W-:Y:S04]  /*22fd0*/  STL [R1+0x904], R150 ;  /* 0x0009049601007387 */ /* 0x0003e80000100800 */
[----:B------:R1:W-:Y:S04]  /*22fe0*/  LDGSTS.E [R5+0x31300], desc[UR16][R10.64], P0 ;  /* 0x313000000a057fae */ /* 0x0003e80008121850 */
[----:B------:R-:W4:Y:S01]  /*22ff0*/  LDL.LU R149, [R1+0x988] ;  /* 0x0009880001957983 */ /* 0x000f220000300800 */
[----:B-1----:R-:W-:-:S03]  /*23000*/  IMAD.MOV.U32 R10, RZ, RZ, R12 ;  /* 0x000000ffff0a7224 */ /* 0x002fc600078e000c */
[----:B------:R-:W4:Y:S01]  /*23010*/  LDL.LU R12, [R1+0x964] ;  /* 0x00096400010c7983 */ /* 0x000f220000300800 */
[----:B------:R-:W-:-:S03]  /*23020*/  MOV R11, R150 ;  /* 0x00000096000b7202 */ /* 0x000fc60000000f00 */
[----:B------:R-:W4:Y:S04]  /*23030*/  LDL.LU R150, [R1+0x984] ;  /* 0x0009840001967983 */ /* 0x000f280000300800 */
[----:B------:R1:W-:Y:S01]  /*23040*/  LDGSTS.E [R5+0x31700], desc[UR16][R10.64], P0 ;  /* 0x317000000a057fae */ /* 0x0003e20008121850 */
[----:B--2---:R-:W-:-:S05]  /*23050*/  IADD3 R6, P1, R6, R4, RZ ;  /* 0x0000000406067210 */ /* 0x004fca0007f3e0ff */
[----:B------:R2:W-:Y:S01]  /*23060*/  STL [R1+0x928], R6 ;  /* 0x0009280601007387 */ /* 0x0005e20000100800 */
[----:B-1----:R-:W-:Y:S01]  /*23070*/  IMAD.MOV.U32 R10, RZ, RZ, R6 ;  /* 0x000000ffff0a7224 */ /* 0x002fe200078e0006 */
[----:B------:R-:W-:Y:S01]  /*23080*/  IADD3 R8, P2, R8, R4, RZ ;  /* 0x0000000408087210 */ /* 0x000fe20007f5e0ff */
[----:B---3--:R-:W-:-:S04]  /*23090*/  IMAD.X R7, R7, 0x1, R3, P1 ;  /* 0x0000000107077824 */ /* 0x008fc800008e0603 */
[----:B----4-:R-:W-:Y:S01]  /*230a0*/  IMAD.X R13, R13, 0x1, R3, P2 ;  /* 0x000000010d0d7824 */ /* 0x010fe200010e0603 */
[----:B------:R1:W-:Y:S01]  /*230b0*/  STL [R1+0x924], R7 ;  /* 0x0009240701007387 */ /* 0x0003e20000100800 */
[----:B------:R-:W-:-:S03]  /*230c0*/  MOV R11, R7 ;  /* 0x00000007000b7202 */ /* 0x000fc60000000f00 */
[----:B------:R3:W-:Y:S04]  /*230d0*/  STL [R1+0x948], R8 ;  /* 0x0009480801007387 */ /* 0x0007e80000100800 */
[----:B--2---:R-:W2:Y:S04]  /*230e0*/  LDL.LU R6, [R1+0x9a8] ;  /* 0x0009a80001067983 */ /* 0x004ea80000300800 */
[----:B------:R4:W-:Y:S04]  /*230f0*/  STL [R1+0x944], R13 ;  /* 0x0009440d01007387 */ /* 0x0009e80000100800 */
[----:B------:R3:W-:Y:S01]  /*23100*/  LDGSTS.E [R5+0x31b00], desc[UR16][R10.64], P0 ;  /* 0x31b000000a057fae */ /* 0x0007e20008121850 */
[----:B------:R-:W-:-:S03]  /*23110*/  IADD3 R9, P1, R9, R4, RZ ;  /* 0x0000000409097210 */ /* 0x000fc60007f3e0ff */
[----:B-1----:R-:W2:Y:S01]  /*23120*/  LDL.LU R7, [R1+0x9c8] ;  /* 0x0009c80001077983 */ /* 0x002ea20000300800 */
[----:B---3--:R-:W-:Y:S02]  /*23130*/  IMAD.MOV.U32 R10, RZ, RZ, R8 ;  /* 0x000000ffff0a7224 */ /* 0x008fe400078e0008 */
[----:B------:R-:W-:Y:S01]  /*23140*/  IMAD.MOV.U32 R11, RZ, RZ, R13 ;  /* 0x000000ffff0b7224 */ /* 0x000fe200078e000d */
[----:B------:R-:W3:Y:S01]  /*23150*/  LDL.LU R8, [R1+0x9a4] ;  /* 0x0009a40001087983 */ /* 0x000ee20000300800 */
[----:B------:R-:W-:-:S03]  /*23160*/  IADD3 R149, P2, R149, R4, RZ ;  /* 0x0000000495957210 */ /* 0x000fc60007f5e0ff */
[----:B----4-:R-:W4:Y:S04]  /*23170*/  LDL.LU R13, [R1+0x9c4] ;  /* 0x0009c400010d7983 */ /* 0x010f280000300800 */
[----:B------:R1:W-:Y:S01]  /*23180*/  LDGSTS.E [R5+0x31f00], desc[UR16][R10.64], P0 ;  /* 0x31f000000a057fae */ /* 0x0003e20008121850 */
[----:B------:R-:W-:-:S03]  /*23190*/  IMAD.X R12, R12, 0x1, R3, P1 ;  /* 0x000000010c0c7824 */ /* 0x000fc600008e0603 */
[----:B------:R1:W-:Y:S01]  /*231a0*/  STL [R1+0x968], R9 ;  /* 0x0009680901007387 */ /* 0x0003e20000100800 */
[----:B------:R-:W-:-:S03]  /*231b0*/  IADD3.X R150, R150, R3, RZ, P2, !PT ;  /* 0x0000000396967210 */ /* 0x000fc600017fe4ff */
        /* <DEDUP_REMOVED lines=34> */
[----:B------:R-:W-:Y:S01]  /*233e0*/  STL [R1+0x9e8], R9 ;  /* 0x0009e80901007387 */ /* 0x000fe20000100800 */
[----:B------:R-:W-:-:S03]  /*233f0*/  IADD3.X R150, R150, R3, RZ, P2, !PT ;  /* 0x0000000396967210 */ /* 0x000fc600017fe4ff */
[----:B------:R1:W-:Y:S02]  /*23400*/  STL [R1+0x9e4], R149 ;  /* 0x0009e49501007387 */ /* 0x0003e40000100800 */
[----:B-1----:R-:W-:Y:S02]  /*23410*/  IMAD.MOV.U32 R10, RZ, RZ, R9 ;  /* 0x000000ffff0a7224 */ /* 0x002fe400078e0009 */
[----:B------:R-:W-:Y:S01]  /*23420*/  STL [R1+0xa08], R12 ;  /* 0x000a080c01007387 */ /* 0x000fe20000100800 */
[----:B------:R-:W-:-:S03]  /*23430*/  IMAD.MOV.U32 R11, RZ, RZ, R149 ;  /* 0x000000ffff0b7224 */ /* 0x000fc600078e0095 */
        /* <DEDUP_REMOVED lines=9> */
[----:B--2---:R-:W-:-:S05]  /*234d0*/  IADD3 R6, P1, R6, R4, RZ ;  /* 0x0000000406067210 */ /* 0x004fca0007f3e0ff */
[----:B-1----:R-:W-:Y:S01]  /*234e0*/  IMAD.MOV.U32 R10, RZ, RZ, R6 ;  /* 0x000000ffff0a7224 */ /* 0x002fe200078e0006 */
[----:B------:R1:W-:Y:S01]  /*234f0*/  STL [R1+0xa28], R6 ;  /* 0x000a280601007387 */ /* 0x0003e20000100800 */
[----:B------:R-:W-:Y:S01]  /*23500*/  IADD3 R8, P2, R8, R4, RZ ;  /* 0x0000000408087210 */ /* 0x000fe20007f5e0ff */
[----:B---3--:R-:W-:-:S05]  /*23510*/  IMAD.X R7, R7, 0x1, R3, P1 ;  /* 0x0000000107077824 */ /* 0x008fca00008e0603 */
[----:B------:R-:W-:Y:S01]  /*23520*/  MOV R11, R7 ;  /* 0x00000007000b7202 */ /* 0x000fe20000000f00 */
[----:B----4-:R-:W-:Y:S01]  /*23530*/  IMAD.X R13, R13, 0x1, R3, P2 ;  /* 0x000000010d0d7824 */ /* 0x010fe200010e0603 */
[----:B------:R2:W-:Y:S04]  /*23540*/  STL [R1+0xa24], R7 ;  /* 0x000a240701007387 */ /* 0x0005e80000100800 */
[----:B------:R3:W-:Y:S04]  /*23550*/  LDGSTS.E [R5+0x33b00], desc[UR16][R10.64], P0 ;  /* 0x33b000000a057fae */ /* 0x0007e80008121850 */
[----:B------:R-:W-:Y:S04]  /*23560*/  STL [R1+0xa48], R8 ;  /* 0x000a480801007387 */ /* 0x000fe80000100800 */
[----:B-1----:R-:W4:Y:S01]  /*23570*/  LDL.LU R6, [R1+0xaa8] ;  /* 0x000aa80001067983 */ /* 0x002f220000300800 */
[----:B---3--:R-:W-:Y:S01]  /*23580*/  IMAD.MOV.U32 R10, RZ, RZ, R8 ;  /* 0x000000ffff0a7224 */ /* 0x008fe200078e0008 */
[-C--:B------:R-:W-:Y:S01]  /*23590*/  IADD3 R149, P1, R149, R4.reuse, RZ ;  /* 0x0000000495957210 */ /* 0x080fe20007f3e0ff */
[----:B------:R-:W-:Y:S01]  /*235a0*/  IMAD.MOV.U32 R11, RZ, RZ, R13 ;  /* 0x000000ffff0b7224 */ /* 0x000fe200078e000d */
[----:B------:R1:W-:Y:S04]  /*235b0*/  STL [R1+0xa44], R13 ;  /* 0x000a440d01007387 */ /* 0x0003e80000100800 */
[----:B--2---:R-:W2:Y:S04]  /*235c0*/  LDL.LU R7, [R1+0xac8] ;  /* 0x000ac80001077983 */ /* 0x004ea80000300800 */
[----:B------:R3:W-:Y:S01]  /*235d0*/  LDGSTS.E [R5+0x33f00], desc[UR16][R10.64], P0 ;  /* 0x33f000000a057fae */ /* 0x0007e20008121850 */
[----:B------:R-:W-:-:S03]  /*235e0*/  IADD3 R9, P2, R9, R4, RZ ;  /* 0x0000000409097210 */ /* 0x000fc60007f5e0ff */
[----:B-1----:R-:W2:Y:S04]  /*235f0*/  LDL.LU R13, [R1+0xaa4] ;  /* 0x000aa400010d7983 */ /* 0x002ea80000300800 */
[----:B------:R-:W2:Y:S01]  /*23600*/  LDL.LU R8, [R1+0xac4] ;  /* 0x000ac40001087983 */ /* 0x000ea20000300800 */
[----:B------:R-:W-:Y:S02]  /*23610*/  IMAD.X R150, R150, 0x1, R3, P1 ;  /* 0x0000000196967824 */ /* 0x000fe400008e0603 */
[----:B---3--:R-:W-:Y:S02]  /*23620*/  IMAD.MOV.U32 R10, RZ, RZ, R149 ;  /* 0x000000ffff0a7224 */ /* 0x008fe400078e0095 */
[----:B------:R-:W-:Y:S01]  /*23630*/  IMAD.MOV.U32 R11, RZ, RZ, R150 ;  /* 0x000000ffff0b7224 */ /* 0x000fe200078e0096 */
[----:B------:R-:W-:Y:S01]  /*23640*/  IADD3.X R12, R12, R3, RZ, P2, !PT ;  /* 0x000000030c0c7210 */ /* 0x000fe200017fe4ff */
[----:B------:R-:W-:Y:S04]  /*23650*/  STL [R1+0xa68], R149 ;  /* 0x000a689501007387 */ /* 0x000fe80000100800 */
[----:B------:R-:W-:Y:S04]  /*23660*/  STL [R1+0xa64], R150 ;  /* 0x000a649601007387 */ /* 0x000fe80000100800 */
[----:B------:R-:W-:Y:S04]  /*23670*/  STL [R1+0xa88], R9 ;  /* 0x000a880901007387 */ /* 0x000fe80000100800 */
[----:B------:R1:W-:Y:S04]  /*23680*/  LDGSTS.E [R5+0x34300], desc[UR16][R10.64], P0 ;  /* 0x343000000a057fae */ /* 0x0003e80008121850 */
[----:B------:R3:W-:Y:S01]  /*23690*/  STL [R1+0xa84], R12 ;  /* 0x000a840c01007387 */ /* 0x0007e20000100800 */
[----:B-1----:R-:W-:Y:S01]  /*236a0*/  MOV R11, R12 ;  /* 0x0000000c000b7202 */ /* 0x002fe20000000f00 */
[----:B------:R-:W-:-:S02]  /*236b0*/  IMAD.MOV.U32 R10, RZ, RZ, R9 ;  /* 0x000000ffff0a7224 */ /* 0x000fc400078e0009 */
[----:B---3--:R-:W3:Y:S04]  /*236c0*/  LDL.LU R12, [R1+0xae4] ;  /* 0x000ae400010c7983 */ /* 0x008ee80000300800 */
[----:B------:R-:W3:Y:S04]  /*236d0*/  LDL.LU R9, [R1+0xae8] ;  /* 0x000ae80001097983 */ /* 0x000ee80000300800 */
[----:B------:R-:W3:Y:S04]  /*236e0*/  LDL.LU R149, [R1+0xb04] ;  /* 0x000b040001957983 */ /* 0x000ee80000300800 */
[----:B------:R-:W3:Y:S04]  /*236f0*/  LDL.LU R150, [R1+0xb08] ;  /* 0x000b080001967983 */ /* 0x000ee80000300800 */
[----:B------:R1:W-:Y:S01]  /*23700*/  LDGSTS.E [R5+0x34700], desc[UR16][R10.64], P0 ;  /* 0x347000000a057fae */ /* 0x0003e20008121850 */
[----:B----4-:R-:W-:-:S05]  /*23710*/  IADD3 R6, P1, R6, R4, RZ ;  /* 0x0000000406067210 */ /* 0x010fca0007f3e0ff */
[----:B-1----:R-:W-:Y:S01]  /*23720*/  IMAD.MOV.U32 R10, RZ, RZ, R6 ;  /* 0x000000ffff0a7224 */ /* 0x002fe200078e0006 */
[----:B--2---:R-:W-:Y:S01]  /*23730*/  IADD3 R7, P2, R7, R4, RZ ;  /* 0x0000000407077210 */ /* 0x004fe20007f5e0ff */
[----:B------:R-:W-:-:S05]  /*23740*/  IMAD.X R13, R13, 0x1, R3, P1 ;  /* 0x000000010d0d7824 */ /* 0x000fca00008e0603 */
[----:B------:R-:W-:Y:S01]  /*23750*/  MOV R11, R13 ;  /* 0x0000000d000b7202 */ /* 0x000fe20000000f00 */
[----:B------:R-:W-:Y:S01]  /*23760*/  IMAD.X R8, R8, 0x1, R3, P2 ;  /* 0x0000000108087824 */ /* 0x000fe200010e0603 */
[----:B------:R1:W-:Y:S04]  /*23770*/  STL [R1+0xaa8], R6 ;  /* 0x000aa80601007387 */ /* 0x0003e80000100800 */
[----:B------:R2:W-:Y:S04]  /*23780*/  LDGSTS.E [R5+0x34b00], desc[UR16][R10.64], P0 ;  /* 0x34b000000a057fae */ /* 0x0005e80008121850 */
[----:B------:R4:W-:Y:S04]  /*23790*/  STL [R1+0xaa4], R13 ;  /* 0x000aa40d01007387 */ /* 0x0009e80000100800 */
[----:B------:R3:W-:Y:S01]  /*237a0*/  STL [R1+0xac8], R7 ;  /* 0x000ac80701007387 */ /* 0x0007e20000100800 */
[----:B--2---:R-:W-:-:S03]  /*237b0*/  IMAD.MOV.U32 R10, RZ, RZ, R7 ;  /* 0x000000ffff0a7224 */ /* 0x004fc600078e0007 */
[----:B------:R-:W2:Y:S01]  /*237c0*/  LDL.LU R151, [R1+0xb28] ;  /* 0x000b280001977983 */ /* 0x000ea20000300800 */
[----:B------:R-:W-:-:S03]  /*237d0*/  IMAD.MOV.U32 R11, RZ, RZ, R8 ;  /* 0x000000ffff0b7224 */ /* 0x000fc600078e0008 */
[----:B------:R3:W-:Y:S04]  /*237e0*/  STL [R1+0xac4], R8 ;  /* 0x000ac40801007387 */ /* 0x0007e80000100800 */
[----:B------:R3:W-:Y:S04]  /*237f0*/  LDGSTS.E [R5+0x34f00], desc[UR16][R10.64], P0 ;  /* 0x34f000000a057fae */ /* 0x0007e80008121850 */
[----:B-1----:R-:W2:Y:S04]  /*23800*/  LDL.LU R6, [R1+0xb48] ;  /* 0x000b480001067983 */ /* 0x002ea80000300800 */
[----:B----4-:R-:W4:Y:S01]  /*23810*/  LDL.LU R13, [R1+0xb44] ;  /* 0x000b4400010d7983 */ /* 0x010f220000300800 */
[----:B---3--:R-:W-:-:S03]  /*23820*/  IADD3 R9, P1, R9, R4, RZ ;  /* 0x0000000409097210 */ /* 0x008fc60007f3e0ff */
[----:B------:R-:W3:Y:S02]  /*23830*/  LDL.LU R7, [R1+0xb68] ;  /* 0x000b680001077983 */ /* 0x000ee40000300800 */
[----:B------:R-:W-:Y:S02]  /*23840*/  IMAD.X R12, R12, 0x1, R3, P1 ;  /* 0x000000010c0c7824 */ /* 0x000fe400008e0603 */
[----:B------:R-:W3:Y:S01]  /*23850*/  LDL.LU R8, [R1+0xb88] ;  /* 0x000b880001087983 */ /* 0x000ee20000300800 */
[----:B------:R-:W-:Y:S01]  /*23860*/  IADD3 R150, P2, R150, R4, RZ ;  /* 0x0000000496967210 */ /* 0x000fe20007f5e0ff */
[----:B------:R-:W-:Y:S02]  /*23870*/  IMAD.MOV.U32 R10, RZ, RZ, R9 ;  /* 0x000000ffff0a7224 */ /* 0x000fe400078e0009 */
[----:B------:R-:W-:Y:S01]  /*23880*/  IMAD.MOV.U32 R11, RZ, RZ, R12 ;  /* 0x000000ffff0b7224 */ /* 0x000fe200078e000c */
[----:B------:R-:W-:Y:S01]  /*23890*/  IADD3.X R149, R149, R3, RZ, P2, !PT ;  /* 0x0000000395957210 */ /* 0x000fe200017fe4ff */
[----:B------:R-:W-:Y:S04]  /*238a0*/  STL [R1+0xae8], R9 ;  /* 0x000ae80901007387 */ /* 0x000fe80000100800 */
[----:B------:R1:W-:Y:S04]  /*238b0*/  STL [R1+0xae4], R12 ;  /* 0x000ae40c01007387 */ /* 0x0003e80000100800 */
[----:B------:R1:W-:Y:S04]  /*238c0*/  LDGSTS.E [R5+0x35300], desc[UR16][R10.64], P0 ;  /* 0x353000000a057fae */ /* 0x0003e80008121850 */
[----:B------:R-:W-:Y:S04]  /*238d0*/  STL [R1+0xb08], R150 ;  /* 0x000b089601007387 */ /* 0x000fe80000100800 */
[----:B-1----:R-:W3:Y:S01]  /*238e0*/  LDL.LU R12, [R1+0xb64] ;  /* 0x000b6400010c7983 */ /* 0x002ee20000300800 */
[----:B------:R-:W-:Y:S01]  /*238f0*/  IMAD.MOV.U32 R10, RZ, RZ, R150 ;  /* 0x000000ffff0a7224 */ /* 0x000fe200078e0096 */
[----:B------:R-:W-:-:S02]  /*23900*/  MOV R11, R149 ;  /* 0x00000095000b7202 */ /* 0x000fc40000000f00 */
[----:B------:R1:W-:Y:S04]  /*23910*/  STL [R1+0xb04], R149 ;  /* 0x000b049501007387 */ /* 0x0003e80000100800 */
[----:B------:R-:W3:Y:S04]  /*23920*/  LDL.LU R9, [R1+0xb84] ;  /* 0x000b840001097983 */ /* 0x000ee80000300800 */
[----:B------:R2:W-:Y:S04]  /*23930*/  LDGSTS.E [R5+0x35700], desc[UR16][R10.64], P0 ;  /* 0x357000000a057fae */ /* 0x0005e80008121850 */
[----:B-1----:R-:W5:Y:S04]  /*23940*/  LDL.LU R149, [R1+0xdf8] ;  /* 0x000df80001957983 */ /* 0x002f680000300800 */
[----:B------:R-:W5:Y:S04]  /*23950*/  LDL.LU R150, [R1+0xdf4] ;  /* 0x000df40001967983 */ /* 0x000f680000300800 */
[----:B------:R-:W3:Y:S01]  /*23960*/  LDL.LU R11, [R1+0xb24] ;  /* 0x000b2400010b7983 */ /* 0x000ee20000300800 */
[----:B--2---:R-:W-:-:S05]  /*23970*/  IADD3 R151, P1, R151, R4, RZ ;  /* 0x0000000497977210 */ /* 0x004fca0007f3e0ff */
[----:B------:R-:W-:Y:S01]  /*23980*/  IMAD.MOV.U32 R10, RZ, RZ, R151 ;  /* 0x000000ffff0a7224 */ /* 0x000fe200078e0097 */
[-C--:B------:R-:W-:Y:S01]  /*23990*/  IADD3 R6, P2, R6, R4.reuse, RZ ;  /* 0x0000000406067210 */ /* 0x080fe20007f5e0ff */
[----:B------:R-:W-:Y:S04]  /*239a0*/  STL [R1+0xb28], R151 ;  /* 0x000b289701007387 */ /* 0x000fe80000100800 */
[----:B----4-:R-:W-:Y:S01]  /*239b0*/  IMAD.X R13, R13, 0x1, R3, P2 ;  /* 0x000000010d0d7824 */ /* 0x010fe200010e0603 */
[----:B---3--:R-:W-:-:S05]  /*239c0*/  IADD3 R8, P2, R8, R4, RZ ;  /* 0x0000000408087210 */ /* 0x008fca0007f5e0ff */
[--C-:B------:R-:W-:Y:S02]  /*239d0*/  IMAD.X R9, R9, 0x1, R3.reuse, P2 ;  /* 0x0000000109097824 */ /* 0x100fe400010e0603 */
[----:B------:R-:W-:Y:S01]  /*239e0*/  IMAD.X R11, R11, 0x1, R3, P1 ;  /* 0x000000010b0b7824 */ /* 0x000fe200008e0603 */
[----:B------:R-:W-:-:S04]  /*239f0*/  IADD3 R7, P1, R7, R4, RZ ;  /* 0x0000000407077210 */ /* 0x000fc80007f3e0ff */
[----:B------:R1:W-:Y:S01]  /*23a00*/  STL [R1+0xb24], R11 ;  /* 0x000b240b01007387 */ /* 0x0003e20000100800 */
[----:B------:R-:W-:-:S03]  /*23a10*/  IMAD.X R12, R12, 0x1, R3, P1 ;  /* 0x000000010c0c7824 */ /* 0x000fc600008e0603 */
[----:B------:R2:W-:Y:S04]  /*23a20*/  LDGSTS.E [R5+0x35b00], desc[UR16][R10.64], P0 ;  /* 0x35b000000a057fae */ /* 0x0005e80008121850 */
[----:B------:R3:W-:Y:S01]  /*23a30*/  STL [R1+0xb48], R6 ;  /* 0x000b480601007387 */ /* 0x0007e20000100800 */
[----:B--2---:R-:W-:Y:S01]  /*23a40*/  MOV R10, R6 ;  /* 0x00000006000a7202 */ /* 0x004fe20000000f00 */
[----:B-1----:R-:W-:Y:S02]  /*23a50*/  IMAD.MOV.U32 R11, RZ, RZ, R13 ;  /* 0x000000ffff0b7224 */ /* 0x002fe400078e000d */
[----:B------:R-:W-:Y:S04]  /*23a60*/  STL [R1+0xb44], R13 ;  /* 0x000b440d01007387 */ /* 0x000fe80000100800 */
[----:B------:R1:W-:Y:S04]  /*23a70*/  LDGSTS.E [R5+0x35f00], desc[UR16][R10.64], P0 ;  /* 0x35f000000a057fae */ /* 0x0003e80008121850 */
[----:B------:R-:W2:Y:S04]  /*23a80*/  LDL.LU R151, [R1+0xbc4] ;  /* 0x000bc40001977983 */ /* 0x000ea80000300800 */
[----:B---3--:R-:W3:Y:S01]  /*23a90*/  LDL.LU R6, [R1+0xbc8] ;  /* 0x000bc80001067983 */ /* 0x008ee20000300800 */
[----:B-1----:R-:W-:Y:S01]  /*23aa0*/  MOV R10, R7 ;  /* 0x00000007000a7202 */ /* 0x002fe20000000f00 */
[----:B------:R-:W-:-:S02]  /*23ab0*/  IMAD.MOV.U32 R11, RZ, RZ, R12 ;  /* 0x000000ffff0b7224 */ /* 0x000fc400078e000c */
[----:B------:R1:W-:Y:S04]  /*23ac0*/  STL [R1+0xb68], R7 ;  /* 0x000b680701007387 */ /* 0x0003e80000100800 */
[----:B------:R-:W-:Y:S04]  /*23ad0*/  STL [R1+0xb64], R12 ;  /* 0x000b640c01007387 */ /* 0x000fe80000100800 */
[----:B------:R4:W-:Y:S04]  /*23ae0*/  STL [R1+0xb88], R8 ;  /* 0x000b880801007387 */ /* 0x0009e80000100800 */
[----:B------:R4:W-:Y:S04]  /*23af0*/  LDGSTS.E [R5+0x36300], desc[UR16][R10.64], P0 ;  /* 0x363000000a057fae */ /* 0x0009e80008121850 */
[----:B-1----:R-:W2:Y:S04]  /*23b00*/  LDL.LU R7, [R1+0xc08] ;  /* 0x000c080001077983 */ /* 0x002ea80000300800 */
[----:B------:R1:W-:Y:S01]  /*23b10*/  STL [R1+0xb84], R9 ;  /* 0x000b840901007387 */ /* 0x0003e20000100800 */
[----:B----4-:R-:W-:-:S02]  /*23b20*/  IMAD.MOV.U32 R10, RZ, RZ, R8 ;  /* 0x000000ffff0a7224 */ /* 0x010fc400078e0008 */
[----:B------:R-:W-:Y:S01]  /*23b30*/  IMAD.MOV.U32 R11, RZ, RZ, R9 ;  /* 0x000000ffff0b7224 */ /* 0x000fe200078e0009 */
[----:B------:R-:W4:Y:S04]  /*23b40*/  LDL.LU R8, [R1+0xc04] ;  /* 0x000c040001087983 */ /* 0x000f280000300800 */
[----:B------:R-:W4:Y:S04]  /*23b50*/  LDL.LU R13, [R1+0xc28] ;  /* 0x000c2800010d7983 */ /* 0x000f280000300800 */
[----:B------:R-:W4:Y:S04]  /*23b60*/  LDL.LU R12, [R1+0xc44] ;  /* 0x000c4400010c7983 */ /* 0x000f280000300800 */
[----:B-1----:R-:W4:Y:S04]  /*23b70*/  LDL.LU R9, [R1+0xc48] ;  /* 0x000c480001097983 */ /* 0x002f280000300800 */
[----:B------:R1:W-:Y:S04]  /*23b80*/  LDGSTS.E [R5+0x36700], desc[UR16][R10.64], P0 ;  /* 0x367000000a057fae */ /* 0x0003e80008121850 */
[----:B------:R-:W4:Y:S04]  /*23b90*/  LDL.LU R10, [R1+0xba4] ;  /* 0x000ba400010a7983 */ /* 0x000f280000300800 */
[----:B------:R-:W1:Y:S01]  /*23ba0*/  LDL.LU R11, [R1+0xba8] ;  /* 0x000ba800010b7983 */ /* 0x000e620000300800 */
[----:B---3--:R-:W-:-:S05]  /*23bb0*/  IADD3 R6, P2, R6, R4, RZ ;  /* 0x0000000406067210 */ /* 0x008fca0007f5e0ff */
[----:B--2---:R-:W-:Y:S01]  /*23bc0*/  IMAD.X R151, R151, 0x1, R3, P2 ;  /* 0x0000000197977824 */ /* 0x004fe200010e0603 */
[----:B-1----:R-:W-:-:S04]  /*23bd0*/  IADD3 R11, P1, R11, R4, RZ ;  /* 0x000000040b0b7210 */ /* 0x002fc80007f3e0ff */
[----:B----4-:R-:W-:Y:S01]  /*23be0*/  IADD3.X R10, R10, R3, RZ, P1, !PT ;  /* 0x000000030a0a7210 */ /* 0x010fe20000ffe4ff */
[----:B------:R1:W-:Y:S04]  /*23bf0*/  STL [R1+0xba8], R11 ;  /* 0x000ba80b01007387 */ /* 0x0003e80000100800 */
[----:B------:R2:W-:Y:S01]  /*23c00*/  STL [R1+0xba4], R10 ;  /* 0x000ba40a01007387 */ /* 0x0005e20000100800 */
[----:B-1----:R-:W-:-:S04]  /*23c10*/  LOP3.LUT R11, R11, R10, RZ, 0x3c, !PT ;  /* 0x0000000a0b0b7212 */ /* 0x002fc800078e3cff */
[----:B--2---:R-:W-:-:S04]  /*23c20*/  LOP3.LUT R10, R11, R10, RZ, 0x3c, !PT ;  /* 0x0000000a0b0a7212 */ /* 0x004fc800078e3cff */
[----:B------:R-:W-:Y:S01]  /*23c30*/  LOP3.LUT R11, R11, R10, RZ, 0x3c, !PT ;  /* 0x0000000a0b0b7212 */ /* 0x000fe200078e3cff */
[----:B------:R-:W-:Y:S04]  /*23c40*/  STL [R1+0xbc8], R6 ;  /* 0x000bc80601007387 */ /* 0x000fe80000100800 */
[----:B------:R1:W-:Y:S04]  /*23c50*/  LDGSTS.E [R5+0x36b00], desc[UR16][R10.64], P0 ;  /* 0x36b000000a057fae */ /* 0x0003e80008121850 */
[----:B------:R2:W-:Y:S01]  /*23c60*/  STL [R1+0xbc4], R151 ;  /* 0x000bc49701007387 */ /* 0x0005e20000100800 */
[----:B-1----:R-:W-:-:S02]  /*23c70*/  IMAD.MOV.U32 R10, RZ, RZ, R6 ;  /* 0x000000ffff0a7224 */ /* 0x002fc400078e0006 */
[----:B------:R-:W-:Y:S02]  /*23c80*/  IMAD.MOV.U32 R11, RZ, RZ, R151 ;  /* 0x000000ffff0b7224 */ /* 0x000fe400078e0097 */
[----:B--2---:R-:W5:Y:S04]  /*23c90*/  LDL.LU R151, [R1+0xdf0] ;  /* 0x000df00001977983 */ /* 0x004f680000300800 */
[----:B------:R-:W2:Y:S04]  /*23ca0*/  LDL.LU R6, [R1+0xdec] ;  /* 0x000dec0001067983 */ /* 0x000ea80000300800 */
[----:B------:R1:W-:Y:S04]  /*23cb0*/  LDGSTS.E [R5+0x36f00], desc[UR16][R10.64], P0 ;  /* 0x36f000000a057fae */ /* 0x0003e80008121850 */
[----:B------:R-:W3:Y:S04]  /*23cc0*/  LDL.LU R10, [R1+0xbe4] ;  /* 0x000be400010a7983 */ /* 0x000ee80000300800 */
[----:B------:R-:W1:Y:S01]  /*23cd0*/  LDL.LU R11, [R1+0xbe8] ;  /* 0x000be800010b7983 */ /* 0x000e620000300800 */
[----:B------:R-:W-:-:S05]  /*23ce0*/  IADD3 R7, P2, R7, R4, RZ ;  /* 0x0000000407077210 */ /* 0x000fca0007f5e0ff */
[----:B------:R-:W-:Y:S01]  /*23cf0*/  IMAD.X R8, R8, 0x1, R3, P2 ;  /* 0x0000000108087824 */ /* 0x000fe200010e0603 */
[----:B-1----:R-:W-:-:S04]  /*23d00*/  IADD3 R11, P1, R11, R4, RZ ;  /* 0x000000040b0b7210 */ /* 0x002fc80007f3e0ff */
[----:B---3--:R-:W-:Y:S01]  /*23d10*/  IADD3.X R10, R10, R3, RZ, P1, !PT ;  /* 0x000000030a0a7210 */ /* 0x008fe20000ffe4ff */
[----:B------:R1:W-:Y:S04]  /*23d20*/  STL [R1+0xbe8], R11 ;  /* 0x000be80b01007387 */ /* 0x0003e80000100800 */
[----:B------:R3:W-:Y:S01]  /*23d30*/  STL [R1+0xbe4], R10 ;  /* 0x000be40a01007387 */ /* 0x0007e20000100800 */
[----:B-1----:R-:W-:-:S04]  /*23d40*/  LOP3.LUT R11, R11, R10, RZ, 0x3c, !PT ;  /* 0x0000000a0b0b7212 */ /* 0x002fc800078e3cff */
[----:B---3--:R-:W-:-:S04]  /*23d50*/  LOP3.LUT R10, R11, R10, RZ, 0x3c, !PT ;  /* 0x0000000a0b0a7212 */ /* 0x008fc800078e3cff */
[----:B------:R-:W-:Y:S01]  /*23d60*/  LOP3.LUT R11, R11, R10, RZ, 0x3c, !PT ;  /* 0x0000000a0b0b7212 */ /* 0x000fe200078e3cff */
[----:B------:R-:W-:Y:S04]  /*23d70*/  STL [R1+0xc08], R7 ;  /* 0x000c080701007387 */ /* 0x000fe80000100800 */
[----:B------:R1:W-:Y:S04]  /*23d80*/  LDGSTS.E [R5+0x37300], desc[UR16][R10.64], P0 ;  /* 0x373000000a057fae */ /* 0x0003e80008121850 */
[----:B------:R3:W-:Y:S01]  /*23d90*/  STL [R1+0xc04], R8 ;  /* 0x000c040801007387 */ /* 0x0007e20000100800 */
[----:B-1----:R-:W-:-:S02]  /*23da0*/  IMAD.MOV.U32 R10, RZ, RZ, R7 ;  /* 0x000000ffff0a7224 */ /* 0x002fc400078e0007 */
[----:B------:R-:W-:Y:S02]  /*23db0*/  IMAD.MOV.U32 R11, RZ, RZ, R8 ;  /* 0x000000ffff0b7224 */ /* 0x000fe400078e0008 */
[----:B---3--:R-:W5:Y:S04]  /*23dc0*/  LDL.LU R8, [R1+0xde8] ;  /* 0x000de80001087983 */ /* 0x008f680000300800 */
[----:B------:R-:W5:Y:S04]  /*23dd0*/  LDL.LU R7, [R1+0xde4] ;  /* 0x000de40001077983 */ /* 0x000f680000300800 */
[----:B------:R1:W-:Y:S04]  /*23de0*/  LDGSTS.E [R5+0x37700], desc[UR16][R10.64], P0 ;  /* 0x377000000a057fae */ /* 0x0003e80008121850 */
[----:B------:R-:W3:Y:S01]  /*23df0*/  LDL.LU R11, [R1+0xc24] ;  /* 0x000c2400010b7983 */ /* 0x000ee20000300800 */
[----:B------:R-:W-:-:S02]  /*23e00*/  IADD3 R13, P1, R13, R4, RZ ;  /* 0x000000040d0d7210 */ /* 0x000fc40007f3e0ff */
[----:B------:R-:W-:-:S03]  /*23e10*/  IADD3 R9, P2, R9, R4, RZ ;  /* 0x0000000409097210 */ /* 0x000fc60007f5e0ff */
[----:B-1----:R-:W-:Y:S02]  /*23e20*/  IMAD.MOV.U32 R10, RZ, RZ, R13 ;  /* 0x000000ffff0a7224 */ /* 0x002fe400078e000d */
[----:B------:R-:W-:Y:S01]  /*23e30*/  IMAD.X R12, R12, 0x1, R3, P2 ;  /* 0x000000010c0c7824 */ /* 0x000fe200010e0603 */
[----:B------:R-:W-:Y:S01]  /*23e40*/  STL [R1+0xc28], R13 ;  /* 0x000c280d01007387 */ /* 0x000fe20000100800 */
[----:B------:R-:W-:Y:S01]  /*23e50*/  VIADD R14, R14, 0x1 ;  /* 0x000000010e0e7836 */ /* 0x000fe20000000000 */
[----:B---3--:R-:W-:-:S05]  /*23e60*/  IADD3.X R11, R11, R3, RZ, P1, !PT ;  /* 0x000000030b0b7210 */ /* 0x008fca0000ffe4ff */
[----:B------:R1:W-:Y:S04]  /*23e70*/  STL [R1+0xc24], R11 ;  /* 0x000c240b01007387 */ /* 0x0003e80000100800 */
[----:B------:R3:W-:Y:S04]  /*23e80*/  LDGSTS.E [R5+0x37b00], desc[UR16][R10.64], P0 ;  /* 0x37b000000a057fae */ /* 0x0007e80008121850 */
[----:B------:R4:W-:Y:S01]  /*23e90*/  STL [R1+0xc48], R9 ;  /* 0x000c480901007387 */ /* 0x0009e20000100800 */
[----:B---3--:R-:W-:Y:S01]  /*23ea0*/  IMAD.MOV.U32 R10, RZ, RZ, R9 ;  /* 0x000000ffff0a7224 */ /* 0x008fe200078e0009 */
[----:B-1----:R-:W-:-:S02]  /*23eb0*/  MOV R11, R12 ;  /* 0x0000000c000b7202 */ /* 0x002fc40000000f00 */
[----:B------:R4:W-:Y:S04]  /*23ec0*/  STL [R1+0xc44], R12 ;  /* 0x000c440c01007387 */ /* 0x0009e80000100800 */
[----:B------:R4:W-:Y:S01]  /*23ed0*/  LDGSTS.E [R5+0x37f00], desc[UR16][R10.64], P0 ;  /* 0x37f000000a057fae */ /* 0x0009e20008121850 */
[----:B--2---:R-:W-:-:S03]  /*23ee0*/  ISETP.NE.U32.AND P0, PT, R14, R6, PT ;  /* 0x000000060e00720c */ /* 0x004fc60003f05070 */
[----:B------:R4:W5:Y:S04]  /*23ef0*/  LDL.LU R6, [R1+0xde0] ;  /* 0x000de00001067983 */ /* 0x0009680000300800 */
[----:B------:R-:W0:Y:S06]  /*23f00*/  LDGDEPBAR ;  /* 0x00000000000079af */ /* 0x000e2c0000000000 */
[----:B----4-:R-:W-:Y:S05]  /*23f10*/  @P0 BRA `(.L_x_1) ;  /* 0xffffff3400540947 */ /* 0x010fea000383ffff */
.L_x_0:
[----:B------:R-:W2:Y:S01]  /*23f20*/  LDL.LU R16, [R1+0x400] ;  /* 0x0004000001107983 */ /* 0x000ea20000300800 */
[----:B------:R-:W-:-:S04]  /*23f30*/  DEPBAR.LE SB0, 0x0 ;  /* 0x000080000000791a */ /* 0x000fc80000000000 */
[----:B------:R-:W2:Y:S01]  /*23f40*/  LDL.LU R17, [R1+0x408] ;  /* 0x0004080001117983 */ /* 0x000ea20000300800 */
[----:B------:R-:W1:Y:S01]  /*23f50*/  S2R R5, SR_TID.X ;  /* 0x0000000000057919 */ /* 0x000e620000002100 */
[----:B------:R-:W-:Y:S01]  /*23f60*/  IMAD.MOV.U32 R14, RZ, RZ, R24 ;  /* 0x000000ffff0e7224 */ /* 0x000fe200078e0018 */
[----:B------:R-:W-:Y:S01]  /*23f70*/  ULDC UR5, c[0x0][0x22c] ;  /* 0x00008b0000057ab9 */ /* 0x000fe20000000800 */
[----:B------:R-:W-:Y:S01]  /*23f80*/  IMAD.MOV.U32 R15, RZ, RZ, R26 ;  /* 0x000000ffff0f7224 */ /* 0x000fe200078e001a */
[----:B------:R-:W2:Y:S01]  /*23f90*/  LDL.LU R18, [R1+0x200] ;  /* 0x0002000001127983 */ /* 0x000ea20000300800 */
[----:B------:R-:W-:Y:S01]  /*23fa0*/  IMAD.MOV.U32 R158, RZ, RZ, R121 ;  /* 0x000000ffff9e7224 */ /* 0x000fe200078e0079 */
[----:B------:R-:W-:Y:S01]  /*23fb0*/  ULDC UR4, c[0x0][0x22c] ;  /* 0x00008b0000047ab9 */ /* 0x000fe20000000800 */
[----:B------:R-:W-:Y:S01]  /*23fc0*/  IMAD.MOV.U32 R159, RZ, RZ, R123 ;  /* 0x000000ffff9f7224 */ /* 0x000fe200078e007b */
[----:B------:R-:W2:Y:S01]  /*23fd0*/  LDL.LU R19, [R1+0x208] ;  /* 0x0002080001137983 */ /* 0x000ea20000300800 */
[----:B------:R-:W-:-:S02]  /*23fe0*/  IMAD.MOV.U32 R174, RZ, RZ, R125 ;  /* 0x000000ffffae7224 */ /* 0x000fc400078e007d */
[----:B------:R-:W-:Y:S01]  /*23ff0*/  IMAD.MOV.U32 R175, RZ, RZ, R127 ;  /* 0x000000ffffaf7224 */ /* 0x000fe200078e007f */
[----:B------:R-:W3:Y:S01]  /*24000*/  LDL.LU R12, [R1] ;  /* 0x00000000010c7983 */ /* 0x000ee20000300800 */
[----:B------:R-:W-:Y:S01]  /*24010*/  MOV R170, R128 ;  /* 0x0000008000aa7202 */ /* 0x000fe20000000f00 */
[----:B------:R-:W-:Y:S01]  /*24020*/  IMAD.MOV.U32 R171, RZ, RZ, R130 ;  /* 0x000000ffffab7224 */ /* 0x000fe200078e0082 */
[----:B------:R-:W-:Y:S01]  /*24030*/  MOV R182, R132 ;  /* 0x0000008400b67202 */ /* 0x000fe20000000f00 */
[----:B------:R-:W3:Y:S01]  /*24040*/  LDL.LU R13, [R1+0x8] ;  /* 0x00000800010d7983 */ /* 0x000ee20000300800 */
[----:B------:R-:W-:Y:S02]  /*24050*/  IMAD.MOV.U32 R183, RZ, RZ, R134 ;  /* 0x000000ffffb77224 */ /* 0x000fe400078e0086 */
[----:B------:R-:W-:Y:S02]  /*24060*/  IMAD.MOV.U32 R198, RZ, RZ, R133 ;  /* 0x000000ffffc67224 */ /* 0x000fe400078e0085 */
[----:B------:R-:W-:Y:S01]  /*24070*/  IMAD.MOV.U32 R199, RZ, RZ, R135 ;  /* 0x000000ffffc77224 */ /* 0x000fe200078e0087 */
[----:B------:R-:W-:Y:S01]  /*24080*/  MOV R194, R136 ;  /* 0x0000008800c27202 */ /* 0x000fe20000000f00 */
[----:B------:R-:W-:Y:S01]  /*24090*/  IMAD.MOV.U32 R195, RZ, RZ, R138 ;  /* 0x000000ffffc37224 */ /* 0x000fe200078e008a */
[----:B------:R-:W-:Y:S01]  /*240a0*/  MOV R206, R140 ;  /* 0x0000008c00ce7202 */ /* 0x000fe20000000f00 */
[----:B------:R-:W-:Y:S01]  /*240b0*/  IMAD.MOV.U32 R207, RZ, RZ, R142 ;  /* 0x000000ffffcf7224 */ /* 0x000fe200078e008e */
[----:B------:R-:W-:Y:S01]  /*240c0*/  ULDC.64 UR6, c[0x0][0x228] ;  /* 0x00008a0000067ab9 */ /* 0x000fe20000000a00 */
[----:B------:R-:W-:Y:S01]  /*240d0*/  IMAD.MOV.U32 R218, RZ, RZ, R141 ;  /* 0x000000ffffda7224 */ /* 0x000fe200078e008d */
[----:B------:R-:W-:Y:S01]  /*240e0*/  ULDC.64 UR26, c[0x0][0x228] ;  /* 0x00008a00001a7ab9 */ /* 0x000fe20000000a00 */
[----:B------:R-:W-:Y:S01]  /*240f0*/  IMAD.MOV.U32 R219, RZ, RZ, R143 ;  /* 0x000000ffffdb7224 */ /* 0x000fe200078e008f */
[----:B------:R-:W-:Y:S01]  /*24100*/  ULDC UR28, c[0x0][0x248] ;  /* 0x00009200001c7ab9 */ /* 0x000fe20000000800 */
[----:B-----5:R-:W-:Y:S01]  /*24110*/  VIADD R3, R6, 0x2 ;  /* 0x0000000206037836 */ /* 0x020fe20000000000 */
[C---:B-1----:R-:W-:Y:S01]  /*24120*/  SHF.L.U32 R4, R5.reuse, 0x3, RZ ;  /* 0x0000000305047819 */ /* 0x042fe200000006ff */
[C---:B------:R-:W-:Y:S01]  /*24130*/  IMAD.SHL.U32 R2, R5.reuse, 0x10, RZ ;  /* 0x0000001005027824 */ /* 0x040fe200078e00ff */
[----:B------:R-:W-:Y:S01]  /*24140*/  ULDC.64 UR22, c[0x0][0x228] ;  /* 0x00008a0000167ab9 */ /* 0x000fe20000000a00 */
[C---:B------:R-:W-:Y:S01]  /*24150*/  IMAD.SHL.U32 R0, R5.reuse, 0x40, RZ ;  /* 0x0000004005007824 */ /* 0x040fe200078e00ff */
[----:B------:R-:W-:Y:S01]  /*24160*/  LOP3.LUT R4, R4, 0x300, RZ, 0xc0, !PT ;  /* 0x0000030004047812 */ /* 0x000fe200078ec0ff */
[----:B------:R-:W-:Y:S01]  /*24170*/  ULDC.64 UR24, c[0x0][0x228] ;  /* 0x00008a0000187ab9 */ /* 0x000fe20000000a00 */
[----:B------:R-:W-:Y:S01]  /*24180*/  LOP3.LUT R2, R2, 0xf0, RZ, 0xc0, !PT ;  /* 0x000000f002027812 */ /* 0x000fe200078ec0ff */
[----:B------:R-:W-:Y:S01]  /*24190*/  ULDC.64 UR18, c[0x0][0x228] ;  /* 0x00008a0000127ab9 */ /* 0x000fe20000000a00 */
[----:B------:R-:W-:Y:S01]  /*241a0*/  LOP3.LUT R0, R0, 0x400, RZ, 0xc0, !PT ;  /* 0x0000040000007812 */ /* 0x000fe200078ec0ff */
[----:B------:R-:W-:Y:S01]  /*241b0*/  ULDC.64 UR20, c[0x0][0x228] ;  /* 0x00008a0000147ab9 */ /* 0x000fe20000000a00 */
[----:B------:R-:W-:Y:S01]  /*241c0*/  LOP3.LUT R5, R5, 0x7f, RZ, 0xc0, !PT ;  /* 0x0000007f05057812 */ /* 0x000fe200078ec0ff */
[----:B------:R-:W-:Y:S01]  /*241d0*/  ULDC.64 UR14, c[0x0][0x228] ;  /* 0x00008a00000e7ab9 */ /* 0x000fe20000000a00 */
[----:B------:R-:W-:Y:S01]  /*241e0*/  IADD3 R0, R0, UR12, R2 ;  /* 0x0000000c00007c10 */ /* 0x000fe2000fffe002 */
[----:B------:R-:W-:Y:S01]  /*241f0*/  ULDC.64 UR10, c[0x0][0x228] ;  /* 0x00008a00000a7ab9 */ /* 0x000fe20000000a00 */
[----:B------:R-:W-:Y:S01]  /*24200*/  LEA R251, R5, UR12, 0x4 ;  /* 0x0000000c05fb7c11 */ /* 0x000fe2000f8e20ff */
[----:B------:R-:W-:Y:S01]  /*24210*/  BAR.SYNC.DEFER_BLOCKING 0x0 ;  /* 0x0000000000007b1d */ /* 0x000fe20000010000 */
[----:B------:R-:W-:Y:S01]  /*24220*/  IMAD.MOV.U32 R26, RZ, RZ, R97 ;  /* 0x000000ffff1a7224 */ /* 0x000fe200078e0061 */
[----:B------:R-:W-:Y:S01]  /*24230*/  ISETP.GE.AND P4, PT, R3, UR5, PT ;  /* 0x0000000503007c0c */ /* 0x000fe2000bf86270 */
[----:B------:R-:W-:-:S02]  /*24240*/  IMAD.IADD R0, R0, 0x1, R4 ;  /* 0x0000000100007824 */ /* 0x000fc400078e0204 */
[----:B------:R-:W-:-:S03]  /*24250*/  VIADD R2, R6, 0x1 ;  /* 0x0000000106027836 */ /* 0x000fc60000000000 */
[----:B------:R-:W1:Y:S01]  /*24260*/  LDC R5, c[0x0][0x244] ;  /* 0x00009100ff057b82 */ /* 0x000e620000000800 */
[C---:B------:R-:W-:Y:S01]  /*24270*/  VIADD R3, R6.reuse, 0x4 ;  /* 0x0000000406037836 */ /* 0x040fe20000000000 */
[----:B------:R-:W-:Y:S01]  /*24280*/  ULDC UR5, c[0x0][0x22c] ;  /* 0x00008b0000057ab9 */ /* 0x000fe20000000800 */
[----:B------:R-:W-:Y:S01]  /*24290*/  ISETP.GE.AND P2, PT, R7, UR6, PT ;  /* 0x0000000607007c0c */ /* 0x000fe2000bf46270 */
[----:B------:R-:W-:Y:S01]  /*242a0*/  IMAD R9, R6, UR28, RZ ;  /* 0x0000001c06097c24 */ /* 0x000fe2000f8e02ff */
[----:B------:R-:W-:Y:S01]  /*242b0*/  ISETP.GE.AND P0, PT, R2, UR4, PT ;  /* 0x0000000402007c0c */ /* 0x000fe2000bf06270 */
[----:B------:R-:W-:Y:S01]  /*242c0*/  ULDC UR4, c[0x0][0x22c] ;  /* 0x00008b0000047ab9 */ /* 0x000fe20000000800 */
[----:B------:R-:W-:Y:S01]  /*242d0*/  IADD3 R2, R6, 0x3, RZ ;  /* 0x0000000306027810 */ /* 0x000fe20007ffe0ff */
[----:B------:R-:W-:Y:S01]  /*242e0*/  ULDC.64 UR12, c[0x0][0x228] ;  /* 0x00008a00000c7ab9 */ /* 0x000fe20000000a00 */
[----:B------:R-:W-:Y:S01]  /*242f0*/  ISETP.GE.AND P5, PT, R3, UR5, PT ;  /* 0x0000000503007c0c */ /* 0x000fe2000bfa6270 */
[----:B------:R-:W-:Y:S01]  /*24300*/  ULDC UR8, c[0x0][0x22c] ;  /* 0x00008b0000087ab9 */ /* 0x000fe20000000800 */
[----:B------:R-:W-:Y:S01]  /*24310*/  ISETP.GE.AND P3, PT, R2, UR4, PT ;  /* 0x0000000402007c0c */ /* 0x000fe2000bf66270 */
[----:B------:R-:W-:Y:S01]  /*24320*/  ULDC.64 UR4, c[0x0][0x220] ;  /* 0x0000880000047ab9 */ /* 0x000fe20000000a00 */
[----:B--2---:R-:W-:Y:S01]  /*24330*/  STSM.16.M88.4 [R0], R16 ;  /* 0x0000001000007844 */ /* 0x004fe20000000200 */
[----:B------:R-:W-:Y:S06]  /*24340*/  BAR.SYNC.DEFER_BLOCKING 0x0 ;  /* 0x0000000000007b1d */ /* 0x000fec0000010000 */
[----:B------:R-:W2:Y:S02]  /*24350*/  LDS.128 R16, [R251] ;  /* 0x00000000fb107984 */ /* 0x000ea40000000c00 */
[----:B------:R-:W-:Y:S06]  /*24360*/  BAR.SYNC.DEFER_BLOCKING 0x0 ;  /* 0x0000000000007b1d */ /* 0x000fec0000010000 */
[----:B--2---:R2:W-:Y:S04]  /*24370*/  STL.64 [R1+0x600], R16 ;  /* 0x0006001001007387 */ /* 0x0045e80000100a00 */
[----:B------:R4:W-:Y:S04]  /*24380*/  STL.64 [R1+0x608], R18 ;  /* 0x0006081201007387 */ /* 0x0009e80000100a00 */
[----:B--2---:R-:W2:Y:S04]  /*24390*/  LDL.LU R16, [R1+0x404] ;  /* 0x0004040001107983 */ /* 0x004ea80000300800 */
[----:B------:R-:W2:Y:S04]  /*243a0*/  LDL.LU R17, [R1+0x40c] ;  /* 0x00040c0001117983 */ /* 0x000ea80000300800 */
[----:B----4-:R-:W2:Y:S04]  /*243b0*/  LDL.LU R18, [R1+0x204] ;  /* 0x0002040001127983 */ /* 0x010ea80000300800 */
[----:B------:R-:W2:Y:S04]  /*243c0*/  LDL.LU R19, [R1+0x20c] ;  /* 0x00020c0001137983 */ /* 0x000ea80000300800 */
[----:B---3--:R3:W-:Y:S01]  /*243d0*/  STSM.16.M88.4 [R0], R12 ;  /* 0x0000000c00007844 */ /* 0x0087e20000000200 */
[----:B------:R-:W-:Y:S06]  /*243e0*/  BAR.SYNC.DEFER_BLOCKING 0x0 ;  /* 0x0000000000007b1d */ /* 0x000fec0000010000 */
[----:B---3--:R-:W3:Y:S04]  /*243f0*/  LDL.LU R12, [R1+0x4] ;  /* 0x00000400010c7983 */ /* 0x008ee80000300800 */
[----:B------:R-:W3:Y:S04]  /*24400*/  LDL.LU R13, [R1+0xc] ;  /* 0x00000c00010d7983 */ /* 0x000ee80000300800 */
[----:B------:R-:W4:Y:S01]  /*24410*/  LDS.128 R20, [R251] ;  /* 0x00000000fb147984 */ /* 0x000f220000000c00 */
[----:B------:R-:W-:Y:S06]  /*24420*/  BAR.SYNC.DEFER_BLOCKING 0x0 ;  /* 0x0000000000007b1d */ /* 0x000fec0000010000 */
[----:B----4-:R-:W-:Y:S04]  /*24430*/  STL [R1+0x4], R21 ;  /* 0x0000041501007387 */ /* 0x010fe80000100800 */
[----:B------:R-:W-:Y:S04]  /*24440*/  STL.64 [R1+0x8], R22 ;  /* 0x0000081601007387 */ /* 0x000fe80000100a00 */
[----:B--2---:R-:W-:Y:S01]  /*24450*/  STSM.16.M88.4 [R0], R16 ;  /* 0x0000001000007844 */ /* 0x004fe20000000200 */
[----:B------:R-:W-:Y:S06]  /*24460*/  BAR.SYNC.DEFER_BLOCKING 0x0 ;  /* 0x0000000000007b1d */ /* 0x000fec0000010000 */
[----:B------:R-:W2:Y:S04]  /*24470*/  LDS.128 R16, [R251] ;  /* 0x00000000fb107984 */ /* 0x000ea80000000c00 */
[----:B--2---:R2:W-:Y:S04]  /*24480*/  STL.64 [R1+0x400], R16 ;  /* 0x0004001001007387 */ /* 0x0045e80000100a00 */
[----:B------:R4:W-:Y:S04]  /*24490*/  STL.64 [R1+0x408], R18 ;  /* 0x0004081201007387 */ /* 0x0009e80000100a00 */
[----:B--2---:R-:W2:Y:S04]  /*244a0*/  LDL.LU R16, [R1+0x410] ;  /* 0x0004100001107983 */ /* 0x004ea80000300800 */
[----:B------:R-:W2:Y:S04]  /*244b0*/  LDL.LU R17, [R1+0x418] ;  /* 0x0004180001117983 */ /* 0x000ea80000300800 */
[----:B----4-:R-:W2:Y:S04]  /*244c0*/  LDL.LU R18, [R1+0x210] ;  /* 0x0002100001127983 */ /* 0x010ea80000300800 */
[----:B------:R-:W2:Y:S01]  /*244d0*/  LDL.LU R19, [R1+0x218] ;  /* 0x0002180001137983 */ /* 0x000ea20000300800 */
[----:B------:R-:W-:Y:S01]  /*244e0*/  BAR.SYNC.DEFER_BLOCKING 0x0 ;  /* 0x0000000000007b1d */ /* 0x000fe20000010000 */
[----:B------:R-:W-:Y:S01]  /*244f0*/  MOV R14, R25 ;  /* 0x00000019000e7202 */ /* 0x000fe20000000f00 */
[----:B------:R-:W-:-:S05]  /*24500*/  IMAD.MOV.U32 R15, RZ, RZ, R27 ;  /* 0x000000ffff0f7224 */ /* 0x000fca00078e001b */
[----:B---3--:R3:W-:Y:S01]  /*24510*/  STSM.16.M88.4 [R0], R12 ;  /* 0x0000000c00007844 */ /* 0x0087e20000000200 */
[----:B------:R-:W-:Y:S01]  /*24520*/  IMAD.MOV.U32 R250, RZ, RZ, R20 ;  /* 0x000000fffffa7224 */ /* 0x000fe200078e0014 */
[----:B------:R-:W-:Y:S06]  /*24530*/  BAR.SYNC.DEFER_BLOCKING 0x0 ;  /* 0x0000000000007b1d */ /* 0x000fec0000010000 */
[----:B---3--:R-:W3:Y:S04]  /*24540*/  LDL.LU R12, [R1+0x10] ;  /* 0x00001000010c7983 */ /* 0x008ee80000300800 */
[----:B------:R-:W3:Y:S04]  /*24550*/  LDL.LU R13, [R1+0x18] ;  /* 0x00001800010d7983 */ /* 0x000ee80000300800 */
[----:B------:R-:W4:Y:S01]  /*24560*/  LDS.128 R20, [R251] ;  /* 0x00000000fb147984 */ /* 0x000f220000000c00 */
[----:B------:R-:W-:Y:S06]  /*24570*/  BAR.SYNC.DEFER_BLOCKING 0x0 ;  /* 0x0000000000007b1d */ /* 0x000fec0000010000 */
[----:B----4-:R-:W-:Y:S04]  /*24580*/  STL.64 [R1+0x200], R20 ;  /* 0x0002001401007387 */ /* 0x010fe80000100a00 */
        /* <DEDUP_REMOVED lines=11> */
[----:B------:R-:W-:Y:S01]  /*24640*/  IMAD.MOV.U32 R14, RZ, RZ, R28 ;  /* 0x000000ffff0e7224 */ /* 0x000fe200078e001c */
[----:B------:R-:W-:-:S05]  /*24650*/  MOV R15, R30 ;  /* 0x0000001e000f7202 */ /* 0x000fca0000000f00 */
[----:B---3--:R3:W-:Y:S01]  /*24660*/  STSM.16.M88.4 [R0], R12 ;  /* 0x0000000c00007844 */ /* 0x0087e20000000200 */
        /* <DEDUP_REMOVED lines=17> */
[----:B------:R-:W-:-:S02]  /*24780*/  IMAD.MOV.U32 R14, RZ, RZ, R29 ;  /* 0x000000ffff0e7224 */ /* 0x000fc400078e001d */
[----:B------:R-:W-:-:S05]  /*24790*/  IMAD.MOV.U32 R15, RZ, RZ, R31 ;  /* 0x000000ffff0f7224 */ /* 0x000fca00078e001f */
        /* <DEDUP_REMOVED lines=610> */
[----:B------:R-:W2:Y:S02]  /*26dc0*/  LDS.128 R20, [R251] ;  /* 0x00000000fb147984 */ /* 0x000ea40000000c00 */
[----:B--2---:R-:W-:-:S02]  /*26dd0*/  IMAD.MOV.U32 R252, RZ, RZ, R23 ;  /* 0x000000fffffc7224 */ /* 0x004fc400078e0017 */
[----:B------:R-:W-:Y:S04]  /*26de0*/  STL.64 [R1+0x710], R20 ;  /* 0x0007101401007387 */ /* 0x000fe80000100a00 */
[----:B------:R-:W-:Y:S04]  /*26df0*/  STL [R1+0x718], R22 ;  /* 0x0007181601007387 */ /* 0x000fe80000100800 */
[----:B------:R-:W-:Y:S04]  /*26e00*/  STL [R1+0xde0], R252 ;  /* 0x000de0fc01007387 */ /* 0x000fe80000100800 */
[----:B------:R-:W2:Y:S04]  /*26e10*/  LDL.LU R16, [R1+0x514] ;  /* 0x0005140001107983 */ /* 0x000ea80000300800 */
[----:B------:R-:W2:Y:S04]  /*26e20*/  LDL.LU R17, [R1+0x51c] ;  /* 0x00051c0001117983 */ /* 0x000ea80000300800 */
[----:B------:R-:W2:Y:S04]  /*26e30*/  LDL.LU R18, [R1+0x314] ;  /* 0x0003140001127983 */ /* 0x000ea80000300800 */
        /* <DEDUP_REMOVED lines=10> */
[----:B----4-:R-:W-:Y:S04]  /*26ee0*/  STL [R1+0xdf0], R244 ;  /* 0x000df0f401007387 */ /* 0x010fe80000100800 */
[----:B------:R-:W-:Y:S04]  /*26ef0*/  STL [R1+0xdec], R245 ;  /* 0x000decf501007387 */ /* 0x000fe80000100800 */
[----:B------:R-:W-:Y:S04]  /*26f00*/  STL [R1+0xde8], R246 ;  /* 0x000de8f601007387 */ /* 0x000fe80000100800 */
[----:B------:R-:W-:Y:S04]  /*26f10*/  STL [R1+0xde4], R247 ;  /* 0x000de4f701007387 */ /* 0x000fe80000100800 */
[----:B--2---:R-:W-:Y:S01]  /*26f20*/  STSM.16.M88.4 [R0], R16 ;  /* 0x0000001000007844 */ /* 0x004fe20000000200 */
[----:B------:R-:W-:Y:S06]  /*26f30*/  BAR.SYNC.DEFER_BLOCKING 0x0 ;  /* 0x0000000000007b1d */ /* 0x000fec0000010000 */
[----:B------:R-:W2:Y:S04]  /*26f40*/  LDS.128 R240, [R251] ;  /* 0x00000000fbf07984 */ /* 0x000ea80000000c00 */
[----:B--2---:R-:W-:Y:S04]  /*26f50*/  STL [R1+0xe00], R240 ;  /* 0x000e00f001007387 */ /* 0x004fe80000100800 */
[----:B------:R-:W-:Y:S04]  /*26f60*/  STL [R1+0xdfc], R241 ;  /* 0x000dfcf101007387 */ /* 0x000fe80000100800 */
[----:B------:R-:W-:Y:S04]  /*26f70*/  STL [R1+0xdf8], R242 ;  /* 0x000df8f201007387 */ /* 0x000fe80000100800 */
[----:B------:R-:W-:Y:S04]  /*26f80*/  STL [R1+0xdf4], R243 ;  /* 0x000df4f301007387 */ /* 0x000fe80000100800 */
[----:B------:R-:W2:Y:S04]  /*26f90*/  LDL.LU R20, [R1+0x520] ;  /* 0x0005200001147983 */ /* 0x000ea80000300800 */
[----:B------:R-:W2:Y:S04]  /*26fa0*/  LDL.LU R21, [R1+0x528] ;  /* 0x0005280001157983 */ /* 0x000ea80000300800 */
[----:B------:R-:W2:Y:S04]  /*26fb0*/  LDL.LU R22, [R1+0x320] ;  /* 0x0003200001167983 */ /* 0x000ea80000300800 */
[----:B------:R-:W2:Y:S04]  /*26fc0*/  LDL.LU R23, [R1+0x328] ;  /* 0x0003280001177983 */ /* 0x000ea80000300800 */
[----:B------:R-:W4:Y:S04]  /*26fd0*/  LDL.LU R16, [R1+0x120] ;  /* 0x0001200001107983 */ /* 0x000f280000300800 */
[----:B------:R-:W4:Y:S01]  /*26fe0*/  LDL.LU R17, [R1+0x128] ;  /* 0x0001280001117983 */ /* 0x000f220000300800 */
[----:B------:R-:W-:Y:S01]  /*26ff0*/  BAR.SYNC.DEFER_BLOCKING 0x0 ;  /* 0x0000000000007b1d */ /* 0x000fe20000010000 */
[----:B------:R-:W-:-:S02]  /*27000*/  IMAD.MOV.U32 R14, RZ, RZ, R93 ;  /* 0x000000ffff0e7224 */ /* 0x000fc400078e005d */
[----:B------:R-:W-:-:S05]  /*27010*/  IMAD.MOV.U32 R15, RZ, RZ, R95 ;  /* 0x000000ffff0f7224 */ /* 0x000fca00078e005f */
[----:B---3--:R-:W-:Y:S01]  /*27020*/  STSM.16.M88.4 [R0], R12 ;  /* 0x0000000c00007844 */ /* 0x008fe20000000200 */
[----:B------:R-:W-:Y:S06]  /*27030*/  BAR.SYNC.DEFER_BLOCKING 0x0 ;  /* 0x0000000000007b1d */ /* 0x000fec0000010000 */
[----:B------:R-:W3:Y:S02]  /*27040*/  LDS.128 R232, [R251] ;  /* 0x00000000fbe87984 */ /* 0x000ee40000000c00 */
[----:B------:R-:W-:Y:S01]  /*27050*/  BAR.SYNC.DEFER_BLOCKING 0x0 ;  /* 0x0000000000007b1d */ /* 0x000fe20000010000 */
[----:B------:R-:W-:Y:S01]  /*27060*/  MOV R18, R96 ;  /* 0x0000006000127202 */ /* 0x000fe20000000f00 */
[----:B------:R-:W-:-:S04]  /*27070*/  IMAD.MOV.U32 R19, RZ, RZ, R98 ;  /* 0x000000ffff137224 */ /* 0x000fc800078e0062 */
[----:B---3--:R-:W-:Y:S04]  /*27080*/  STL [R1+0xe10], R232 ;  /* 0x000e10e801007387 */ /* 0x008fe80000100800 */
[----:B------:R-:W-:Y:S04]  /*27090*/  STL [R1+0xe0c], R233 ;  /* 0x000e0ce901007387 */ /* 0x000fe80000100800 */
[----:B------:R-:W-:Y:S04]  /*270a0*/  STL [R1+0xe08], R234 ;  /* 0x000e08ea01007387 */ /* 0x000fe80000100800 */
[----:B------:R-:W-:Y:S04]  /*270b0*/  STL [R1+0xe04], R235 ;  /* 0x000e04eb01007387 */ /* 0x000fe80000100800 */
[----:B--2---:R-:W-:Y:S01]  /*270c0*/  STSM.16.M88.4 [R0], R20 ;  /* 0x0000001400007844 */ /* 0x004fe20000000200 */
[----:B------:R-:W-:Y:S06]  /*270d0*/  BAR.SYNC.DEFER_BLOCKING 0x0 ;  /* 0x0000000000007b1d */ /* 0x000fec0000010000 */
[----:B------:R-:W2:Y:S02]  /*270e0*/  LDS.128 R12, [R251] ;  /* 0x00000000fb0c7984 */ /* 0x000ea40000000c00 */
[----:B------:R-:W-:Y:S06]  /*270f0*/  BAR.SYNC.DEFER_BLOCKING 0x0 ;  /* 0x0000000000007b1d */ /* 0x000fec0000010000 */
[----:B----4-:R3:W-:Y:S02]  /*27100*/  STSM.16.M88.4 [R0], R16 ;  /* 0x0000001000007844 */ /* 0x0107e40000000200 */
[----:B------:R-:W-:Y:S06]  /*27110*/  BAR.SYNC.DEFER_BLOCKING 0x0 ;  /* 0x0000000000007b1d */ /* 0x000fec0000010000 */
[----:B---3--:R-:W3:Y:S04]  /*27120*/  LDL.LU R16, [R1+0x524] ;  /* 0x0005240001107983 */ /* 0x008ee80000300800 */
[----:B------:R-:W3:Y:S04]  /*27130*/  LDL.LU R17, [R1+0x52c] ;  /* 0x00052c0001117983 */ /* 0x000ee80000300800 */
[----:B------:R-:W3:Y:S04]  /*27140*/  LDL.LU R18, [R1+0x324] ;  /* 0x0003240001127983 */ /* 0x000ee80000300800 */
[----:B------:R-:W3:Y:S04]  /*27150*/  LDL.LU R19, [R1+0x32c] ;  /* 0x00032c0001137983 */ /* 0x000ee80000300800 */
[----:B------:R-:W4:Y:S04]  /*27160*/  LDL.LU R24, [R1+0x124] ;  /* 0x0001240001187983 */ /* 0x000f280000300800 */
[----:B------:R-:W4:Y:S04]  /*27170*/  LDL.LU R25, [R1+0x12c] ;  /* 0x00012c0001197983 */ /* 0x000f280000300800 */
[----:B------:R-:W2:Y:S04]  /*27180*/  LDL.LU R36, [R1+0x530] ;  /* 0x0005300001247983 */ /* 0x000ea80000300800 */
[----:B------:R-:W2:Y:S04]  /*27190*/  LDL.LU R37, [R1+0x538] ;  /* 0x0005380001257983 */ /* 0x000ea80000300800 */
[----:B------:R-:W2:Y:S04]  /*271a0*/  LDL.LU R38, [R1+0x330] ;  /* 0x0003300001267983 */ /* 0x000ea80000300800 */
[----:B------:R-:W2:Y:S04]  /*271b0*/  LDL.LU R39, [R1+0x338] ;  /* 0x0003380001277983 */ /* 0x000ea80000300800 */
[----:B------:R-:W2:Y:S04]  /*271c0*/  LDL.LU R32, [R1+0x130] ;  /* 0x0001300001207983 */ /* 0x000ea80000300800 */
[----:B------:R-:W2:Y:S04]  /*271d0*/  LDL.LU R33, [R1+0x138] ;  /* 0x0001380001217983 */ /* 0x000ea80000300800 */
[----:B------:R-:W1:Y:S01]  /*271e0*/  LDS.128 R20, [R251] ;  /* 0x00000000fb147984 */ /* 0x000e620000000c00 */
[----:B------:R-:W-:Y:S01]  /*271f0*/  BAR.SYNC.DEFER_BLOCKING 0x0 ;  /* 0x0000000000007b1d */ /* 0x000fe20000010000 */
[----:B------:R-:W-:Y:S01]  /*27200*/  IMAD.MOV.U32 R27, RZ, RZ, R99 ;  /* 0x000000ffff1b7224 */ /* 0x000fe200078e0063 */
[----:B------:R-:W-:Y:S01]  /*27210*/  MOV R34, R100 ;  /* 0x0000006400227202 */ /* 0x000fe20000000f00 */
[----:B------:R-:W-:-:S03]  /*27220*/  IMAD.MOV.U32 R35, RZ, RZ, R102 ;  /* 0x000000ffff237224 */ /* 0x000fc600078e0066 */
[----:B---3--:R-:W-:Y:S02]  /*27230*/  STSM.16.M88.4 [R0], R16 ;  /* 0x0000001000007844 */ /* 0x008fe40000000200 */
[----:B------:R-:W-:Y:S06]  /*27240*/  BAR.SYNC.DEFER_BLOCKING 0x0 ;  /* 0x0000000000007b1d */ /* 0x000fec0000010000 */
[----:B------:R-:W3:Y:S02]  /*27250*/  LDS.128 R28, [R251] ;  /* 0x00000000fb1c7984 */ /* 0x000ee40000000c00 */
[----:B------:R-:W-:Y:S06]  /*27260*/  BAR.SYNC.DEFER_BLOCKING 0x0 ;  /* 0x0000000000007b1d */ /* 0x000fec0000010000 */
[----:B----4-:R-:W-:Y:S02]  /*27270*/  STSM.16.M88.4 [R0], R24 ;  /* 0x0000001800007844 */ /* 0x010fe40000000200 */
[----:B------:R-:W-:Y:S06]  /*27280*/  BAR.SYNC.DEFER_BLOCKING 0x0 ;  /* 0x0000000000007b1d */ /* 0x000fec0000010000 */
[----:B------:R-:W4:Y:S02]  /*27290*/  LDS.128 R24, [R251] ;  /* 0x00000000fb187984 */ /* 0x000f240000000c00 */
[----:B------:R-:W-:Y:S06]  /*272a0*/  BAR.SYNC.DEFER_BLOCKING 0x0 ;  /* 0x0000000000007b1d */ /* 0x000fec0000010000 */
[----:B--2---:R-:W-:Y:S02]  /*272b0*/  STSM.16.M88.4 [R0], R36 ;  /* 0x0000002400007844 */ /* 0x004fe40000000200 */
[----:B------:R-:W-:Y:S06]  /*272c0*/  BAR.SYNC.DEFER_BLOCKING 0x0 ;  /* 0x0000000000007b1d */ /* 0x000fec0000010000 */
[----:B------:R-:W2:Y:S02]  /*272d0*/  LDS.128 R16, [R251] ;  /* 0x00000000fb107984 */ /* 0x000ea40000000c00 */
[----:B------:R-:W-:Y:S06]  /*272e0*/  BAR.SYNC.DEFER_BLOCKING 0x0 ;  /* 0x0000000000007b1d */ /* 0x000fec0000010000 */
[----:B------:R1:W-:Y:S02]  /*272f0*/  STSM.16.M88.4 [R0], R32 ;  /* 0x0000002000007844 */ /* 0x0003e40000000200 */
[----:B------:R-:W-:Y:S06]  /*27300*/  BAR.SYNC.DEFER_BLOCKING 0x0 ;  /* 0x0000000000007b1d */ /* 0x000fec0000010000 */
[----:B-1----:R-:W3:Y:S04]  /*27310*/  LDL.LU R32, [R1+0x534] ;  /* 0x0005340001207983 */ /* 0x002ee80000300800 */
        /* <DEDUP_REMOVED lines=13> */
[----:B------:R-:W-:-:S02]  /*273f0*/  IMAD.MOV.U32 R42, RZ, RZ, R101 ;  /* 0x000000ffff2a7224 */ /* 0x000fc400078e0065 */
[----:B------:R-:W-:Y:S01]  /*27400*/  IMAD.MOV.U32 R43, RZ, RZ, R103 ;  /* 0x000000ffff2b7224 */ /* 0x000fe200078e0067 */
[----:B------:R-:W-:Y:S01]  /*27410*/  MOV R50, R104 ;  /* 0x0000006800327202 */ /* 0x000fe20000000f00 */
[----:B------:R-:W-:Y:S01]  /*27420*/  IMAD.MOV.U32 R51, RZ, RZ, R106 ;  /* 0x000000ffff337224 */ /* 0x000fe200078e006a */
        /* <DEDUP_REMOVED lines=95> */
[----:B------:R-:W-:Y:S02]  /*27a20*/  IMAD.MOV.U32 R99, RZ, RZ, R118 ;  /* 0x000000ffff637224 */ /* 0x000fe400078e0076 */
[----:B------:R-:W-:Y:S01]  /*27a30*/  IMAD.MOV.U32 R106, RZ, RZ, R117 ;  /* 0x000000ffff6a7224 */ /* 0x000fe200078e0075 */
[----:B---3--:R-:W-:Y:S01]  /*27a40*/  STSM.16.M88.4 [R0], R80 ;  /* 0x0000005000007844 */ /* 0x008fe20000000200 */
        /* <DEDUP_REMOVED lines=11> */
[----:B------:R1:W-:Y:S01]  /*27b00*/  STSM.16.M88.4 [R0], R96 ;  /* 0x0000006000007844 */ /* 0x0003e20000000200 */
[----:B------:R-:W-:Y:S01]  /*27b10*/  IMAD.MOV.U32 R107, RZ, RZ, R119 ;  /* 0x000000ffff6b7224 */ /* 0x000fe200078e0077 */
        /* <DEDUP_REMOVED lines=15> */
[----:B------:R-:W-:Y:S01]  /*27c10*/  MOV R114, R120 ;  /* 0x0000007800727202 */ /* 0x000fe20000000f00 */
[----:B------:R-:W-:-:S04]  /*27c20*/  IMAD.MOV.U32 R115, RZ, RZ, R122 ;  /* 0x000000ffff737224 */ /* 0x000fc800078e007a */
        /* <DEDUP_REMOVED lines=20> */
[----:B------:R-:W1:Y:S01]  /*27d70*/  LDS.128 R116, [R251] ;  /* 0x00000000fb747984 */ /* 0x000e620000000c00 */
[----:B------:R-:W-:Y:S06]  /*27d80*/  BAR.SYNC.DEFER_BLOCKING 0x0 ;  /* 0x0000000000007b1d */ /* 0x000fec0000010000 */
[----:B------:R-:W2:Y:S04]  /*27d90*/  LDL.LU R160, [R1+0x590] ;  /* 0x0005900001a07983 */ /* 0x000ea80000300800 */
[----:B------:R-:W2:Y:S04]  /*27da0*/  LDL.LU R161, [R1+0x598] ;  /* 0x0005980001a17983 */ /* 0x000ea80000300800 */
[----:B------:R-:W2:Y:S04]  /*27db0*/  LDL.LU R162, [R1+0x390] ;  /* 0x0003900001a27983 */ /* 0x000ea80000300800 */
[----:B------:R-:W2:Y:S04]  /*27dc0*/  LDL.LU R163, [R1+0x398] ;  /* 0x0003980001a37983 */ /* 0x000ea80000300800 */
[----:B---3--:R-:W-:Y:S01]  /*27dd0*/  STSM.16.M88.4 [R0], R112 ;  /* 0x0000007000007844 */ /* 0x008fe20000000200 */
[----:B------:R-:W-:Y:S06]  /*27de0*/  BAR.SYNC.DEFER_BLOCKING 0x0 ;  /* 0x0000000000007b1d */ /* 0x000fec0000010000 */
[----:B------:R-:W3:Y:S02]  /*27df0*/  LDS.128 R152, [R251] ;  /* 0x00000000fb987984 */ /* 0x000ee40000000c00 */
[----:B------:R-:W-:Y:S06]  /*27e00*/  BAR.SYNC.DEFER_BLOCKING 0x0 ;  /* 0x0000000000007b1d */ /* 0x000fec0000010000 */
[----:B----4-:R4:W-:Y:S02]  /*27e10*/  STSM.16.M88.4 [R0], R156 ;  /* 0x0000009c00007844 */ /* 0x0109e40000000200 */
[----:B------:R-:W-:Y:S06]  /*27e20*/  BAR.SYNC.DEFER_BLOCKING 0x0 ;  /* 0x0000000000007b1d */ /* 0x000fec0000010000 */
[----:B----4-:R-:W4:Y:S04]  /*27e30*/  LDL.LU R156, [R1+0x190] ;  /* 0x00019000019c7983 */ /* 0x010f280000300800 */
[----:B------:R-:W4:Y:S04]  /*27e40*/  LDL.LU R157, [R1+0x198] ;  /* 0x00019800019d7983 */ /* 0x000f280000300800 */
[----:B------:R-:W3:Y:S01]  /*27e50*/  LDS.128 R120, [R251] ;  /* 0x00000000fb787984 */ /* 0x000ee20000000c00 */
[----:B------:R-:W-:Y:S06]  /*27e60*/  BAR.SYNC.DEFER_BLOCKING 0x0 ;  /* 0x0000000000007b1d */ /* 0x000fec0000010000 */
[----:B--2---:R-:W-:Y:S02]  /*27e70*/  STSM.16.M88.4 [R0], R160 ;  /* 0x000000a000007844 */ /* 0x004fe40000000200 */
[----:B------:R-:W-:Y:S01]  /*27e80*/  BAR.SYNC.DEFER_BLOCKING 0x0 ;  /* 0x0000000000007b1d */ /* 0x000fe20000010000 */
[----:B------:R-:W-:Y:S01]  /*27e90*/  MOV R158, R124 ;  /* 0x0000007c009e7202 */ /* 0x000fe20000000f00 */
[----:B------:R-:W-:-:S04]  /*27ea0*/  IMAD.MOV.U32 R159, RZ, RZ, R126 ;  /* 0x000000ffff9f7224 */ /* 0x000fc800078e007e */
[----:B------:R-:W2:Y:S02]  /*27eb0*/  LDS.128 R112, [R251] ;  /* 0x00000000fb707984 */ /* 0x000ea40000000c00 */
[----:B------:R-:W-:Y:S06]  /*27ec0*/  BAR.SYNC.DEFER_BLOCKING 0x0 ;  /* 0x0000000000007b1d */ /* 0x000fec0000010000 */
[----:B----4-:R4:W-:Y:S02]  /*27ed0*/  STSM.16.M88.4 [R0], R156 ;  /* 0x0000009c00007844 */ /* 0x0109e40000000200 */
[----:B------:R-:W-:Y:S06]  /*27ee0*/  BAR.SYNC.DEFER_BLOCKING 0x0 ;  /* 0x0000000000007b1d */ /* 0x000fec0000010000 */
[----:B----4-:R-:W4:Y:S04]  /*27ef0*/  LDL.LU R156, [R1+0x594] ;  /* 0x00059400019c7983 */ /* 0x010f280000300800 */
[----:B------:R-:W4:Y:S04]  /*27f00*/  LDL.LU R157, [R1+0x59c] ;  /* 0x00059c00019d7983 */ /* 0x000f280000300800 */
[----:B------:R-:W4:Y:S04]  /*27f10*/  LDL.LU R158, [R1+0x394] ;  /* 0x00039400019e7983 */ /* 0x000f280000300800 */
[----:B------:R-:W4:Y:S04]  /*27f20*/  LDL.LU R159, [R1+0x39c] ;  /* 0x00039c00019f7983 */ /* 0x000f280000300800 */
[----:B------:R-:W3:Y:S04]  /*27f30*/  LDL.LU R172, [R1+0x194] ;  /* 0x0001940001ac7983 */ /* 0x000ee80000300800 */
[----:B------:R-:W3:Y:S04]  /*27f40*/  LDL.LU R173, [R1+0x19c] ;  /* 0x00019c0001ad7983 */ /* 0x000ee80000300800 */
[----:B------:R-:W2:Y:S04]  /*27f50*/  LDL.LU R176, [R1+0x5a0] ;  /* 0x0005a00001b07983 */ /* 0x000ea80000300800 */
[----:B------:R-:W2:Y:S04]  /*27f60*/  LDL.LU R177, [R1+0x5a8] ;  /* 0x0005a80001b17983 */ /* 0x000ea80000300800 */
[----:B------:R-:W2:Y:S04]  /*27f70*/  LDL.LU R178, [R1+0x3a0] ;  /* 0x0003a00001b27983 */ /* 0x000ea80000300800 */
[----:B------:R-:W2:Y:S04]  /*27f80*/  LDL.LU R179, [R1+0x3a8] ;  /* 0x0003a80001b37983 */ /* 0x000ea80000300800 */
[----:B------:R-:W2:Y:S04]  /*27f90*/  LDL.LU R168, [R1+0x1a0] ;  /* 0x0001a00001a87983 */ /* 0x000ea80000300800 */
[----:B------:R-:W2:Y:S04]  /*27fa0*/  LDL.LU R169, [R1+0x1a8] ;  /* 0x0001a80001a97983 */ /* 0x000ea80000300800 */
[----:B------:R-:W1:Y:S01]  /*27fb0*/  LDS.128 R124, [R251] ;  /* 0x00000000fb7c7984 */ /* 0x000e620000000c00 */
[----:B------:R-:W-:Y:S06]  /*27fc0*/  BAR.SYNC.DEFER_BLOCKING 0x0 ;  /* 0x0000000000007b1d */ /* 0x000fec0000010000 */
[----:B----4-:R-:W-:Y:S02]  /*27fd0*/  STSM.16.M88.4 [R0], R156 ;  /* 0x0000009c00007844 */ /* 0x010fe40000000200 */
[----:B------:R-:W-:Y:S06]  /*27fe0*/  BAR.SYNC.DEFER_BLOCKING 0x0 ;  /* 0x0000000000007b1d */ /* 0x000fec0000010000 */
[----:B------:R-:W4:Y:S02]  /*27ff0*/  LDS.128 R164, [R251] ;  /* 0x00000000fba47984 */ /* 0x000f240000000c00 */
[----:B------:R-:W-:Y:S06]  /*28000*/  BAR.SYNC.DEFER_BLOCKING 0x0 ;  /* 0x0000000000007b1d */ /* 0x000fec0000010000 */
[----:B---3--:R-:W-:Y:S02]  /*28010*/  STSM.16.M88.4 [R0], R172 ;  /* 0x000000ac00007844 */ /* 0x008fe40000000200 */
[----:B------:R-:W-:Y:S06]  /*28020*/  BAR.SYNC.DEFER_BLOCKING 0x0 ;  /* 0x0000000000007b1d */ /* 0x000fec0000010000 */
[----:B------:R-:W3:Y:S02]  /*28030*/  LDS.128 R160, [R251] ;  /* 0x00000000fba07984 */ /* 0x000ee40000000c00 */
[----:B------:R-:W-:Y:S06]  /*28040*/  BAR.SYNC.DEFER_BLOCKING 0x0 ;  /* 0x0000000000007b1d */ /* 0x000fec0000010000 */
[----:B--2---:R-:W-:Y:S02]  /*28050*/  STSM.16.M88.4 [R0], R176 ;  /* 0x000000b000007844 */ /* 0x004fe40000000200 */
[----:B------:R-:W-:Y:S06]  /*28060*/  BAR.SYNC.DEFER_BLOCKING 0x0 ;  /* 0x0000000000007b1d */ /* 0x000fec0000010000 */
[----:B------:R-:W2:Y:S02]  /*28070*/  LDS.128 R156, [R251] ;  /* 0x00000000fb9c7984 */ /* 0x000ea40000000c00 */
[----:B------:R-:W-:Y:S06]  /*28080*/  BAR.SYNC.DEFER_BLOCKING 0x0 ;  /* 0x0000000000007b1d */ /* 0x000fec0000010000 */
[----:B------:R1:W-:Y:S04]  /*28090*/  STSM.16.M88.4 [R0], R168 ;  /* 0x000000a800007844 */ /* 0x0003e80000000200 */
[----:B-1----:R-:W4:Y:S04]  /*280a0*/  LDL.LU R168, [R1+0x5a4] ;  /* 0x0005a40001a87983 */ /* 0x002f280000300800 */
        /* <DEDUP_REMOVED lines=10> */
[----:B------:R-:W2:Y:S01]  /*28150*/  LDL.LU R181, [R1+0x1b8] ;  /* 0x0001b80001b57983 */ /* 0x000ea20000300800 */
[----:B------:R-:W-:Y:S01]  /*28160*/  BAR.SYNC.DEFER_BLOCKING 0x0 ;  /* 0x0000000000007b1d */ /* 0x000fe20000010000 */
[----:B------:R-:W-:-:S02]  /*28170*/  IMAD.MOV.U32 R174, RZ, RZ, R129 ;  /* 0x000000ffffae7224 */ /* 0x000fc400078e0081 */
[----:B------:R-:W-:-:S03]  /*28180*/  IMAD.MOV.U32 R175, RZ, RZ, R131 ;  /* 0x000000ffffaf7224 */ /* 0x000fc600078e0083 */
[----:B------:R-:W1:Y:S02]  /*28190*/  LDS.128 R128, [R251] ;  /* 0x00000000fb807984 */ /* 0x000e640000000c00 */
        /* <DEDUP_REMOVED lines=13> */
[----:B------:R1:W-:Y:S02]  /*28270*/  STSM.16.M88.4 [R0], R180 ;  /* 0x000000b400007844 */ /* 0x0003e40000000200 */
[----:B------:R-:W-:Y:S06]  /*28280*/  BAR.SYNC.DEFER_BLOCKING 0x0 ;  /* 0x0000000000007b1d */ /* 0x000fec0000010000 */
        /* <DEDUP_REMOVED lines=92> */
[----:B------:R-:W1:Y:S01]  /*28850*/  LDS.128 R220, [R251] ;  /* 0x00000000fbdc7984 */ /* 0x000e620000000c00 */
[----:B------:R-:W-:Y:S06]  /*28860*/  BAR.SYNC.DEFER_BLOCKING 0x0 ;  /* 0x0000000000007b1d */ /* 0x000fec0000010000 */
[----:B----4-:R4:W-:Y:S04]  /*28870*/  STSM.16.M88.4 [R0], R208 ;  /* 0x000000d000007844 */ /* 0x0109e80000000200 */
[----:B----4-:R-:W4:Y:S04]  /*28880*/  LDL.LU R208, [R1+0x1e4] ;  /* 0x0001e40001d07983 */ /* 0x010f280000300800 */
[----:B------:R-:W4:Y:S04]  /*28890*/  LDL.LU R209, [R1+0x1ec] ;  /* 0x0001ec0001d17983 */ /* 0x000f280000300800 */
[----:B------:R-:W3:Y:S04]  /*288a0*/  LDL.LU R224, [R1+0x5f0] ;  /* 0x0005f00001e07983 */ /* 0x000ee80000300800 */
[----:B------:R-:W3:Y:S04]  /*288b0*/  LDL.LU R225, [R1+0x5f8] ;  /* 0x0005f80001e17983 */ /* 0x000ee80000300800 */
[----:B------:R-:W3:Y:S04]  /*288c0*/  LDL.LU R226, [R1+0x3f0] ;  /* 0x0003f00001e27983 */ /* 0x000ee80000300800 */
[----:B------:R-:W3:Y:S01]  /*288d0*/  LDL.LU R227, [R1+0x3f8] ;  /* 0x0003f80001e37983 */ /* 0x000ee20000300800 */
        /* <DEDUP_REMOVED lines=9> */
[----:B---3--:R3:W-:Y:S02]  /*28970*/  STSM.16.M88.4 [R0], R224 ;  /* 0x000000e000007844 */ /* 0x0087e40000000200 */
[----:B------:R-:W-:Y:S06]  /*28980*/  BAR.SYNC.DEFER_BLOCKING 0x0 ;  /* 0x0000000000007b1d */ /* 0x000fec0000010000 */
[----:B---3--:R-:W3:Y:S04]  /*28990*/  LDL.LU R224, [R1+0x1f0] ;  /* 0x0001f00001e07983 */ /* 0x008ee80000300800 */
[----:B------:R-:W3:Y:S04]  /*289a0*/  LDL.LU R225, [R1+0x1f8] ;  /* 0x0001f80001e17983 */ /* 0x000ee80000300800 */
[----:B------:R-:W4:Y:S01]  /*289b0*/  LDS.128 R228, [R251] ;  /* 0x00000000fbe47984 */ /* 0x000f220000000c00 */
[----:B------:R-:W-:Y:S01]  /*289c0*/  MOV R226, R148 ;  /* 0x0000009400e27202 */ /* 0x000fe20000000f00 */
[----:B------:R-:W-:Y:S01]  /*289d0*/  IMAD.MOV.U32 R227, RZ, RZ, R150 ;  /* 0x000000ffffe37224 */ /* 0x000fe200078e0096 */
[----:B------:R-:W-:Y:S06]  /*289e0*/  BAR.SYNC.DEFER_BLOCKING 0x0 ;  /* 0x0000000000007b1d */ /* 0x000fec0000010000 */
[----:B---3--:R3:W-:Y:S02]  /*289f0*/  STSM.16.M88.4 [R0], R224 ;  /* 0x000000e000007844 */ /* 0x0087e40000000200 */
[----:B------:R-:W-:Y:S06]  /*28a00*/  BAR.SYNC.DEFER_BLOCKING 0x0 ;  /* 0x0000000000007b1d */ /* 0x000fec0000010000 */
[----:B---3--:R-:W3:Y:S04]  /*28a10*/  LDL.LU R224, [R1+0x5f4] ;  /* 0x0005f40001e07983 */ /* 0x008ee80000300800 */
[----:B------:R-:W3:Y:S04]  /*28a20*/  LDL.LU R225, [R1+0x5fc] ;  /* 0x0005fc0001e17983 */ /* 0x000ee80000300800 */
[----:B------:R-:W3:Y:S04]  /*28a30*/  LDL.LU R226, [R1+0x3f4] ;  /* 0x0003f40001e27983 */ /* 0x000ee80000300800 */
[----:B------:R-:W3:Y:S04]  /*28a40*/  LDL.LU R227, [R1+0x3fc] ;  /* 0x0003fc0001e37983 */ /* 0x000ee80000300800 */
[----:B------:R-:W4:Y:S01]  /*28a50*/  LDS.128 R236, [R251] ;  /* 0x00000000fbec7984 */ /* 0x000f220000000c00 */
[----:B------:R-:W-:Y:S06]  /*28a60*/  BAR.SYNC.DEFER_BLOCKING 0x0 ;  /* 0x0000000000007b1d */ /* 0x000fec0000010000 */
[----:B---3--:R3:W-:Y:S04]  /*28a70*/  STSM.16.M88.4 [R0], R224 ;  /* 0x000000e000007844 */ /* 0x0087e80000000200 */
[----:B---3--:R-:W3:Y:S04]  /*28a80*/  LDL.LU R224, [R1+0x1f4] ;  /* 0x0001f40001e07983 */ /* 0x008ee80000300800 */
[----:B------:R-:W3:Y:S01]  /*28a90*/  LDL.LU R225, [R1+0x1fc] ;  /* 0x0001fc0001e17983 */ /* 0x000ee20000300800 */
[----:B------:R-:W-:Y:S01]  /*28aa0*/  IMAD.MOV.U32 R226, RZ, RZ, R149 ;  /* 0x000000ffffe27224 */ /* 0x000fe200078e0095 */
[----:B------:R-:W-:Y:S01]  /*28ab0*/  MOV R227, R151 ;  /* 0x0000009700e37202 */ /* 0x000fe20000000f00 */
[----:B------:R-:W-:Y:S06]  /*28ac0*/  BAR.SYNC.DEFER_BLOCKING 0x0 ;  /* 0x0000000000007b1d */ /* 0x000fec0000010000 */
[----:B------:R-:W2:Y:S04]  /*28ad0*/  LDL.LU R235, [R1+0x200] ;  /* 0x0002000001eb7983 */ /* 0x000ea80000300800 */
[----:B------:R-:W4:Y:S04]  /*28ae0*/  LDL.LU R234, [R1+0x604] ;  /* 0x0006040001ea7983 */ /* 0x000f280000300800 */
[----:B------:R-:W4:Y:S04]  /*28af0*/  LDL.LU R233, [R1+0x4] ;  /* 0x0000040001e97983 */ /* 0x000f280000300800 */
[----:B------:R-:W4:Y:S04]  /*28b00*/  LDL.LU R232, [R1+0x404] ;  /* 0x0004040001e87983 */ /* 0x000f280000300800 */
[----:B------:R-:W1:Y:S01]  /*28b10*/  LDS.128 R148, [R251] ;  /* 0x00000000fb947984 */ /* 0x000e620000000c00 */
[----:B------:R-:W-:Y:S06]  /*28b20*/  BAR.SYNC.DEFER_BLOCKING 0x0 ;  /* 0x0000000000007b1d */ /* 0x000fec0000010000 */
[----:B------:R-:W4:Y:S04]  /*28b30*/  LDL.LU R243, [R1+0x204] ;  /* 0x0002040001f37983 */ /* 0x000f280000300800 */
        /* <DEDUP_REMOVED lines=8> */
[----:B---3--:R3:W-:Y:S04]  /*28bc0*/  STSM.16.M88.4 [R0], R224 ;  /* 0x000000e000007844 */ /* 0x0087e80000000200 */
[----:B---3--:R-:W3:Y:S01]  /*28bd0*/  LDL.LU R0, [R1+0x600] ;  /* 0x0006000001007983 */ /* 0x008ee20000300800 */
[----:B------:R-:W-:Y:S01]  /*28be0*/  IMAD R3, R7, R5, RZ ;  /* 0x0000000507037224 */ /* 0x000fe200078e02ff */
[----:B------:R-:W-:Y:S04]  /*28bf0*/  BAR.SYNC.DEFER_BLOCKING 0x0 ;  /* 0x0000000000007b1d */ /* 0x000fe80000010000 */
[----:B------:R-:W-:Y:S01]  /*28c00*/  LEA R2, P1, R3, UR4, 0x2 ;  /* 0x0000000403027c11 */ /* 0x000fe2000f8210ff */
[----:B------:R-:W-:Y:S01]  /*28c10*/  IMAD R5, R5, 0x80, R3 ;  /* 0x0000008005057824 */ /* 0x000fe200078e0203 */
[----:B------:R-:W-:-:S02]  /*28c20*/  ISETP.LT.AND P2, PT, R6, UR27, !P2 ;  /* 0x0000001b06007c0c */ /* 0x000fc4000d741270 */
[----:B------:R-:W-:Y:S02]  /*28c30*/  LEA.HI.X.SX32 R3, R3, UR5, 0x2, P1 ;  /* 0x0000000503037c11 */ /* 0x000fe400088f16ff */
[----:B------:R-:W-:Y:S01]  /*28c40*/  ISETP.GE.AND P1, PT, R6, UR7, PT ;  /* 0x0000000706007c0c */ /* 0x000fe2000bf26270 */
[----:B------:R-:W-:Y:S01]  /*28c50*/  ULDC.64 UR6, c[0x0][0x228] ;  /* 0x00008a0000067ab9 */ /* 0x000fe20000000a00 */
[----:B------:R-:W-:Y:S01]  /*28c60*/  LEA R4, P6, R5, UR4, 0x2 ;  /* 0x0000000405047c11 */ /* 0x000fe2000f8c10ff */
[----:B------:R-:W-:Y:S01]  /*28c70*/  IMAD.WIDE R248, R9, 0x4, R2 ;  /* 0x0000000409f87825 */ /* 0x000fe200078e0202 */
[----:B------:R-:W-:Y:S01]  /*28c80*/  ISETP.LT.AND P1, PT, R8, UR22, !P1 ;  /* 0x0000001608007c0c */ /* 0x000fe2000cf21270 */
[----:B------:R-:W-:Y:S01]  /*28c90*/  ULDC UR4, c[0x0][0x22c] ;  /* 0x00008b0000047ab9 */ /* 0x000fe20000000800 */
[----:B------:R-:W-:-:S03]  /*28ca0*/  LEA.HI.X.SX32 R5, R5, UR5, 0x2, P6 ;  /* 0x0000000505057c11 */ /* 0x000fc6000b0f16ff */
[----:B------:R-:W-:-:S04]  /*28cb0*/  IMAD.WIDE R10, R9, 0x4, R4 ;  /* 0x00000004090a7825 */ /* 0x000fc800078e0204 */
[----:B------:R-:W-:-:S04]  /*28cc0*/  VIADD R9, R9, UR28 ;  /* 0x0000001c09097c36 */ /* 0x000fc80008000000 */
[C---:B------:R-:W-:Y:S01]  /*28cd0*/  IMAD.WIDE R224, R9.reuse, 0x4, R4 ;  /* 0x0000000409e07825 */ /* 0x040fe200078e0204 */
[----:B---3--:R3:W-:Y:S04]  /*28ce0*/  @P2 STG.E desc[UR16][R248.64], R0 ;  /* 0x00000000f8002986 */ /* 0x0087e8000c101910 */
[----:B------:R1:W-:Y:S01]  /*28cf0*/  @P1 STG.E desc[UR16][R10.64], R250 ;  /* 0x000000fa0a001986 */ /* 0x0003e2000c101910 */
[----:B---3--:R-:W-:Y:S02]  /*28d00*/  VIADD R0, R6, 0x5 ;  /* 0x0000000506007836 */ /* 0x008fe40000000000 */
[----:B-1----:R-:W-:-:S03]  /*28d10*/  IMAD.WIDE R10, R9, 0x4, R2 ;  /* 0x00000004090a7825 */ /* 0x002fc600078e0202 */
[----:B------:R-:W-:Y:S01]  /*28d20*/  ISETP.GE.AND P1, PT, R0, UR4, PT ;  /* 0x0000000400007c0c */ /* 0x000fe2000bf26270 */
[----:B------:R-:W-:Y:S01]  /*28d30*/  ULDC UR4, c[0x0][0x22c] ;  /* 0x00008b0000047ab9 */ /* 0x000fe20000000800 */
[----:B------:R-:W-:Y:S02]  /*28d40*/  VIADD R0, R9, UR28 ;  /* 0x0000001c09007c36 */ /* 0x000fe40008000000 */
[----:B------:R-:W3:Y:S01]  /*28d50*/  LDL.LU R9, [R1+0x400] ;  /* 0x0004000001097983 */ /* 0x000ee20000300800 */
[C---:B------:R-:W-:Y:S02]  /*28d60*/  ISETP.LT.AND P2, PT, R7.reuse, UR24, !P0 ;  /* 0x0000001807007c0c */ /* 0x040fe4000c741270 */
[----:B------:R-:W-:Y:S02]  /*28d70*/  ISETP.LT.AND P0, PT, R8, UR18, !P0 ;  /* 0x0000001208007c0c */ /* 0x000fe4000c701270 */
[----:B------:R-:W-:Y:S01]  /*28d80*/  ISETP.LT.AND P6, PT, R7, UR20, !P4 ;  /* 0x0000001407007c0c */ /* 0x000fe2000e7c1270 */
[----:B------:R-:W-:Y:S01]  /*28d90*/  IMAD.WIDE R226, R0, 0x4, R2 ;  /* 0x0000000400e27825 */ /* 0x000fe200078e0202 */
[----:B------:R-:W-:Y:S01]  /*28da0*/  ISETP.LT.AND P4, PT, R8, UR12, !P4 ;  /* 0x0000000c08007c0c */ /* 0x000fe2000e781270 */
[----:B------:R-:W-:Y:S01]  /*28db0*/  ULDC UR12, c[0x0][0x228] ;  /* 0x00008a00000c7ab9 */ /* 0x000fe20000000800 */
[----:B------:R-:W-:Y:S01]  /*28dc0*/  IADD3 R250, R6, 0x6, RZ ;  /* 0x0000000606fa7810 */ /* 0x000fe20007ffe0ff */
[----:B------:R-:W-:Y:S01]  /*28dd0*/  IMAD.WIDE R248, R0, 0x4, R4 ;  /* 0x0000000400f87825 */ /* 0x000fe200078e0204 */
[----:B------:R-:W-:-:S03]  /*28de0*/  ULDC UR18, c[0x0][0x228] ;  /* 0x00008a0000127ab9 */ /* 0x000fc60000000800 */
[----:B---3--:R1:W-:Y:S01]  /*28df0*/  @P2 STG.E desc[UR16][R10.64], R9 ;  /* 0x000000090a002986 */ /* 0x0083e2000c101910 */
[----:B------:R-:W-:Y:S01]  /*28e00*/  ISETP.GE.AND P2, PT, R250, UR4, PT ;  /* 0x00000004fa007c0c */ /* 0x000fe2000bf46270 */
[----:B------:R-:W-:Y:S02]  /*28e10*/  ULDC.64 UR4, c[0x0][0x228] ;  /* 0x00008a0000047ab9 */ /* 0x000fe40000000a00 */
[----:B--2---:R2:W-:Y:S04]  /*28e20*/  @P0 STG.E desc[UR16][R224.64], R235 ;  /* 0x000000ebe0000986 */ /* 0x0045e8000c101910 */
[----:B----4-:R3:W-:Y:S01]  /*28e30*/  @P6 STG.E desc[UR16][R226.64], R234 ;  /* 0x000000eae2006986 */ /* 0x0107e2000c101910 */
[----:B------:R-:W-:Y:S01]  /*28e40*/  ISETP.LT.AND P6, PT, R7, UR4, !P5 ;  /* 0x0000000407007c0c */ /* 0x000fe2000efc1270 */
[----:B------:R-:W-:-:S02]  /*28e50*/  ULDC UR4, c[0x0][0x22c] ;  /* 0x00008b0000047ab9 */ /* 0x000fc40000000800 */
[----:B------:R4:W-:Y:S01]  /*28e60*/  @P4 STG.E desc[UR16][R248.64], R233 ;  /* 0x000000e9f8004986 */ /* 0x0009e2000c101910 */
[----:B------:R-:W-:Y:S01]  /*28e70*/  ISETP.LT.AND P4, PT, R7, UR14, !P3 ;  /* 0x0000000e07007c0c */ /* 0x000fe2000df81270 */
[----:B-1----:R-:W-:Y:S01]  /*28e80*/  VIADD R10, R6, 0x7 ;  /* 0x00000007060a7836 */ /* 0x002fe20000000000 */
[----:B------:R-:W-:Y:S01]  /*28e90*/  ISETP.LT.AND P3, PT, R8, UR10, !P3 ;  /* 0x0000000a08007c0c */ /* 0x000fe2000df61270 */
[----:B------:R-:W-:Y:S01]  /*28ea0*/  VIADD R9, R0, UR28 ;  /* 0x0000001c00097c36 */ /* 0x000fe20008000000 */
[----:B------:R-:W-:Y:S01]  /*28eb0*/  ISETP.LT.AND P5, PT, R8, UR6, !P5 ;  /* 0x0000000608007c0c */ /* 0x000fe2000efa1270 */
[----:B------:R-:W-:Y:S01]  /*28ec0*/  ULDC UR6, c[0x0][0x228] ;  /* 0x00008a0000067ab9 */ /* 0x000fe20000000800 */
[----:B------:R-:W-:Y:S01]  /*28ed0*/  ISETP.GE.AND P0, PT, R10, UR8, PT ;  /* 0x000000080a007c0c */ /* 0x000fe2000bf06270 */
[C---:B------:R-:W-:Y:S01]  /*28ee0*/  VIADD R0, R9.reuse, UR28 ;  /* 0x0000001c09007c36 */ /* 0x040fe20008000000 */
[----:B------:R-:W-:Y:S01]  /*28ef0*/  ULDC.64 UR8, c[0x0][0x228] ;  /* 0x00008a0000087ab9 */ /* 0x000fe20000000a00 */
[C---:B------:R-:W-:Y:S01]  /*28f00*/  IMAD.WIDE R10, R9.reuse, 0x4, R2 ;  /* 0x00000004090a7825 */ /* 0x040fe200078e0202 */
[----:B------:R-:W-:Y:S01]  /*28f10*/  IADD3 R250, R6, 0x8, RZ ;  /* 0x0000000806fa7810 */ /* 0x000fe20007ffe0ff */
[----:B------:R-:W-:Y:S01]  /*28f20*/  ULDC UR10, c[0x0][0x228] ;  /* 0x00008a00000a7ab9 */ /* 0x000fe20000000800 */
[----:B------:R-:W-:Y:S01]  /*28f30*/  ULDC UR14, c[0x0][0x228] ;  /* 0x00008a00000e7ab9 */ /* 0x000fe20000000800 */
[----:B--2---:R-:W-:Y:S01]  /*28f40*/  IMAD.WIDE R224, R9, 0x4, R4 ;  /* 0x0000000409e07825 */ /* 0x004fe200078e0204 */
[----:B------:R1:W-:Y:S03]  /*28f50*/  @P4 STG.E desc[UR16][R10.64], R232 ;  /* 0x000000e80a004986 */ /* 0x0003e6000c101910 */
[C---:B---3--:R-:W-:Y:S01]  /*28f60*/  IMAD.WIDE R226, R0.reuse, 0x4, R2 ;  /* 0x0000000400e27825 */ /* 0x048fe200078e0202 */
[----:B------:R2:W-:Y:S03]  /*28f70*/  @P3 STG.E desc[UR16][R224.64], R243 ;  /* 0x000000f3e0003986 */ /* 0x0005e6000c101910 */
[----:B----4-:R-:W-:Y:S01]  /*28f80*/  IMAD.WIDE R248, R0, 0x4, R4 ;  /* 0x0000000400f87825 */ /* 0x010fe200078e0204 */
[----:B------:R3:W-:Y:S01]  /*28f90*/  @P6 STG.E desc[UR16][R226.64], R242 ;  /* 0x000000f2e2006986 */ /* 0x0007e2000c101910 */
[----:B------:R-:W-:Y:S01]  /*28fa0*/  ISETP.LT.AND P6, PT, R7, UR26, !P2 ;  /* 0x0000001a07007c0c */ /* 0x000fe2000d7c1270 */
[----:B------:R-:W-:-:S02]  /*28fb0*/  ULDC.64 UR26, c[0x0][0x228] ;  /* 0x00008a00001a7ab9 */ /* 0x000fc40000000a00 */
        /* <DEDUP_REMOVED lines=8> */
[----:B------:R-:W-:Y:S01]  /*29040*/  ULDC UR4, c[0x0][0x22c] ;  /* 0x00008b0000047ab9 */ /* 0x000fe20000000800 */
[C---:B------:R-:W-:Y:S01]  /*29050*/  VIADD R0, R9.reuse, UR28 ;  /* 0x0000001c09007c36 */ /* 0x040fe20008000000 */
[----:B------:R-:W-:Y:S01]  /*29060*/  ISETP.GE.AND P3, PT, R10, UR4, PT ;  /* 0x000000040a007c0c */ /* 0x000fe2000bf66270 */
[----:B------:R-:W-:Y:S01]  /*29070*/  IMAD.WIDE R10, R9, 0x4, R2 ;  /* 0x00000004090a7825 */ /* 0x000fe200078e0202 */
[----:B------:R-:W-:-:S03]  /*29080*/  ULDC UR8, c[0x0][0x228] ;  /* 0x00008a0000087ab9 */ /* 0x000fc60000000800 */
[----:B--2---:R-:W-:Y:S01]  /*29090*/  IMAD.WIDE R224, R9, 0x4, R4 ;  /* 0x0000000409e07825 */ /* 0x004fe200078e0204 */
[----:B------:R1:W-:Y:S01]  /*290a0*/  @P5 STG.E desc[UR16][R10.64], R240 ;  /* 0x000000f00a005986 */ /* 0x0003e2000c101910 */
[----:B------:R-:W-:Y:S01]  /*290b0*/  IADD3 R250, R6, 0xa, RZ ;  /* 0x0000000a06fa7810 */ /* 0x000fe20007ffe0ff */
[----:B------:R-:W-:Y:S01]  /*290c0*/  ULDC UR4, c[0x0][0x22c] ;  /* 0x00008b0000047ab9 */ /* 0x000fe20000000800 */
[C---:B---3--:R-:W-:Y:S01]  /*290d0*/  IMAD.WIDE R226, R0.reuse, 0x4, R2 ;  /* 0x0000000400e27825 */ /* 0x048fe200078e0202 */
[----:B------:R2:W-:Y:S03]  /*290e0*/  @P1 STG.E desc[UR16][R224.64], R247 ;  /* 0x000000f7e0001986 */ /* 0x0005e6000c101910 */
[----:B----4-:R-:W-:Y:S01]  /*290f0*/  IMAD.WIDE R248, R0, 0x4, R4 ;  /* 0x0000000400f87825 */ /* 0x010fe200078e0204 */
[----:B------:R3:W-:Y:S04]  /*29100*/  @P6 STG.E desc[UR16][R226.64], R246 ;  /* 0x000000f6e2006986 */ /* 0x0007e8000c101910 */
[----:B------:R4:W-:Y:S01]  /*29110*/  @P2 STG.E desc[UR16][R248.64], R245 ;  /* 0x000000f5f8002986 */ /* 0x0009e2000c101910 */
[C---:B------:R-:W-:Y:S01]  /*29120*/  ISETP.LT.AND P2, PT, R7.reuse, UR6, !P0 ;  /* 0x0000000607007c0c */ /* 0x040fe2000c741270 */
[----:B-1----:R-:W-:Y:S01]  /*29130*/  VIADD R10, R6, 0xb ;  /* 0x0000000b060a7836 */ /* 0x002fe20000000000 */
[----:B------:R-:W-:Y:S01]  /*29140*/  ISETP.GE.AND P5, PT, R250, UR4, PT ;  /* 0x00000004fa007c0c */ /* 0x000fe2000bfa6270 */
[----:B------:R-:W-:Y:S01]  /*29150*/  VIADD R9, R0, UR28 ;  /* 0x0000001c00097c36 */ /* 0x000fe20008000000 */
[----:B------:R-:W-:Y:S01]  /*29160*/  ULDC UR4, c[0x0][0x22c] ;  /* 0x00008b0000047ab9 */ /* 0x000fe20000000800 */
[----:B------:R-:W-:Y:S01]  /*29170*/  ISETP.LT.AND P6, PT, R7, UR10, !P4 ;  /* 0x0000000a07007c0c */ /* 0x000fe2000e7c1270 */
[----:B------:R-:W-:Y:S01]  /*29180*/  ULDC UR6, c[0x0][0x228] ;  /* 0x00008a0000067ab9 */ /* 0x000fe20000000800 */
[----:B------:R-:W-:Y:S01]  /*29190*/  ISETP.GE.AND P1, PT, R10, UR4, PT ;  /* 0x000000040a007c0c */ /* 0x000fe2000bf26270 */
[----:B------:R-:W-:-:S04]  /*291a0*/  IMAD.WIDE R10, R9, 0x4, R2 ;  /* 0x00000004090a7825 */ /* 0x000fc800078e0202 */
[C---:B------:R-:W-:Y:S01]  /*291b0*/  VIADD R0, R9.reuse, UR28 ;  /* 0x0000001c09007c36 */ /* 0x040fe20008000000 */
[----:B------:R1:W-:Y:S01]  /*291c0*/  @P2 STG.E desc[UR16][R10.64], R244 ;  /* 0x000000f40a002986 */ /* 0x0003e2000c101910 */
[----:B--2---:R-:W-:Y:S01]  /*291d0*/  IMAD.WIDE R224, R9, 0x4, R4 ;  /* 0x0000000409e07825 */ /* 0x004fe200078e0204 */
[C---:B------:R-:W-:Y:S01]  /*291e0*/  ISETP.LT.AND P0, PT, R8.reuse, UR8, !P0 ;  /* 0x0000000808007c0c */ /* 0x040fe2000c701270 */
[----:B------:R-:W-:Y:S01]  /*291f0*/  ULDC UR4, c[0x0][0x22c] ;  /* 0x00008b0000047ab9 */ /* 0x000fe20000000800 */
[----:B------:R-:W2:Y:S01]  /*29200*/  LDL.LU R9, [R1+0x10] ;  /* 0x0000100001097983 */ /* 0x000ea20000300800 */
[----:B------:R-:W-:Y:S01]  /*29210*/  ISETP.LT.AND P4, PT, R8, UR12, !P4 ;  /* 0x0000000c08007c0c */ /* 0x000fe2000e781270 */
[----:B---3--:R-:W-:Y:S01]  /*29220*/  IMAD.WIDE R226, R0, 0x4, R2 ;  /* 0x0000000400e27825 */ /* 0x008fe200078e0202 */
[----:B------:R-:W-:Y:S01]  /*29230*/  IADD3 R250, R6, 0xc, RZ ;  /* 0x0000000c06fa7810 */ /* 0x000fe20007ffe0ff */
[----:B------:R-:W-:Y:S01]  /*29240*/  ULDC UR8, c[0x0][0x228] ;  /* 0x00008a0000087ab9 */ /* 0x000fe20000000800 */
[----:B------:R-:W-:Y:S01]  /*29250*/  ULDC UR10, c[0x0][0x228] ;  /* 0x00008a00000a7ab9 */ /* 0x000fe20000000800 */
[----:B----4-:R-:W-:Y:S01]  /*29260*/  IMAD.WIDE R248, R0, 0x4, R4 ;  /* 0x0000000400f87825 */ /* 0x010fe200078e0204 */
[----:B-1----:R-:W3:Y:S01]  /*29270*/  LDL.LU R11, [R1+0x610] ;  /* 0x00061000010b7983 */ /* 0x002ee20000300800 */
[----:B------:R-:W-:-:S03]  /*29280*/  ULDC UR12, c[0x0][0x228] ;  /* 0x00008a00000c7ab9 */ /* 0x000fc60000000800 */
[----:B------:R-:W4:Y:S04]  /*29290*/  LDL.LU R235, [R1+0x210] ;  /* 0x0002100001eb7983 */ /* 0x000f280000300800 */
[----:B------:R-:W4:Y:S04]  /*292a0*/  LDL.LU R234, [R1+0x614] ;  /* 0x0006140001ea7983 */ /* 0x000f280000300800 */
[----:B------:R-:W4:Y:S01]  /*292b0*/  LDL.LU R233, [R1+0x14] ;  /* 0x0000140001e97983 */ /* 0x000f220000300800 */
[----:B------:R-:W-:-:S03]  /*292c0*/  VIADD R10, R6, 0xd ;  /* 0x0000000d060a7836 */ /* 0x000fc60000000000 */
[----:B------:R-:W4:Y:S04]  /*292d0*/  LDL.LU R232, [R1+0x414] ;  /* 0x0004140001e87983 */ /* 0x000f280000300800 */
[----:B------:R1:W-:Y:S04]  /*292e0*/  @P0 STG.E desc[UR16][R224.64], R252 ;  /* 0x000000fce0000986 */ /* 0x0003e8000c101910 */
[----:B------:R-:W4:Y:S01]  /*292f0*/  LDL.LU R243, [R1+0x214] ;  /* 0x0002140001f37983 */ /* 0x000f220000300800 */
[----:B------:R-:W-:Y:S01]  /*29300*/  ISETP.GE.AND P2, PT, R250, UR4, PT ;  /* 0x00000004fa007c0c */ /* 0x000fe2000bf46270 */
[----:B------:R-:W-:-:S02]  /*29310*/  ULDC UR4, c[0x0][0x22c] ;  /* 0x00008b0000047ab9 */ /* 0x000fc40000000800 */
[----:B------:R-:W4:Y:S04]  /*29320*/  LDL.LU R242, [R1+0x618] ;  /* 0x0006180001f27983 */ /* 0x000f280000300800 */
[----:B------:R-:W4:Y:S04]  /*29330*/  LDL.LU R241, [R1+0x18] ;  /* 0x0000180001f17983 */ /* 0x000f280000300800 */
[----:B------:R-:W4:Y:S01]  /*29340*/  LDL.LU R240, [R1+0x418] ;  /* 0x0004180001f07983 */ /* 0x000f220000300800 */
[----:B------:R-:W-:Y:S01]  /*29350*/  ISETP.GE.AND P0, PT, R10, UR4, PT ;  /* 0x000000040a007c0c */ /* 0x000fe2000bf06270 */
[----:B------:R-:W-:-:S02]  /*29360*/  ULDC UR4, c[0x0][0x22c] ;  /* 0x00008b0000047ab9 */ /* 0x000fc40000000800 */
[----:B------:R-:W4:Y:S04]  /*29370*/  LDL.LU R247, [R1+0x218] ;  /* 0x0002180001f77983 */ /* 0x000f280000300800 */
[----:B------:R-:W4:Y:S04]  /*29380*/  LDL.LU R246, [R1+0x61c] ;  /* 0x00061c0001f67983 */ /* 0x000f280000300800 */
[----:B------:R-:W4:Y:S04]  /*29390*/  LDL.LU R245, [R1+0x1c] ;  /* 0x00001c0001f57983 */ /* 0x000f280000300800 */
[----:B------:R-:W4:Y:S04]  /*293a0*/  LDL.LU R244, [R1+0x41c] ;  /* 0x00041c0001f47983 */ /* 0x000f280000300800 */
[----:B-1----:R-:W4:Y:S04]  /*293b0*/  LDL.LU R252, [R1+0x21c] ;  /* 0x00021c0001fc7983 */ /* 0x002f280000300800 */
[----:B---3--:R-:W-:Y:S04]  /*293c0*/  @P6 STG.E desc[UR16][R226.64], R11 ;  /* 0x0000000be2006986 */ /* 0x008fe8000c101910 */
[----:B--2---:R1:W-:Y:S02]  /*293d0*/  @P4 STG.E desc[UR16][R248.64], R9 ;  /* 0x00000009f8004986 */ /* 0x0043e4000c101910 */
[----:B-1----:R-:W-:-:S04]  /*293e0*/  VIADD R9, R0, UR28 ;  /* 0x0000001c00097c36 */ /* 0x002fc80008000000 */
[C---:B------:R-:W-:Y:S02]  /*293f0*/  VIADD R0, R9.reuse, UR28 ;  /* 0x0000001c09007c36 */ /* 0x040fe40008000000 */
[----:B------:R-:W-:-:S04]  /*29400*/  IMAD.WIDE R10, R9, 0x4, R2 ;  /* 0x00000004090a7825 */ /* 0x000fc800078e0202 */
[----:B------:R-:W-:Y:S02]  /*29410*/  IMAD.WIDE R224, R9, 0x4, R4 ;  /* 0x0000000409e07825 */ /* 0x000fe400078e0204 */
[----:B------:R-:W2:Y:S01]  /*29420*/  LDL.LU R9, [R1+0x410] ;  /* 0x0004100001097983 */ /* 0x000ea20000300800 */
[C---:B------:R-:W-:Y:S02]  /*29430*/  ISETP.LT.AND P4, PT, R7.reuse, UR6, !P3 ;  /* 0x0000000607007c0c */ /* 0x040fe4000df81270 */
[----:B------:R-:W-:Y:S01]  /*29440*/  ISETP.LT.AND P6, PT, R7, UR10, !P5 ;  /* 0x0000000a07007c0c */ /* 0x000fe2000efc1270 */
[----:B------:R-:W-:Y:S01]  /*29450*/  IMAD.WIDE R226, R0, 0x4, R2 ;  /* 0x0000000400e27825 */ /* 0x000fe200078e0202 */
[C---:B------:R-:W-:Y:S01]  /*29460*/  ISETP.LT.AND P3, PT, R8.reuse, UR8, !P3 ;  /* 0x0000000808007c0c */ /* 0x040fe2000df61270 */
[----:B------:R-:W-:Y:S01]  /*29470*/  ULDC UR6, c[0x0][0x228] ;  /* 0x00008a0000067ab9 */ /* 0x000fe20000000800 */
[----:B------:R-:W-:Y:S01]  /*29480*/  ISETP.LT.AND P5, PT, R8, UR12, !P5 ;  /* 0x0000000c08007c0c */ /* 0x000fe2000efa1270 */
[----:B------:R-:W-:Y:S01]  /*29490*/  IMAD.WIDE R248, R0, 0x4, R4 ;  /* 0x0000000400f87825 */ /* 0x000fe200078e0204 */
[----:B------:R-:W-:Y:S01]  /*294a0*/  ULDC UR8, c[0x0][0x228] ;  /* 0x00008a0000087ab9 */ /* 0x000fe20000000800 */
[----:B------:R-:W-:Y:S01]  /*294b0*/  IADD3 R250, R6, 0xe, RZ ;  /* 0x0000000e06fa7810 */ /* 0x000fe20007ffe0ff */
[----:B------:R-:W-:Y:S01]  /*294c0*/  ULDC UR10, c[0x0][0x228] ;  /* 0x00008a00000a7ab9 */ /* 0x000fe20000000800 */
[----:B------:R-:W-:-:S02]  /*294d0*/  ULDC UR12, c[0x0][0x228] ;  /* 0x00008a00000c7ab9 */ /* 0x000fc40000000800 */
[----:B--2---:R1:W-:Y:S04]  /*294e0*/  @P4 STG.E desc[UR16][R10.64], R9 ;  /* 0x000000090a004986 */ /* 0x0043e8000c101910 */
[----:B----4-:R2:W-:Y:S04]  /*294f0*/  @P3 STG.E desc[UR16][R224.64], R235 ;  /* 0x000000ebe0003986 */ /* 0x0105e8000c101910 */
[----:B------:R3:W-:Y:S01]  /*29500*/  @P6 STG.E desc[UR16][R226.64], R234 ;  /* 0x000000eae2006986 */ /* 0x0007e2000c101910 */
        /* <DEDUP_REMOVED lines=20> */
[----:B------:R2:W-:Y:S01]  /*29650*/  @P1 STG.E desc[UR16][R224.64], R243 ;  /* 0x000000f3e0001986 */ /* 0x0005e2000c101910 */
[----:B------:R-:W-:Y:S02]  /*29660*/  ULDC UR4, c[0x0][0x22c] ;  /* 0x00008b0000047ab9 */ /* 0x000fe40000000800 */
[----:B----4-:R-:W-:Y:S01]  /*29670*/  IMAD.WIDE R248, R0, 0x4, R4 ;  /* 0x0000000400f87825 */ /* 0x010fe200078e0204 */
        /* <DEDUP_REMOVED lines=49> */
[----:B------:R-:W4:Y:S01]  /*29990*/  LDL.LU R235, [R1+0x220] ;  /* 0x0002200001eb7983 */ /* 0x000f220000300800 */
[----:B------:R-:W-:Y:S01]  /*299a0*/  ISETP.GE.AND P4, PT, R250, UR4, PT ;  /* 0x00000004fa007c0c */ /* 0x000fe2000bf86270 */
[----:B------:R-:W-:Y:S02]  /*299b0*/  ULDC UR4, c[0x0][0x248] ;  /* 0x0000920000047ab9 */ /* 0x000fe40000000800 */
[----:B------:R-:W4:Y:S04]  /*299c0*/  LDL.LU R234, [R1+0x624] ;  /* 0x0006240001ea7983 */ /* 0x000f280000300800 */
[----:B------:R-:W4:Y:S01]  /*299d0*/  LDL.LU R233, [R1+0x24] ;  /* 0x0000240001e97983 */ /* 0x000f220000300800 */
[----:B------:R-:W-:-:S03]  /*299e0*/  VIADD R10, R6, 0x15 ;  /* 0x00000015060a7836 */ /* 0x000fc60000000000 */
[----:B------:R-:W4:Y:S04]  /*299f0*/  LDL.LU R232, [R1+0x424] ;  /* 0x0004240001e87983 */ /* 0x000f280000300800 */
[----:B------:R1:W-:Y:S04]  /*29a00*/  @P3 STG.E desc[UR16][R224.64], R252 ;  /* 0x000000fce0003986 */ /* 0x0003e8000c101910 */
[----:B------:R-:W4:Y:S04]  /*29a10*/  LDL.LU R243, [R1+0x224] ;  /* 0x0002240001f37983 */ /* 0x000f280000300800 */
        /* <DEDUP_REMOVED lines=12> */
[----:B-1----:R-:W-:Y:S01]  /*29ae0*/  VIADD R9, R0, UR4 ;  /* 0x0000000400097c36 */ /* 0x002fe20008000000 */
[----:B------:R-:W-:Y:S01]  /*29af0*/  ISETP.LT.AND P5, PT, R7, UR10, !P1 ;  /* 0x0000000a07007c0c */ /* 0x000fe2000cfa1270 */
[----:B------:R-:W-:-:S02]  /*29b00*/  ULDC UR4, c[0x0][0x22c] ;  /* 0x00008b0000047ab9 */ /* 0x000fc40000000800 */
[C---:B------:R-:W-:Y:S02]  /*29b10*/  VIADD R0, R9.reuse, UR6 ;  /* 0x0000000609007c36 */ /* 0x040fe40008000000 */
[----:B------:R-:W-:-:S04]  /*29b20*/  IMAD.WIDE R10, R9, 0x4, R2 ;  /* 0x00000004090a7825 */ /* 0x000fc800078e0202 */
[----:B------:R-:W-:Y:S01]  /*29b30*/  IMAD.WIDE R224, R9, 0x4, R4 ;  /* 0x0000000409e07825 */ /* 0x000fe200078e0204 */
[----:B------:R-:W-:Y:S01]  /*29b40*/  ISETP.LT.AND P1, PT, R8, UR12, !P1 ;  /* 0x0000000c08007c0c */ /* 0x000fe2000cf21270 */
[----:B------:R-:W2:Y:S01]  /*29b50*/  LDL.LU R9, [R1+0x420] ;  /* 0x0004200001097983 */ /* 0x000ea20000300800 */
[----:B------:R-:W-:Y:S01]  /*29b60*/  ISETP.LT.AND P6, PT, R7, UR14, !P2 ;  /* 0x0000000e07007c0c */ /* 0x000fe2000d7c1270 */
[----:B------:R-:W-:Y:S01]  /*29b70*/  IMAD.WIDE R226, R0, 0x4, R2 ;  /* 0x0000000400e27825 */ /* 0x000fe200078e0202 */
[----:B------:R-:W-:Y:S01]  /*29b80*/  ISETP.LT.AND P2, PT, R8, UR18, !P2 ;  /* 0x0000001208007c0c */ /* 0x000fe2000d741270 */
[----:B------:R-:W-:Y:S01]  /*29b90*/  ULDC UR10, c[0x0][0x228] ;  /* 0x00008a00000a7ab9 */ /* 0x000fe20000000800 */
[----:B------:R-:W-:Y:S01]  /*29ba0*/  IADD3 R250, R6, 0x16, RZ ;  /* 0x0000001606fa7810 */ /* 0x000fe20007ffe0ff */
[----:B------:R-:W-:Y:S01]  /*29bb0*/  IMAD.WIDE R248, R0, 0x4, R4 ;  /* 0x0000000400f87825 */ /* 0x000fe200078e0204 */
[----:B------:R-:W-:Y:S01]  /*29bc0*/  ULDC UR12, c[0x0][0x228] ;  /* 0x00008a00000c7ab9 */ /* 0x000fe20000000800 */
[----:B------:R-:W-:Y:S01]  /*29bd0*/  ULDC UR14, c[0x0][0x228] ;  /* 0x00008a00000e7ab9 */ /* 0x000fe20000000800 */
[----:B------:R-:W-:Y:S01]  /*29be0*/  ULDC UR18, c[0x0][0x228] ;  /* 0x00008a0000127ab9 */ /* 0x000fe20000000800 */
[----:B------:R-:W-:Y:S01]  /*29bf0*/  ULDC UR6, c[0x0][0x248] ;  /* 0x0000920000067ab9 */ /* 0x000fe20000000800 */
[----:B--2---:R1:W-:Y:S01]  /*29c00*/  @P5 STG.E desc[UR16][R10.64], R9 ;  /* 0x000000090a005986 */ /* 0x0043e2000c101910 */
[----:B------:R-:W-:Y:S01]  /*29c10*/  ISETP.GE.AND P5, PT, R250, UR4, PT ;  /* 0x00000004fa007c0c */ /* 0x000fe2000bfa6270 */
[----:B------:R-:W-:-:S02]  /*29c20*/  ULDC UR4, c[0x0][0x248] ;  /* 0x0000920000047ab9 */ /* 0x000fc40000000800 */
[----:B----4-:R2:W-:Y:S04]  /*29c30*/  @P1 STG.E desc[UR16][R224.64], R235 ;  /* 0x000000ebe0001986 */ /* 0x0105e8000c101910 */
[----:B------:R3:W-:Y:S01]  /*29c40*/  @P6 STG.E desc[UR16][R226.64], R234 ;  /* 0x000000eae2006986 */ /* 0x0007e2000c101910 */
[C---:B------:R-:W-:Y:S01]  /*29c50*/  ISETP.LT.AND P6, PT, R7.reuse, UR14, !P4 ;  /* 0x0000000e07007c0c */ /* 0x040fe2000e7c1270 */
[----:B------:R-:W-:Y:S02]  /*29c60*/  ULDC UR14, c[0x0][0x228] ;  /* 0x00008a00000e7ab9 */ /* 0x000fe40000000800 */
        /* <DEDUP_REMOVED lines=9> */
[----:B------:R-:W-:Y:S01]  /*29d00*/  IADD3 R250, R6, 0x18, RZ ;  /* 0x0000001806fa7810 */ /* 0x000fe20007ffe0ff */
[C---:B------:R-:W-:Y:S01]  /*29d10*/  IMAD.WIDE R10, R9.reuse, 0x4, R2 ;  /* 0x00000004090a7825 */ /* 0x040fe200078e0202 */
[----:B------:R-:W-:Y:S01]  /*29d20*/  ULDC UR10, c[0x0][0x228] ;  /* 0x00008a00000a7ab9 */ /* 0x000fe20000000800 */
[----:B------:R-:W-:Y:S01]  /*29d30*/  ULDC UR12, c[0x0][0x228] ;  /* 0x00008a00000c7ab9 */ /* 0x000fe20000000800 */
[----:B------:R-:W-:Y:S01]  /*29d40*/  ULDC UR18, c[0x0][0x228] ;  /* 0x00008a0000127ab9 */ /* 0x000fe20000000800 */
[----:B--2---:R-:W-:Y:S01]  /*29d50*/  IMAD.WIDE R224, R9, 0x4, R4 ;  /* 0x0000000409e07825 */ /* 0x004fe200078e0204 */
[----:B------:R1:W-:Y:S01]  /*29d60*/  @P2 STG.E desc[UR16][R10.64], R232 ;  /* 0x000000e80a002986 */ /* 0x0003e2000c101910 */
[----:B------:R-:W-:Y:S01]  /*29d70*/  ULDC UR6, c[0x0][0x248] ;  /* 0x0000920000067ab9 */ /* 0x000fe20000000800 */
[----:B------:R-:W-:Y:S01]  /*29d80*/  ULDC UR8, c[0x0][0x22c] ;  /* 0x00008b0000087ab9 */ /* 0x000fe20000000800 */
[C---:B---3--:R-:W-:Y:S01]  /*29d90*/  IMAD.WIDE R226, R0.reuse, 0x4, R2 ;  /* 0x0000000400e27825 */ /* 0x048fe200078e0202 */
[----:B------:R2:W-:Y:S03]  /*29da0*/  @P0 STG.E desc[UR16][R224.64], R243 ;  /* 0x000000f3e0000986 */ /* 0x0005e6000c101910 */
[----:B----4-:R-:W-:Y:S01]  /*29db0*/  IMAD.WIDE R248, R0, 0x4, R4 ;  /* 0x0000000400f87825 */ /* 0x010fe200078e0204 */
[----:B------:R3:W-:Y:S01]  /*29dc0*/  @P6 STG.E desc[UR16][R226.64], R242 ;  /* 0x000000f2e2006986 */ /* 0x0007e2000c101910 */
[----:B------:R-:W-:Y:S01]  /*29dd0*/  ISETP.GE.AND P2, PT, R250, UR4, PT ;  /* 0x00000004fa007c0c */ /* 0x000fe2000bf46270 */
[----:B------:R-:W-:-:S02]  /*29de0*/  ULDC UR4, c[0x0][0x248] ;  /* 0x0000920000047ab9 */ /* 0x000fc40000000800 */
[----:B------:R4:W-:Y:S01]  /*29df0*/  @P4 STG.E desc[UR16][R248.64], R241 ;  /* 0x000000f1f8004986 */ /* 0x0009e2000c101910 */
[C---:B------:R-:W-:Y:S01]  /*29e00*/  ISETP.LT.AND P4, PT, R7.reuse, UR10, !P3 ;  /* 0x0000000a07007c0c */ /* 0x040fe2000df81270 */
[----:B-1----:R-:W-:Y:S01]  /*29e10*/  VIADD R10, R6, 0x19 ;  /* 0x00000019060a7836 */ /* 0x002fe20000000000 */
[----:B------:R-:W-:Y:S01]  /*29e20*/  ISETP.LT.AND P3, PT, R8, UR12, !P3 ;  /* 0x0000000c08007c0c */ /* 0x000fe2000df61270 */
[----:B------:R-:W-:Y:S01]  /*29e30*/  VIADD R9, R0, UR4 ;  /* 0x0000000400097c36 */ /* 0x000fe20008000000 */
[----:B------:R-:W-:Y:S01]  /*29e40*/  ISETP.LT.AND P6, PT, R7, UR14, !P5 ;  /* 0x0000000e07007c0c */ /* 0x000fe2000efc1270 */
[----:B------:R-:W-:Y:S01]  /*29e50*/  ULDC UR10, c[0x0][0x228] ;  /* 0x00008a00000a7ab9 */ /* 0x000fe20000000800 */
[----:B------:R-:W-:Y:S01]  /*29e60*/  ISETP.LT.AND P5, PT, R8, UR18, !P5 ;  /* 0x0000001208007c0c */ /* 0x000fe2000efa1270 */
[C---:B------:R-:W-:Y:S01]  /*29e70*/  VIADD R0, R9.reuse, UR6 ;  /* 0x0000000609007c36 */ /* 0x040fe20008000000 */
[----:B------:R-:W-:Y:S01]  /*29e80*/  ISETP.GE.AND P0, PT, R10, UR8, PT ;  /* 0x000000080a007c0c */ /* 0x000fe2000bf06270 */
[C---:B------:R-:W-:Y:S01]  /*29e90*/  IMAD.WIDE R10, R9.reuse, 0x4, R2 ;  /* 0x00000004090a7825 */ /* 0x040fe200078e0202 */
[----:B------:R-:W-:Y:S01]  /*29ea0*/  IADD3 R250, R6, 0x1a, RZ ;  /* 0x0000001a06fa7810 */ /* 0x000fe20007ffe0ff */
[----:B------:R-:W-:Y:S01]  /*29eb0*/  ULDC UR4, c[0x0][0x22c] ;  /* 0x00008b0000047ab9 */ /* 0x000fe20000000800 */
[----:B------:R-:W-:Y:S01]  /*29ec0*/  ULDC UR8, c[0x0][0x22c] ;  /* 0x00008b0000087ab9 */ /* 0x000fe20000000800 */
[----:B--2---:R-:W-:Y:S01]  /*29ed0*/  IMAD.WIDE R224, R9, 0x4, R4 ;  /* 0x0000000409e07825 */ /* 0x004fe200078e0204 */
[----:B------:R1:W-:Y:S01]  /*29ee0*/  @P4 STG.E desc[UR16][R10.64], R240 ;  /* 0x000000f00a004986 */ /* 0x0003e2000c101910 */
[----:B------:R-:W-:Y:S01]  /*29ef0*/  ULDC UR6, c[0x0][0x248] ;  /* 0x0000920000067ab9 */ /* 0x000fe20000000800 */
[----:B------:R-:W-:Y:S01]  /*29f00*/  ULDC UR12, c[0x0][0x228] ;  /* 0x00008a00000c7ab9 */ /* 0x000fe20000000800 */
[C---:B---3--:R-:W-:Y:S01]  /*29f10*/  IMAD.WIDE R226, R0.reuse, 0x4, R2 ;  /* 0x0000000400e27825 */ /* 0x048fe200078e0202 */
[----:B------:R2:W-:Y:S01]  /*29f20*/  @P3 STG.E desc[UR16][R224.64], R247 ;  /* 0x000000f7e0003986 */ /* 0x0005e2000c101910 */
[----:B------:R-:W-:Y:S01]  /*29f30*/  ULDC UR14, c[0x0][0x228] ;  /* 0x00008a00000e7ab9 */ /* 0x000fe20000000800 */
[----:B------:R-:W-:Y:S01]  /*29f40*/  ULDC UR18, c[0x0][0x228] ;  /* 0x00008a0000127ab9 */ /* 0x000fe20000000800 */
[----:B----4-:R-:W-:Y:S01]  /*29f50*/  IMAD.WIDE R248, R0, 0x4, R4 ;  /* 0x0000000400f87825 */ /* 0x010fe200078e0204 */
[----:B------:R-:W-:Y:S01]  /*29f60*/  @P6 STG.E desc[UR16][R226.64], R246 ;  /* 0x000000f6e2006986 */ /* 0x000fe2000c101910 */
[----:B------:R-:W-:Y:S01]  /*29f70*/  ISETP.GE.AND P4, PT, R250, UR4, PT ;  /* 0x00000004fa007c0c */ /* 0x000fe2000bf86270 */
[----:B------:R-:W-:-:S02]  /*29f80*/  ULDC UR4, c[0x0][0x248] ;  /* 0x0000920000047ab9 */ /* 0x000fc40000000800 */
[----:B------:R-:W-:Y:S01]  /*29f90*/  @P5 STG.E desc[UR16][R248.64], R245 ;  /* 0x000000f5f8005986 */ /* 0x000fe2000c101910 */
[C---:B------:R-:W-:Y:S01]  /*29fa0*/  ISETP.LT.AND P5, PT, R7.reuse, UR10, !P1 ;  /* 0x0000000a07007c0c */ /* 0x040fe2000cfa1270 */
[----:B-1----:R-:W-:Y:S01]  /*29fb0*/  VIADD R10, R6, 0x1b ;  /* 0x0000001b060a7836 */ /* 0x002fe20000000000 */
[----:B------:R-:W-:Y:S01]  /*29fc0*/  ISETP.LT.AND P6, PT, R7, UR14, !P2 ;  /* 0x0000000e07007c0c */ /* 0x000fe2000d7c1270 */
[----:B------:R-:W-:Y:S01]  /*29fd0*/  VIADD R9, R0, UR4 ;  /* 0x0000000400097c36 */ /* 0x000fe20008000000 */
[----:B------:R-:W-:Y:S01]  /*29fe0*/  IADD3 R250, R6, 0x1c, RZ ;  /* 0x0000001c06fa7810 */ /* 0x000fe20007ffe0ff */
[----:B------:R-:W-:Y:S01]  /*29ff0*/  ULDC UR4, c[0x0][0x22c] ;  /* 0x00008b0000047ab9 */ /* 0x000fe20000000800 */
[----:B------:R-:W-:Y:S01]  /*2a000*/  ISETP.GE.AND P3, PT, R10, UR8, PT ;  /* 0x000000080a007c0c */ /* 0x000fe2000bf66270 */
[C---:B------:R-:W-:Y:S01]  /*2a010*/  IMAD.WIDE R10, R9.reuse, 0x4, R2 ;  /* 0x00000004090a7825 */ /* 0x040fe200078e0202 */
[C---:B------:R-:W-:Y:S01]  /*2a020*/  ISETP.LT.AND P1, PT, R8.reuse, UR12, !P1 ;  /* 0x0000000c08007c0c */ /* 0x040fe2000cf21270 */
[----:B------:R-:W-:Y:S01]  /*2a030*/  ULDC UR8, c[0x0][0x22c] ;  /* 0x00008b0000087ab9 */ /* 0x000fe20000000800 */
[----:B------:R-:W-:Y:S01]  /*2a040*/  ISETP.LT.AND P2, PT, R8, UR18, !P2 ;  /* 0x0000001208007c0c */ /* 0x000fe2000d741270 */
[C---:B------:R-:W-:Y:S01]  /*2a050*/  VIADD R0, R9.reuse, UR6 ;  /* 0x0000000609007c36 */ /* 0x040fe20008000000 */
[----:B------:R-:W-:Y:S01]  /*2a060*/  ULDC UR6, c[0x0][0x248] ;  /* 0x0000920000067ab9 */ /* 0x000fe20000000800 */
[----:B--2---:R-:W-:Y:S01]  /*2a070*/  IMAD.WIDE R224, R9, 0x4, R4 ;  /* 0x0000000409e07825 */ /* 0x004fe200078e0204 */
[----:B------:R1:W-:Y:S01]  /*2a080*/  @P5 STG.E desc[UR16][R10.64], R244 ;  /* 0x000000f40a005986 */ /* 0x0003e2000c101910 */
[----:B------:R-:W-:Y:S01]  /*2a090*/  ULDC UR10, c[0x0][0x228] ;  /* 0x00008a00000a7ab9 */ /* 0x000fe20000000800 */
[----:B------:R-:W-:Y:S01]  /*2a0a0*/  ULDC UR12, c[0x0][0x228] ;  /* 0x00008a00000c7ab9 */ /* 0x000fe20000000800 */
[----:B------:R-:W-:Y:S01]  /*2a0b0*/  ULDC UR14, c[0x0][0x228] ;  /* 0x00008a00000e7ab9 */ /* 0x000fe20000000800 */
[----:B------:R-:W2:Y:S01]  /*2a0c0*/  LDL.LU R9, [R1+0x30] ;  /* 0x0000300001097983 */ /* 0x000ea20000300800 */
[----:B------:R-:W-:-:S03]  /*2a0d0*/  ULDC UR18, c[0x0][0x228] ;  /* 0x00008a0000127ab9 */ /* 0x000fc60000000800 */
[----:B-1----:R-:W3:Y:S01]  /*2a0e0*/  LDL.LU R11, [R1+0x630] ;  /* 0x00063000010b7983 */ /* 0x002ee20000300800 */
[----:B------:R-:W-:-:S03]  /*2a0f0*/  IMAD.WIDE R226, R0, 0x4, R2 ;  /* 0x0000000400e27825 */ /* 0x000fc600078e0202 */
[----:B------:R-:W4:Y:S01]  /*2a100*/  LDL.LU R235, [R1+0x230] ;  /* 0x0002300001eb7983 */ /* 0x000f220000300800 */
[----:B------:R-:W-:-:S03]  /*2a110*/  IMAD.WIDE R248, R0, 0x4, R4 ;  /* 0x0000000400f87825 */ /* 0x000fc600078e0204 */
[----:B------:R-:W4:Y:S01]  /*2a120*/  LDL.LU R234, [R1+0x634] ;  /* 0x0006340001ea7983 */ /* 0x000f220000300800 */
[----:B------:R-:W-:Y:S01]  /*2a130*/  ISETP.GE.AND P5, PT, R250, UR4, PT ;  /* 0x00000004fa007c0c */ /* 0x000fe2000bfa6270 */
[----:B------:R-:W-:Y:S02]  /*2a140*/  ULDC UR4, c[0x0][0x248] ;  /* 0x0000920000047ab9 */ /* 0x000fe40000000800 */
        /* <DEDUP_REMOVED lines=865> */
[C---:B------:R-:W-:Y:S01]  /*2d760*/  ISETP.LT.AND P6, PT, R7.reuse, UR14, !P5 ;  /* 0x0000000e07007c0c */ /* 0x040fe2000efc1270 */
[----:B------:R-:W-:Y:S01]  /*2d770*/  IMAD.WIDE R226, R0, 0x4, R2 ;  /* 0x0000000400e27825 */ /* 0x000fe200078e0202 */
[----:B------:R-:W-:Y:S01]  /*2d780*/  ISETP.LT.AND P5, PT, R8, UR18, !P5 ;  /* 0x0000001208007c0c */ /* 0x000fe2000efa1270 */
[----:B----4-:R1:W-:Y:S01]  /*2d790*/  @P4 STG.E desc[UR16][R10.64], R232 ;  /* 0x000000e80a004986 */ /* 0x0103e2000c101910 */
[----:B------:R-:W-:Y:S01]  /*2d7a0*/  IADD3 R250, R6, 0x56, RZ ;  /* 0x0000005606fa7810 */ /* 0x000fe20007ffe0ff */
[----:B------:R-:W-:Y:S01]  /*2d7b0*/  IMAD.WIDE R248, R0, 0x4, R4 ;  /* 0x0000000400f87825 */ /* 0x000fe200078e0204 */
[----:B------:R-:W-:Y:S01]  /*2d7c0*/  ULDC UR10, c[0x0][0x228] ;  /* 0x00008a00000a7ab9 */ /* 0x000fe20000000800 */
[----:B------:R-:W-:Y:S01]  /*2d7d0*/  ULDC UR12, c[0x0][0x228] ;  /* 0x00008a00000c7ab9 */ /* 0x000fe20000000800 */
[----:B------:R-:W-:Y:S01]  /*2d7e0*/  ISETP.GE.AND P4, PT, R250, UR4, PT ;  /* 0x00000004fa007c0c */ /* 0x000fe2000bf86270 */
[----:B------:R-:W-:Y:S01]  /*2d7f0*/  ULDC UR4, c[0x0][0x248] ;  /* 0x0000920000047ab9 */ /* 0x000fe20000000800 */
[----:B------:R-:W-:Y:S01]  /*2d800*/  ULDC UR14, c[0x0][0x228] ;  /* 0x00008a00000e7ab9 */ /* 0x000fe20000000800 */
[----:B------:R-:W-:Y:S01]  /*2d810*/  ULDC UR18, c[0x0][0x228] ;  /* 0x00008a0000127ab9 */ /* 0x000fe20000000800 */
[----:B------:R-:W-:Y:S01]  /*2d820*/  ULDC UR6, c[0x0][0x248] ;  /* 0x0000920000067ab9 */ /* 0x000fe20000000800 */
[C---:B-1----:R-:W-:Y:S01]  /*2d830*/  VIADD R10, R6.reuse, 0x57 ;  /* 0x00000057060a7836 */ /* 0x042fe20000000000 */
[----:B------:R-:W-:Y:S01]  /*2d840*/  IADD3 R250, R6, 0x58, RZ ;  /* 0x0000005806fa7810 */ /* 0x000fe20007ffe0ff */
[----:B------:R-:W3:Y:S04]  /*2d850*/  LDL.LU R232, [R1+0xe10] ;  /* 0x000e100001e87983 */ /* 0x000ee80000300800 */
[----:B--2---:R1:W-:Y:S04]  /*2d860*/  @P3 STG.E desc[UR16][R224.64], R9 ;  /* 0x00000009e0003986 */ /* 0x0043e8000c101910 */
[----:B------:R2:W-:Y:S01]  /*2d870*/  @P6 STG.E desc[UR16][R226.64], R235 ;  /* 0x000000ebe2006986 */ /* 0x0005e2000c101910 */
[----:B------:R-:W-:Y:S01]  /*2d880*/  ISETP.LT.AND P6, PT, R7, UR14, !P2 ;  /* 0x0000000e07007c0c */ /* 0x000fe2000d7c1270 */
[----:B------:R-:W-:-:S02]  /*2d890*/  ULDC UR14, c[0x0][0x228] ;  /* 0x00008a00000e7ab9 */ /* 0x000fc40000000800 */
[----:B------:R4:W-:Y:S01]  /*2d8a0*/  @P5 STG.E desc[UR16][R248.64], R234 ;  /* 0x000000eaf8005986 */ /* 0x0009e2000c101910 */
[----:B------:R-:W-:Y:S01]  /*2d8b0*/  ISETP.LT.AND P5, PT, R7, UR10, !P1 ;  /* 0x0000000a07007c0c */ /* 0x000fe2000cfa1270 */
[----:B------:R-:W-:Y:S01]  /*2d8c0*/  ULDC UR10, c[0x0][0x228] ;  /* 0x00008a00000a7ab9 */ /* 0x000fe20000000800 */
[----:B------:R-:W-:Y:S01]  /*2d8d0*/  ISETP.LT.AND P1, PT, R8, UR12, !P1 ;  /* 0x0000000c08007c0c */ /* 0x000fe2000cf21270 */
[----:B-1----:R-:W-:Y:S01]  /*2d8e0*/  VIADD R9, R0, UR4 ;  /* 0x0000000400097c36 */ /* 0x002fe20008000000 */
[----:B------:R-:W-:Y:S01]  /*2d8f0*/  ISETP.LT.AND P2, PT, R8, UR18, !P2 ;  /* 0x0000001208007c0c */ /* 0x000fe2000d741270 */
[----:B------:R-:W-:Y:S01]  /*2d900*/  ULDC UR4, c[0x0][0x22c] ;  /* 0x00008b0000047ab9 */ /* 0x000fe20000000800 */
[----:B------:R-:W-:Y:S01]  /*2d910*/  ISETP.GE.AND P3, PT, R10, UR8, PT ;  /* 0x000000080a007c0c */ /* 0x000fe2000bf66270 */
[C---:B------:R-:W-:Y:S01]  /*2d920*/  VIADD R0, R9.reuse, UR6 ;  /* 0x0000000609007c36 */ /* 0x040fe20008000000 */
[----:B------:R-:W-:Y:S01]  /*2d930*/  ULDC UR12, c[0x0][0x228] ;  /* 0x00008a00000c7ab9 */ /* 0x000fe20000000800 */
[C---:B------:R-:W-:Y:S01]  /*2d940*/  IMAD.WIDE R10, R9.reuse, 0x4, R2 ;  /* 0x00000004090a7825 */ /* 0x040fe200078e0202 */
[----:B------:R-:W-:Y:S01]  /*2d950*/  ULDC UR18, c[0x0][0x228] ;  /* 0x00008a0000127ab9 */ /* 0x000fe20000000800 */
[----:B------:R-:W-:Y:S01]  /*2d960*/  ULDC UR6, c[0x0][0x248] ;  /* 0x0000920000067ab9 */ /* 0x000fe20000000800 */
[----:B------:R-:W-:Y:S01]  /*2d970*/  ULDC UR8, c[0x0][0x22c] ;  /* 0x00008b0000087ab9 */ /* 0x000fe20000000800 */
[----:B------:R-:W-:Y:S01]  /*2d980*/  IMAD.WIDE R224, R9, 0x4, R4 ;  /* 0x0000000409e07825 */ /* 0x000fe200078e0204 */
[----:B------:R-:W-:Y:S03]  /*2d990*/  @P5 STG.E desc[UR16][R10.64], R233 ;  /* 0x000000e90a005986 */ /* 0x000fe6000c101910 */
[C---:B--2---:R-:W-:Y:S01]  /*2d9a0*/  IMAD.WIDE R226, R0.reuse, 0x4, R2 ;  /* 0x0000000400e27825 */ /* 0x044fe200078e0202 */
[----:B------:R1:W-:Y:S03]  /*2d9b0*/  @P1 STG.E desc[UR16][R224.64], R243 ;  /* 0x000000f3e0001986 */ /* 0x0003e6000c101910 */
[----:B----4-:R-:W-:Y:S01]  /*2d9c0*/  IMAD.WIDE R248, R0, 0x4, R4 ;  /* 0x0000000400f87825 */ /* 0x010fe200078e0204 */
[----:B------:R2:W-:Y:S01]  /*2d9d0*/  @P6 STG.E desc[UR16][R226.64], R242 ;  /* 0x000000f2e2006986 */ /* 0x0005e2000c101910 */
[----:B------:R-:W-:Y:S01]  /*2d9e0*/  ISETP.GE.AND P5, PT, R250, UR4, PT ;  /* 0x00000004fa007c0c */ /* 0x000fe2000bfa6270 */
[----:B------:R-:W-:-:S02]  /*2d9f0*/  ULDC UR4, c[0x0][0x248] ;  /* 0x0000920000047ab9 */ /* 0x000fc40000000800 */
[----:B------:R4:W-:Y:S01]  /*2da00*/  @P2 STG.E desc[UR16][R248.64], R241 ;  /* 0x000000f1f8002986 */ /* 0x0009e2000c101910 */
[C---:B------:R-:W-:Y:S01]  /*2da10*/  ISETP.LT.AND P2, PT, R7.reuse, UR10, !P0 ;  /* 0x0000000a07007c0c */ /* 0x040fe2000c741270 */
[----:B------:R-:W-:Y:S01]  /*2da20*/  VIADD R9, R6, 0x59 ;  /* 0x0000005906097836 */ /* 0x000fe20000000000 */
[----:B------:R-:W-:Y:S01]  /*2da30*/  ISETP.LT.AND P0, PT, R8, UR12, !P0 ;  /* 0x0000000c08007c0c */ /* 0x000fe2000c701270 */
[----:B-1----:R-:W-:Y:S01]  /*2da40*/  VIADD R224, R0, UR4 ;  /* 0x0000000400e07c36 */ /* 0x002fe20008000000 */
[----:B------:R-:W-:Y:S01]  /*2da50*/  ISETP.LT.AND P6, PT, R7, UR14, !P4 ;  /* 0x0000000e07007c0c */ /* 0x000fe2000e7c1270 */
[----:B------:R-:W-:Y:S01]  /*2da60*/  ULDC UR10, c[0x0][0x228] ;  /* 0x00008a00000a7ab9 */ /* 0x000fe20000000800 */
[----:B------:R-:W-:Y:S01]  /*2da70*/  ISETP.LT.AND P4, PT, R8, UR18, !P4 ;  /* 0x0000001208007c0c */ /* 0x000fe2000e781270 */
[C---:B------:R-:W-:Y:S01]  /*2da80*/  VIADD R0, R224.reuse, UR6 ;  /* 0x00000006e0007c36 */ /* 0x040fe20008000000 */
[----:B------:R-:W-:Y:S01]  /*2da90*/  ISETP.GE.AND P1, PT, R9, UR8, PT ;  /* 0x0000000809007c0c */ /* 0x000fe2000bf26270 */
[C---:B------:R-:W-:Y:S01]  /*2daa0*/  IMAD.WIDE R10, R224.reuse, 0x4, R2 ;  /* 0x00000004e00a7825 */ /* 0x040fe200078e0202 */
[----:B------:R-:W-:Y:S01]  /*2dab0*/  ULDC UR4, c[0x0][0x22c] ;  /* 0x00008b0000047ab9 */ /* 0x000fe20000000800 */
[----:B------:R-:W-:Y:S01]  /*2dac0*/  ULDC UR12, c[0x0][0x228] ;  /* 0x00008a00000c7ab9 */ /* 0x000fe20000000800 */
[----:B------:R-:W-:Y:S01]  /*2dad0*/  ULDC UR14, c[0x0][0x228] ;  /* 0x00008a00000e7ab9 */ /* 0x000fe20000000800 */
[----:B------:R-:W-:Y:S01]  /*2dae0*/  IMAD.WIDE R224, R224, 0x4, R4 ;  /* 0x00000004e0e07825 */ /* 0x000fe200078e0204 */
[----:B------:R-:W-:Y:S01]  /*2daf0*/  @P2 STG.E desc[UR16][R10.64], R240 ;  /* 0x000000f00a002986 */ /* 0x000fe2000c101910 */
[----:B------:R-:W-:Y:S01]  /*2db00*/  ULDC UR18, c[0x0][0x228] ;  /* 0x00008a0000127ab9 */ /* 0x000fe20000000800 */
[----:B------:R-:W-:Y:S01]  /*2db10*/  ULDC UR6, c[0x0][0x248] ;  /* 0x0000920000067ab9 */ /* 0x000fe20000000800 */
[----:B--2---:R-:W-:Y:S01]  /*2db20*/  IMAD.WIDE R226, R0, 0x4, R2 ;  /* 0x0000000400e27825 */ /* 0x004fe200078e0202 */
[----:B------:R-:W-:-:S03]  /*2db30*/  IADD3 R9, R6, 0x5a, RZ ;  /* 0x0000005a06097810 */ /* 0x000fc60007ffe0ff */
[----:B----4-:R-:W-:Y:S01]  /*2db40*/  IMAD.WIDE R248, R0, 0x4, R4 ;  /* 0x0000000400f87825 */ /* 0x010fe200078e0204 */
[----:B------:R1:W-:Y:S01]  /*2db50*/  @P0 STG.E desc[UR16][R224.64], R247 ;  /* 0x000000f7e0000986 */ /* 0x0003e2000c101910 */
[----:B------:R-:W-:Y:S01]  /*2db60*/  ISETP.GE.AND P2, PT, R9, UR4, PT ;  /* 0x0000000409007c0c */ /* 0x000fe2000bf46270 */
[----:B------:R-:W-:Y:S01]  /*2db70*/  ULDC UR4, c[0x0][0x248] ;  /* 0x0000920000047ab9 */ /* 0x000fe20000000800 */
[----:B------:R-:W-:Y:S01]  /*2db80*/  ULDC UR8, c[0x0][0x22c] ;  /* 0x00008b0000087ab9 */ /* 0x000fe20000000800 */
[----:B------:R-:W-:Y:S04]  /*2db90*/  @P6 STG.E desc[UR16][R226.64], R246 ;  /* 0x000000f6e2006986 */ /* 0x000fe8000c101910 */
[----:B------:R-:W-:Y:S01]  /*2dba0*/  @P4 STG.E desc[UR16][R248.64], R245 ;  /* 0x000000f5f8004986 */ /* 0x000fe2000c101910 */
[----:B------:R-:W-:Y:S01]  /*2dbb0*/  ISETP.LT.AND P4, PT, R7, UR10, !P3 ;  /* 0x0000000a07007c0c */ /* 0x000fe2000df81270 */
[----:B------:R-:W-:-:S02]  /*2dbc0*/  VIADD R9, R6, 0x5b ;  /* 0x0000005b06097836 */ /* 0x000fc40000000000 */
[----:B-1----:R-:W-:Y:S01]  /*2dbd0*/  VIADD R224, R0, UR4 ;  /* 0x0000000400e07c36 */ /* 0x002fe20008000000 */
[----:B------:R-:W-:Y:S01]  /*2dbe0*/  ISETP.LT.AND P3, PT, R8, UR12, !P3 ;  /* 0x0000000c08007c0c */ /* 0x000fe2000df61270 */
[----:B------:R-:W-:Y:S01]  /*2dbf0*/  ULDC UR10, c[0x0][0x228] ;  /* 0x00008a00000a7ab9 */ /* 0x000fe20000000800 */
[----:B------:R-:W-:Y:S01]  /*2dc00*/  ISETP.LT.AND P6, PT, R7, UR14, !P5 ;  /* 0x0000000e07007c0c */ /* 0x000fe2000efc1270 */
[C---:B------:R-:W-:Y:S01]  /*2dc10*/  IMAD.WIDE R10, R224.reuse, 0x4, R2 ;  /* 0x00000004e00a7825 */ /* 0x040fe200078e0202 */
[----:B------:R-:W-:Y:S01]  /*2dc20*/  ISETP.GE.AND P0, PT, R9, UR8, PT ;  /* 0x0000000809007c0c */ /* 0x000fe2000bf06270 */
[----:B------:R-:W-:Y:S01]  /*2dc30*/  ULDC UR4, c[0x0][0x22c] ;  /* 0x00008b0000047ab9 */ /* 0x000fe20000000800 */
[----:B------:R-:W-:Y:S01]  /*2dc40*/  ULDC UR12, c[0x0][0x228] ;  /* 0x00008a00000c7ab9 */ /* 0x000fe20000000800 */
[----:B------:R-:W-:Y:S01]  /*2dc50*/  VIADD R0, R224, UR6 ;  /* 0x00000006e0007c36 */ /* 0x000fe20008000000 */
[----:B------:R-:W-:Y:S01]  /*2dc60*/  ULDC UR14, c[0x0][0x228] ;  /* 0x00008a00000e7ab9 */ /* 0x000fe20000000800 */
[----:B------:R1:W-:Y:S01]  /*2dc70*/  @P4 STG.E desc[UR16][R10.64], R244 ;  /* 0x000000f40a004986 */ /* 0x0003e2000c101910 */
[----:B------:R-:W-:Y:S01]  /*2dc80*/  ISETP.LT.AND P5, PT, R8, UR18, !P5 ;  /* 0x0000001208007c0c */ /* 0x000fe2000efa1270 */
[----:B------:R-:W-:Y:S01]  /*2dc90*/  IMAD.WIDE R224, R224, 0x4, R4 ;  /* 0x00000004e0e07825 */ /* 0x000fe200078e0204 */
[----:B------:R-:W-:Y:S01]  /*2dca0*/  IADD3 R9, R6, 0x5c, RZ ;  /* 0x0000005c06097810 */ /* 0x000fe20007ffe0ff */
[----:B------:R-:W-:Y:S01]  /*2dcb0*/  ULDC UR18, c[0x0][0x228] ;  /* 0x00008a0000127ab9 */ /* 0x000fe20000000800 */
[----:B------:R-:W-:Y:S01]  /*2dcc0*/  ULDC UR6, c[0x0][0x248] ;  /* 0x0000920000067ab9 */ /* 0x000fe20000000800 */
[----:B------:R-:W-:Y:S01]  /*2dcd0*/  ULDC UR8, c[0x0][0x22c] ;  /* 0x00008b0000087ab9 */ /* 0x000fe20000000800 */
[----:B-1----:R-:W2:Y:S04]  /*2dce0*/  LDL.LU R10, [R1+0x6b0] ;  /* 0x0006b000010a7983 */ /* 0x002ea80000300800 */
[----:B------:R-:W4:Y:S04]  /*2dcf0*/  LDL.LU R11, [R1+0xb0] ;  /* 0x0000b000010b7983 */ /* 0x000f280000300800 */
[----:B------:R-:W3:Y:S01]  /*2dd00*/  LDL.LU R233, [R1+0x4b0] ;  /* 0x0004b00001e97983 */ /* 0x000ee20000300800 */
[----:B------:R-:W-:-:S04]  /*2dd10*/  IMAD.WIDE R226, R0, 0x4, R2 ;  /* 0x0000000400e27825 */ /* 0x000fc800078e0202 */
[C---:B------:R-:W-:Y:S01]  /*2dd20*/  IMAD.WIDE R248, R0.reuse, 0x4, R4 ;  /* 0x0000000400f87825 */ /* 0x040fe200078e0204 */
[----:B------:R1:W-:Y:S01]  /*2dd30*/  @P3 STG.E desc[UR16][R224.64], R252 ;  /* 0x000000fce0003986 */ /* 0x0003e2000c101910 */
[----:B------:R-:W-:Y:S01]  /*2dd40*/  ISETP.GE.AND P4, PT, R9, UR4, PT ;  /* 0x0000000409007c0c */ /* 0x000fe2000bf86270 */
[----:B------:R-:W-:Y:S02]  /*2dd50*/  ULDC UR4, c[0x0][0x248] ;  /* 0x0000920000047ab9 */ /* 0x000fe40000000800 */
[----:B------:R-:W3:Y:S04]  /*2dd60*/  LDL.LU R250, [R1+0x6b4] ;  /* 0x0006b40001fa7983 */ /* 0x000ee80000300800 */
[----:B------:R-:W3:Y:S04]  /*2dd70*/  LDL.LU R235, [R1+0xb4] ;  /* 0x0000b40001eb7983 */ /* 0x000ee80000300800 */
[----:B------:R-:W3:Y:S01]  /*2dd80*/  LDL.LU R234, [R1+0x4b4] ;  /* 0x0004b40001ea7983 */ /* 0x000ee20000300800 */
[----:B-1----:R-:W-:Y:S01]  /*2dd90*/  VIADD R224, R0, UR4 ;  /* 0x0000000400e07c36 */ /* 0x002fe20008000000 */
[----:B------:R-:W-:-:S02]  /*2dda0*/  ULDC UR4, c[0x0][0x22c] ;  /* 0x00008b0000047ab9 */ /* 0x000fc40000000800 */
[----:B------:R-:W3:Y:S04]  /*2ddb0*/  LDL.LU R243, [R1+0x2b4] ;  /* 0x0002b40001f37983 */ /* 0x000ee80000300800 */
        /* <DEDUP_REMOVED lines=8> */
[----:B--2---:R-:W-:Y:S04]  /*2de40*/  @P6 STG.E desc[UR16][R226.64], R10 ;  /* 0x0000000ae2006986 */ /* 0x004fe8000c101910 */
[----:B----4-:R1:W-:Y:S01]  /*2de50*/  @P5 STG.E desc[UR16][R248.64], R11 ;  /* 0x0000000bf8005986 */ /* 0x0103e2000c101910 */
[----:B------:R-:W-:Y:S01]  /*2de60*/  ISETP.LT.AND P5, PT, R7, UR10, !P1 ;  /* 0x0000000a07007c0c */ /* 0x000fe2000cfa1270 */
[----:B------:R-:W-:-:S02]  /*2de70*/  VIADD R9, R6, 0x5d ;  /* 0x0000005d06097836 */ /* 0x000fc40000000000 */
[----:B-1----:R-:W-:Y:S01]  /*2de80*/  IMAD.WIDE R10, R224, 0x4, R2 ;  /* 0x00000004e00a7825 */ /* 0x002fe200078e0202 */
[----:B------:R-:W-:Y:S01]  /*2de90*/  ISETP.LT.AND P6, PT, R7, UR14, !P2 ;  /* 0x0000000e07007c0c */ /* 0x000fe2000d7c1270 */
[----:B------:R-:W-:-:S08]  /*2dea0*/  ULDC UR10, c[0x0][0x228] ;  /* 0x00008a00000a7ab9 */ /* 0x000fd00000000800 */
[----:B---3--:R1:W-:Y:S01]  /*2deb0*/  @P5 STG.E desc[UR16][R10.64], R233 ;  /* 0x000000e90a005986 */ /* 0x0083e2000c101910 */
[----:B------:R-:W-:Y:S01]  /*2dec0*/  ISETP.LT.AND P1, PT, R8, UR12, !P1 ;  /* 0x0000000c08007c0c */ /* 0x000fe2000cf21270 */
[----:B------:R-:W-:Y:S01]  /*2ded0*/  VIADD R0, R224, UR6 ;  /* 0x00000006e0007c36 */ /* 0x000fe20008000000 */
[----:B------:R-:W-:Y:S01]  /*2dee0*/  ISETP.LT.AND P2, PT, R8, UR18, !P2 ;  /* 0x0000001208007c0c */ /* 0x000fe2000d741270 */
[----:B------:R-:W-:Y:S01]  /*2def0*/  ULDC UR14, c[0x0][0x228] ;  /* 0x00008a00000e7ab9 */ /* 0x000fe20000000800 */
[----:B-1----:R-:W2:Y:S01]  /*2df00*/  LDL.LU R233, [R1+0xe0c] ;  /* 0x000e0c0001e97983 */ /* 0x002ea20000300800 */
[----:B------:R-:W-:Y:S01]  /*2df10*/  IMAD.WIDE R224, R224, 0x4, R4 ;  /* 0x00000004e0e07825 */ /* 0x000fe200078e0204 */
[----:B------:R-:W-:Y:S01]  /*2df20*/  ISETP.GE.AND P3, PT, R9, UR8, PT ;  /* 0x0000000809007c0c */ /* 0x000fe2000bf66270 */
[----:B------:R-:W-:Y:S01]  /*2df30*/  ULDC UR12, c[0x0][0x228] ;  /* 0x00008a00000c7ab9 */ /* 0x000fe20000000800 */
[----:B------:R-:W3:Y:S01]  /*2df40*/  LDL.LU R11, [R1+0x2b0] ;  /* 0x0002b000010b7983 */ /* 0x000ee20000300800 */
[----:B------:R-:W-:Y:S01]  /*2df50*/  IMAD.WIDE R226, R0, 0x4, R2 ;  /* 0x0000000400e27825 */ /* 0x000fe200078e0202 */
[----:B------:R-:W-:Y:S01]  /*2df60*/  IADD3 R9, R6, 0x5e, RZ ;  /* 0x0000005e06097810 */ /* 0x000fe20007ffe0ff */
[----:B------:R-:W-:Y:S01]  /*2df70*/  ULDC UR18, c[0x0][0x228] ;  /* 0x00008a0000127ab9 */ /* 0x000fe20000000800 */
[----:B------:R-:W-:Y:S01]  /*2df80*/  ULDC UR6, c[0x0][0x248] ;  /* 0x0000920000067ab9 */ /* 0x000fe20000000800 */
[----:B------:R-:W-:Y:S01]  /*2df90*/  IMAD.WIDE R248, R0, 0x4, R4 ;  /* 0x0000000400f87825 */ /* 0x000fe200078e0204 */
[----:B------:R-:W-:Y:S01]  /*2dfa0*/  ISETP.GE.AND P5, PT, R9, UR4, PT ;  /* 0x0000000409007c0c */ /* 0x000fe2000bfa6270 */
[----:B------:R-:W-:Y:S01]  /*2dfb0*/  ULDC UR4, c[0x0][0x248] ;  /* 0x0000920000047ab9 */ /* 0x000fe20000000800 */
[----:B------:R-:W-:Y:S01]  /*2dfc0*/  ULDC UR8, c[0x0][0x22c] ;  /* 0x00008b0000087ab9 */ /* 0x000fe20000000800 */
[----:B------:R-:W-:Y:S01]  /*2dfd0*/  VIADD R9, R6, 0x5f ;  /* 0x0000005f06097836 */ /* 0x000fe20000000000 */
[----:B---3--:R1:W-:Y:S04]  /*2dfe0*/  @P1 STG.E desc[UR16][R224.64], R11 ;  /* 0x0000000be0001986 */ /* 0x0083e8000c101910 */
        /* <DEDUP_REMOVED lines=13> */
[----:B------:R-:W-:Y:S01]  /*2e0c0*/  IMAD.WIDE R10, R224, 0x4, R2 ;  /* 0x00000004e00a7825 */ /* 0x000fe200078e0202 */
[----:B------:R-:W-:Y:S01]  /*2e0d0*/  IADD3 R9, R6, 0x60, RZ ;  /* 0x0000006006097810 */ /* 0x000fe20007ffe0ff */
[----:B------:R-:W-:Y:S01]  /*2e0e0*/  ULDC UR18, c[0x0][0x228] ;  /* 0x00008a0000127ab9 */ /* 0x000fe20000000800 */
[----:B------:R-:W-:Y:S01]  /*2e0f0*/  ULDC UR6, c[0x0][0x248] ;  /* 0x0000920000067ab9 */ /* 0x000fe20000000800 */
[----:B------:R-:W-:Y:S01]  /*2e100*/  IMAD.WIDE R224, R224, 0x4, R4 ;  /* 0x00000004e0e07825 */ /* 0x000fe200078e0204 */
[----:B------:R-:W-:Y:S01]  /*2e110*/  @P2 STG.E desc[UR16][R10.64], R234 ;  /* 0x000000ea0a002986 */ /* 0x000fe2000c101910 */
[----:B------:R-:W-:-:S02]  /*2e120*/  ULDC UR8, c[0x0][0x22c] ;  /* 0x00008b0000087ab9 */ /* 0x000fc40000000800 */
[C---:B---3--:R-:W-:Y:S01]  /*2e130*/  IMAD.WIDE R226, R0.reuse, 0x4, R2 ;  /* 0x0000000400e27825 */ /* 0x048fe200078e0202 */
[----:B------:R1:W-:Y:S03]  /*2e140*/  @P0 STG.E desc[UR16][R224.64], R243 ;  /* 0x000000f3e0000986 */ /* 0x0003e6000c101910 */
[----:B----4-:R-:W-:Y:S01]  /*2e150*/  IMAD.WIDE R248, R0, 0x4, R4 ;  /* 0x0000000400f87825 */ /* 0x010fe200078e0204 */
[----:B------:R3:W-:Y:S01]  /*2e160*/  @P6 STG.E desc[UR16][R226.64], R242 ;  /* 0x000000f2e2006986 */ /* 0x0007e2000c101910 */
[----:B------:R-:W-:Y:S01]  /*2e170*/  ISETP.GE.AND P2, PT, R9, UR4, PT ;  /* 0x0000000409007c0c */ /* 0x000fe2000bf46270 */
[----:B------:R-:W-:Y:S02]  /*2e180*/  ULDC UR4, c[0x0][0x248] ;  /* 0x0000920000047ab9 */ /* 0x000fe40000000800 */
[----:B------:R4:W-:Y:S01]  /*2e190*/  @P4 STG.E desc[UR16][R248.64], R241 ;  /* 0x000000f1f8004986 */ /* 0x0009e2000c101910 */
[----:B------:R-:W-:-:S02]  /*2e1a0*/  ISETP.LT.AND P4, PT, R7, UR10, !P3 ;  /* 0x0000000a07007c0c */ /* 0x000fc4000df81270 */
[----:B------:R-:W-:Y:S01]  /*2e1b0*/  ISETP.LT.AND P6, PT, R7, UR14, !P5 ;  /* 0x0000000e07007c0c */ /* 0x000fe2000efc1270 */
[----:B-1----:R-:W-:Y:S01]  /*2e1c0*/  VIADD R224, R0, UR4 ;  /* 0x0000000400e07c36 */ /* 0x002fe20008000000 */
[----:B------:R-:W-:Y:S01]  /*2e1d0*/  ISETP.LT.AND P3, PT, R8, UR12, !P3 ;  /* 0x0000000c08007c0c */ /* 0x000fe2000df61270 */
[----:B------:R-:W-:Y:S01]  /*2e1e0*/  VIADD R9, R6, 0x61 ;  /* 0x0000006106097836 */ /* 0x000fe20000000000 */
[----:B------:R-:W-:Y:S01]  /*2e1f0*/  ISETP.LT.AND P5, PT, R8, UR18, !P5 ;  /* 0x0000001208007c0c */ /* 0x000fe2000efa1270 */
[C---:B------:R-:W-:Y:S01]  /*2e200*/  VIADD R0, R224.reuse, UR6 ;  /* 0x00000006e0007c36 */ /* 0x040fe20008000000 */
[----:B------:R-:W-:Y:S01]  /*2e210*/  ULDC UR10, c[0x0][0x228] ;  /* 0x00008a00000a7ab9 */ /* 0x000fe20000000800 */
[C---:B------:R-:W-:Y:S01]  /*2e220*/  IMAD.WIDE R10, R224.reuse, 0x4, R2 ;  /* 0x00000004e00a7825 */ /* 0x040fe200078e0202 */
[----:B------:R-:W-:Y:S01]  /*2e230*/  ISETP.GE.AND P0, PT, R9, UR8, PT ;  /* 0x0000000809007c0c */ /* 0x000fe2000bf06270 */
[----:B------:R-:W-:Y:S01]  /*2e240*/  ULDC UR4, c[0x0][0x22c] ;  /* 0x00008b0000047ab9 */ /* 0x000fe20000000800 */
[----:B------:R-:W-:Y:S01]  /*2e250*/  ULDC UR12, c[0x0][0x228] ;  /* 0x00008a00000c7ab9 */ /* 0x000fe20000000800 */
[----:B------:R-:W-:Y:S01]  /*2e260*/  IMAD.WIDE R224, R224, 0x4, R4 ;  /* 0x00000004e0e07825 */ /* 0x000fe200078e0204 */
[----:B------:R-:W-:Y:S01]  /*2e270*/  @P4 STG.E desc[UR16][R10.64], R240 ;  /* 0x000000f00a004986 */ /* 0x000fe2000c101910 */
[----:B------:R-:W-:Y:S01]  /*2e280*/  ULDC UR14, c[0x0][0x228] ;  /* 0x00008a00000e7ab9 */ /* 0x000fe20000000800 */
[----:B------:R-:W-:Y:S01]  /*2e290*/  ULDC UR18, c[0x0][0x228] ;  /* 0x00008a0000127ab9 */ /* 0x000fe20000000800 */
[----:B---3--:R-:W-:Y:S01]  /*2e2a0*/  IMAD.WIDE R226, R0, 0x4, R2 ;  /* 0x0000000400e27825 */ /* 0x008fe200078e0202 */
[----:B------:R-:W-:Y:S01]  /*2e2b0*/  IADD3 R9, R6, 0x62, RZ ;  /* 0x0000006206097810 */ /* 0x000fe20007ffe0ff */
[----:B------:R-:W-:-:S02]  /*2e2c0*/  ULDC UR6, c[0x0][0x248] ;  /* 0x0000920000067ab9 */ /* 0x000fc40000000800 */
        /* <DEDUP_REMOVED lines=26> */
[----:B-1----:R-:W3:Y:S04]  /*2e470*/  LDL.LU R10, [R1+0x6c0] ;  /* 0x0006c000010a7983 */ /* 0x002ee80000300800 */
[----:B------:R-:W4:Y:S04]  /*2e480*/  LDL.LU R11, [R1+0xc0] ;  /* 0x0000c000010b7983 */ /* 0x000f280000300800 */
[----:B------:R-:W2:Y:S01]  /*2e490*/  LDL.LU R234, [R1+0x4c0] ;  /* 0x0004c00001ea7983 */ /* 0x000ea20000300800 */
[----:B------:R-:W-:-:S04]  /*2e4a0*/  IMAD.WIDE R226, R0, 0x4, R2 ;  /* 0x0000000400e27825 */ /* 0x000fc800078e0202 */
[C---:B------:R-:W-:Y:S01]  /*2e4b0*/  IMAD.WIDE R248, R0.reuse, 0x4, R4 ;  /* 0x0000000400f87825 */ /* 0x040fe200078e0204 */
[----:B------:R1:W-:Y:S01]  /*2e4c0*/  @P1 STG.E desc[UR16][R224.64], R252 ;  /* 0x000000fce0001986 */ /* 0x0003e2000c101910 */
[----:B------:R-:W-:Y:S01]  /*2e4d0*/  ISETP.GE.AND P5, PT, R9, UR4, PT ;  /* 0x0000000409007c0c */ /* 0x000fe2000bfa6270 */
[----:B------:R-:W-:Y:S02]  /*2e4e0*/  ULDC UR4, c[0x0][0x248] ;  /* 0x0000920000047ab9 */ /* 0x000fe40000000800 */
[----:B------:R-:W2:Y:S04]  /*2e4f0*/  LDL.LU R250, [R1+0xc4] ;  /* 0x0000c40001fa7983 */ /* 0x000ea80000300800 */
[----:B------:R-:W2:Y:S01]  /*2e500*/  LDL.LU R235, [R1+0x4c4] ;  /* 0x0004c40001eb7983 */ /* 0x000ea20000300800 */
[----:B-1----:R-:W-:-:S03]  /*2e510*/  VIADD R224, R0, UR4 ;  /* 0x0000000400e07c36 */ /* 0x002fc60008000000 */
[----:B------:R-:W2:Y:S04]  /*2e520*/  LDL.LU R243, [R1+0x2c4] ;  /* 0x0002c40001f37983 */ /* 0x000ea80000300800 */
[----:B---3--:R-:W-:Y:S01]  /*2e530*/  @P6 STG.E desc[UR16][R226.64], R10 ;  /* 0x0000000ae2006986 */ /* 0x008fe2000c101910 */
[----:B------:R-:W-:Y:S01]  /*2e540*/  VIADD R9, R6, 0x65 ;  /* 0x0000006506097836 */ /* 0x000fe20000000000 */
[----:B------:R-:W-:Y:S02]  /*2e550*/  ULDC UR4, c[0x0][0x22c] ;  /* 0x00008b0000047ab9 */ /* 0x000fe40000000800 */
[----:B----4-:R1:W-:Y:S01]  /*2e560*/  @P2 STG.E desc[UR16][R248.64], R11 ;  /* 0x0000000bf8002986 */ /* 0x0103e2000c101910 */
[----:B------:R-:W-:Y:S01]  /*2e570*/  ISETP.LT.AND P2, PT, R7, UR10, !P0 ;  /* 0x0000000a07007c0c */ /* 0x000fe2000c741270 */
[----:B------:R-:W-:-:S02]  /*2e580*/  VIADD R0, R224, UR6 ;  /* 0x00000006e0007c36 */ /* 0x000fc40008000000 */
[----:B------:R-:W3:Y:S01]  /*2e590*/  LDL.LU R242, [R1+0x6c8] ;  /* 0x0006c80001f27983 */ /* 0x000ee20000300800 */
[----:B-1----:R-:W-:-:S03]  /*2e5a0*/  IMAD.WIDE R10, R224, 0x4, R2 ;  /* 0x00000004e00a7825 */ /* 0x002fc600078e0202 */
[----:B------:R-:W4:Y:S01]  /*2e5b0*/  LDL.LU R241, [R1+0xc8] ;  /* 0x0000c80001f17983 */ /* 0x000f220000300800 */
[----:B------:R-:W-:Y:S01]  /*2e5c0*/  ISETP.LT.AND P0, PT, R8, UR12, !P0 ;  /* 0x0000000c08007c0c */ /* 0x000fe2000c701270 */
[----:B------:R-:W-:Y:S01]  /*2e5d0*/  ULDC UR10, c[0x0][0x228] ;  /* 0x00008a00000a7ab9 */ /* 0x000fe20000000800 */
[----:B------:R-:W-:Y:S01]  /*2e5e0*/  ISETP.LT.AND P6, PT, R7, UR14, !P4 ;  /* 0x0000000e07007c0c */ /* 0x000fe2000e7c1270 */
[----:B------:R-:W4:Y:S01]  /*2e5f0*/  LDL.LU R240, [R1+0x4c8] ;  /* 0x0004c80001f07983 */ /* 0x000f220000300800 */
[----:B------:R-:W-:Y:S01]  /*2e600*/  IMAD.WIDE R224, R224, 0x4, R4 ;  /* 0x00000004e0e07825 */ /* 0x000fe200078e0204 */
[----:B------:R-:W-:Y:S01]  /*2e610*/  ISETP.GE.AND P1, PT, R9, UR8, PT ;  /* 0x0000000809007c0c */ /* 0x000fe2000bf26270 */
[----:B------:R-:W-:Y:S01]  /*2e620*/  ULDC UR12, c[0x0][0x228] ;  /* 0x00008a00000c7ab9 */ /* 0x000fe20000000800 */
[----:B------:R-:W4:Y:S01]  /*2e630*/  LDL.LU R247, [R1+0x2c8] ;  /* 0x0002c80001f77983 */ /* 0x000f220000300800 */
[----:B------:R-:W-:-:S03]  /*2e640*/  ULDC UR6, c[0x0][0x248] ;  /* 0x0000920000067ab9 */ /* 0x000fc60000000800 */
[----:B--2---:R1:W-:Y:S01]  /*2e650*/  @P2 STG.E desc[UR16][R10.64], R234 ;  /* 0x000000ea0a002986 */ /* 0x0043e2000c101910 */
[----:B------:R-:W-:Y:S01]  /*2e660*/  ISETP.LT.AND P4, PT, R8, UR18, !P4 ;  /* 0x0000001208007c0c */ /* 0x000fe2000e781270 */
[----:B------:R-:W-:Y:S01]  /*2e670*/  IMAD.WIDE R226, R0, 0x4, R2 ;  /* 0x0000000400e27825 */ /* 0x000fe200078e0202 */
[----:B------:R-:W-:Y:S01]  /*2e680*/  IADD3 R9, R6, 0x66, RZ ;  /* 0x0000006606097810 */ /* 0x000fe20007ffe0ff */
[----:B------:R-:W2:Y:S01]  /*2e690*/  LDL.LU R246, [R1+0x6cc] ;  /* 0x0006cc0001f67983 */ /* 0x000ea20000300800 */
[----:B------:R-:W-:Y:S01]  /*2e6a0*/  ULDC UR14, c[0x0][0x228] ;  /* 0x00008a00000e7ab9 */ /* 0x000fe20000000800 */
[----:B------:R-:W-:Y:S01]  /*2e6b0*/  IMAD.WIDE R248, R0, 0x4, R4 ;  /* 0x0000000400f87825 */ /* 0x000fe200078e0204 */
[----:B------:R-:W-:Y:S01]  /*2e6c0*/  ULDC UR18, c[0x0][0x228] ;  /* 0x00008a0000127ab9 */ /* 0x000fe20000000800 */
[----:B------:R-:W2:Y:S01]  /*2e6d0*/  LDL.LU R245, [R1+0xcc] ;  /* 0x0000cc0001f57983 */ /* 0x000ea20000300800 */
[----:B------:R-:W-:-:S03]  /*2e6e0*/  ULDC UR8, c[0x0][0x22c] ;  /* 0x00008b0000087ab9 */ /* 0x000fc60000000800 */
[----:B------:R-:W2:Y:S04]  /*2e6f0*/  LDL.LU R244, [R1+0x4cc] ;  /* 0x0004cc0001f47983 */ /* 0x000ea80000300800 */
[----:B------:R-:W2:Y:S04]  /*2e700*/  LDL.LU R252, [R1+0x2cc] ;  /* 0x0002cc0001fc7983 */ /* 0x000ea80000300800 */
[----:B-1----:R-:W2:Y:S04]  /*2e710*/  LDL.LU R234, [R1+0xe08] ;  /* 0x000e080001ea7983 */ /* 0x002ea80000300800 */
[----:B------:R-:W3:Y:S04]  /*2e720*/  LDL.LU R10, [R1+0x2c0] ;  /* 0x0002c000010a7983 */ /* 0x000ee80000300800 */
[----:B------:R-:W4:Y:S01]  /*2e730*/  LDL.LU R11, [R1+0x6c4] ;  /* 0x0006c400010b7983 */ /* 0x000f220000300800 */
[----:B------:R-:W-:Y:S01]  /*2e740*/  ISETP.GE.AND P2, PT, R9, UR4, PT ;  /* 0x0000000409007c0c */ /* 0x000fe2000bf46270 */
[----:B------:R-:W-:Y:S01]  /*2e750*/  ULDC UR4, c[0x0][0x248] ;  /* 0x0000920000047ab9 */ /* 0x000fe20000000800 */
[----:B------:R-:W-:Y:S01]  /*2e760*/  VIADD R9, R6, 0x67 ;  /* 0x0000006706097836 */ /* 0x000fe20000000000 */
[----:B---3--:R1:W-:Y:S04]  /*2e770*/  @P0 STG.E desc[UR16][R224.64], R10 ;  /* 0x0000000ae0000986 */ /* 0x0083e8000c101910 */
[----:B----4-:R3:W-:Y:S01]  /*2e780*/  @P6 STG.E desc[UR16][R226.64], R11 ;  /* 0x0000000be2006986 */ /* 0x0107e2000c101910 */
        /* <DEDUP_REMOVED lines=12> */
[----:B---3--:R-:W-:Y:S01]  /*2e850*/  IMAD.WIDE R10, R224, 0x4, R2 ;  /* 0x00000004e00a7825 */ /* 0x008fe200078e0202 */
[----:B------:R-:W-:Y:S01]  /*2e860*/  IADD3 R9, R6, 0x68, RZ ;  /* 0x0000006806097810 */ /* 0x000fe20007ffe0ff */
[----:B------:R-:W-:Y:S01]  /*2e870*/  ULDC UR18, c[0x0][0x228] ;  /* 0x00008a0000127ab9 */ /* 0x000fe20000000800 */
[----:B------:R-:W-:Y:S01]  /*2e880*/  ULDC UR6, c[0x0][0x248] ;  /* 0x0000920000067ab9 */ /* 0x000fe20000000800 */
[----:B------:R-:W-:Y:S01]  /*2e890*/  IMAD.WIDE R224, R224, 0x4, R4 ;  /* 0x00000004e0e07825 */ /* 0x000fe200078e0204 */
[----:B------:R-:W-:Y:S01]  /*2e8a0*/  @P4 STG.E desc[UR16][R10.64], R235 ;  /* 0x000000eb0a004986 */ /* 0x000fe2000c101910 */
[----:B------:R-:W-:-:S02]  /*2e8b0*/  ULDC UR8, c[0x0][0x22c] ;  /* 0x00008b0000087ab9 */ /* 0x000fc40000000800 */
[C---:B------:R-:W-:Y:S01]  /*2e8c0*/  IMAD.WIDE R226, R0.reuse, 0x4, R2 ;  /* 0x0000000400e27825 */ /* 0x040fe200078e0202 */
        /* <DEDUP_REMOVED lines=30> */
[----:B--2---:R-:W-:Y:S04]  /*2eab0*/  @P6 STG.E desc[UR16][R226.64], R246 ;  /* 0x000000f6e2006986 */ /* 0x004fe8000c101910 */
        /* <DEDUP_REMOVED lines=21> */
[----:B------:R-:W3:Y:S04]  /*2ec10*/  LDL.LU R11, [R1+0xd0] ;  /* 0x0000d000010b7983 */ /* 0x000ee80000300800 */
[----:B------:R-:W4:Y:S01]  /*2ec20*/  LDL.LU R235, [R1+0x4d0] ;  /* 0x0004d00001eb7983 */ /* 0x000f220000300800 */
[----:B------:R-:W-:-:S04]  /*2ec30*/  IMAD.WIDE R226, R0, 0x4, R2 ;  /* 0x0000000400e27825 */ /* 0x000fc800078e0202 */
[----:B------:R-:W-:Y:S01]  /*2ec40*/  IMAD.WIDE R248, R0, 0x4, R4 ;  /* 0x0000000400f87825 */ /* 0x000fe200078e0204 */
[----:B------:R1:W-:Y:S01]  /*2ec50*/  @P0 STG.E desc[UR16][R224.64], R252 ;  /* 0x000000fce0000986 */ /* 0x0003e2000c101910 */
[----:B------:R-:W-:Y:S01]  /*2ec60*/  ISETP.GE.AND P2, PT, R9, UR4, PT ;  /* 0x0000000409007c0c */ /* 0x000fe2000bf46270 */
[----:B------:R-:W-:Y:S01]  /*2ec70*/  ULDC UR4, c[0x0][0x248] ;  /* 0x0000920000047ab9 */ /* 0x000fe20000000800 */
[----:B------:R-:W-:Y:S01]  /*2ec80*/  VIADD R9, R6, 0x6d ;  /* 0x0000006d06097836 */ /* 0x000fe20000000000 */
[----:B------:R-:W4:Y:S04]  /*2ec90*/  LDL.LU R250, [R1+0x4d4] ;  /* 0x0004d40001fa7983 */ /* 0x000f280000300800 */
[----:B------:R-:W4:Y:S01]  /*2eca0*/  LDL.LU R243, [R1+0x2d4] ;  /* 0x0002d40001f37983 */ /* 0x000f220000300800 */
[----:B-1----:R-:W-:-:S03]  /*2ecb0*/  VIADD R224, R0, UR4 ;  /* 0x0000000400e07c36 */ /* 0x002fc60008000000 */
[----:B------:R-:W4:Y:S01]  /*2ecc0*/  LDL.LU R242, [R1+0x6d8] ;  /* 0x0006d80001f27983 */ /* 0x000f220000300800 */
[----:B------:R-:W-:Y:S01]  /*2ecd0*/  ISETP.GE.AND P0, PT, R9, UR8, PT ;  /* 0x0000000809007c0c */ /* 0x000fe2000bf06270 */
[----:B------:R-:W-:Y:S02]  /*2ece0*/  ULDC UR4, c[0x0][0x22c] ;  /* 0x00008b0000047ab9 */ /* 0x000fe40000000800 */
[----:B------:R-:W4:Y:S01]  /*2ecf0*/  LDL.LU R241, [R1+0xd8] ;  /* 0x0000d80001f17983 */ /* 0x000f220000300800 */
[----:B------:R-:W-:-:S03]  /*2ed00*/  IADD3 R9, R6, 0x6e, RZ ;  /* 0x0000006e06097810 */ /* 0x000fc60007ffe0ff */
[----:B--2---:R-:W-:Y:S01]  /*2ed10*/  @P6 STG.E desc[UR16][R226.64], R10 ;  /* 0x0000000ae2006986 */ /* 0x004fe2000c101910 */
[----:B------:R-:W-:Y:S01]  /*2ed20*/  VIADD R0, R224, UR6 ;  /* 0x00000006e0007c36 */ /* 0x000fe20008000000 */
[----:B------:R-:W-:Y:S02]  /*2ed30*/  ULDC UR8, c[0x0][0x22c] ;  /* 0x00008b0000087ab9 */ /* 0x000fe40000000800 */
[----:B------:R-:W2:Y:S01]  /*2ed40*/  LDL.LU R240, [R1+0x4d8] ;  /* 0x0004d80001f07983 */ /* 0x000ea20000300800 */
[C---:B------:R-:W-:Y:S01]  /*2ed50*/  ISETP.LT.AND P6, PT, R7.reuse, UR14, !P5 ;  /* 0x0000000e07007c0c */ /* 0x040fe2000efc1270 */
[----:B------:R-:W-:Y:S01]  /*2ed60*/  ULDC UR14, c[0x0][0x228] ;  /* 0x00008a00000e7ab9 */ /* 0x000fe20000000800 */
[----:B------:R-:W-:Y:S01]  /*2ed70*/  ULDC UR6, c[0x0][0x248] ;  /* 0x0000920000067ab9 */ /* 0x000fe20000000800 */
[----:B---3--:R1:W-:Y:S01]  /*2ed80*/  @P4 STG.E desc[UR16][R248.64], R11 ;  /* 0x0000000bf8004986 */ /* 0x0083e2000c101910 */
[----:B------:R-:W-:Y:S01]  /*2ed90*/  ISETP.LT.AND P4, PT, R7, UR10, !P3 ;  /* 0x0000000a07007c0c */ /* 0x000fe2000df81270 */
[----:B------:R-:W-:-:S02]  /*2eda0*/  ULDC UR10, c[0x0][0x228] ;  /* 0x00008a00000a7ab9 */ /* 0x000fc40000000800 */
[----:B------:R-:W3:Y:S04]  /*2edb0*/  LDL.LU R247, [R1+0x2d8] ;  /* 0x0002d80001f77983 */ /* 0x000ee80000300800 */
[----:B------:R-:W3:Y:S01]  /*2edc0*/  LDL.LU R246, [R1+0x6dc] ;  /* 0x0006dc0001f67983 */ /* 0x000ee20000300800 */
[----:B-1----:R-:W-:-:S03]  /*2edd0*/  IMAD.WIDE R10, R224, 0x4, R2 ;  /* 0x00000004e00a7825 */ /* 0x002fc600078e0202 */
[----:B------:R-:W3:Y:S04]  /*2ede0*/  LDL.LU R245, [R1+0xdc] ;  /* 0x0000dc0001f57983 */ /* 0x000ee80000300800 */
[----:B------:R-:W3:Y:S04]  /*2edf0*/  LDL.LU R244, [R1+0x4dc] ;  /* 0x0004dc0001f47983 */ /* 0x000ee80000300800 */
[----:B------:R-:W3:Y:S04]  /*2ee00*/  LDL.LU R252, [R1+0x2dc] ;  /* 0x0002dc0001fc7983 */ /* 0x000ee80000300800 */
[----:B----4-:R1:W-:Y:S01]  /*2ee10*/  @P4 STG.E desc[UR16][R10.64], R235 ;  /* 0x000000eb0a004986 */ /* 0x0103e2000c101910 */
[----:B------:R-:W-:-:S02]  /*2ee20*/  ISETP.GE.AND P4, PT, R9, UR4, PT ;  /* 0x0000000409007c0c */ /* 0x000fc4000bf86270 */
[C---:B------:R-:W-:Y:S02]  /*2ee30*/  ISETP.LT.AND P3, PT, R8.reuse, UR12, !P3 ;  /* 0x0000000c08007c0c */ /* 0x040fe4000df61270 */
[----:B------:R-:W-:Y:S01]  /*2ee40*/  ISETP.LT.AND P5, PT, R8, UR18, !P5 ;  /* 0x0000001208007c0c */ /* 0x000fe2000efa1270 */
[----:B------:R-:W-:Y:S01]  /*2ee50*/  IMAD.WIDE R224, R224, 0x4, R4 ;  /* 0x00000004e0e07825 */ /* 0x000fe200078e0204 */
[----:B------:R-:W-:Y:S01]  /*2ee60*/  ULDC UR12, c[0x0][0x228] ;  /* 0x00008a00000c7ab9 */ /* 0x000fe20000000800 */
[----:B------:R-:W-:Y:S01]  /*2ee70*/  ULDC UR4, c[0x0][0x248] ;  /* 0x0000920000047ab9 */ /* 0x000fe20000000800 */
[----:B------:R-:W-:Y:S01]  /*2ee80*/  ULDC UR18, c[0x0][0x228] ;  /* 0x00008a0000127ab9 */ /* 0x000fe20000000800 */
[----:B-1----:R-:W4:Y:S04]  /*2ee90*/  LDL.LU R235, [R1+0xe04] ;  /* 0x000e040001eb7983 */ /* 0x002f280000300800 */
[----:B------:R-:W2:Y:S04]  /*2eea0*/  LDL.LU R10, [R1+0x6d4] ;  /* 0x0006d400010a7983 */ /* 0x000ea80000300800 */
[----:B------:R-:W3:Y:S04]  /*2eeb0*/  LDL.LU R11, [R1+0xd4] ;  /* 0x0000d400010b7983 */ /* 0x000ee80000300800 */
[----:B------:R-:W4:Y:S01]  /*2eec0*/  LDL.LU R9, [R1+0x2d0] ;  /* 0x0002d00001097983 */ /* 0x000f220000300800 */
[----:B------:R-:W-:-:S04]  /*2eed0*/  IMAD.WIDE R226, R0, 0x4, R2 ;  /* 0x0000000400e27825 */ /* 0x000fc800078e0202 */
[----:B------:R-:W-:Y:S01]  /*2eee0*/  IMAD.WIDE R248, R0, 0x4, R4 ;  /* 0x0000000400f87825 */ /* 0x000fe200078e0204 */
[----:B----4-:R1:W-:Y:S04]  /*2eef0*/  @P3 STG.E desc[UR16][R224.64], R9 ;  /* 0x00000009e0003986 */ /* 0x0103e8000c101910 */
[----:B--2---:R-:W-:Y:S01]  /*2ef00*/  @P6 STG.E desc[UR16][R226.64], R10 ;  /* 0x0000000ae2006986 */ /* 0x004fe2000c101910 */
[C---:B------:R-:W-:Y:S01]  /*2ef10*/  ISETP.LT.AND P6, PT, R7.reuse, UR14, !P2 ;  /* 0x0000000e07007c0c */ /* 0x040fe2000d7c1270 */
[----:B------:R-:W-:Y:S02]  /*2ef20*/  ULDC UR14, c[0x0][0x228] ;  /* 0x00008a00000e7ab9 */ /* 0x000fe40000000800 */
[----:B---3--:R2:W-:Y:S01]  /*2ef30*/  @P5 STG.E desc[UR16][R248.64], R11 ;  /* 0x0000000bf8005986 */ /* 0x0085e2000c101910 */
[----:B------:R-:W-:Y:S01]  /*2ef40*/  ISETP.LT.AND P5, PT, R7, UR10, !P1 ;  /* 0x0000000a07007c0c */ /* 0x000fe2000cfa1270 */
[----:B------:R-:W-:Y:S01]  /*2ef50*/  ULDC UR10, c[0x0][0x228] ;  /* 0x00008a00000a7ab9 */ /* 0x000fe20000000800 */
[----:B------:R-:W-:Y:S01]  /*2ef60*/  ISETP.LT.AND P1, PT, R8, UR12, !P1 ;  /* 0x0000000c08007c0c */ /* 0x000fe2000cf21270 */
[----:B-1----:R-:W-:Y:S01]  /*2ef70*/  VIADD R224, R0, UR4 ;  /* 0x0000000400e07c36 */ /* 0x002fe20008000000 */
[----:B------:R-:W-:Y:S01]  /*2ef80*/  ISETP.LT.AND P2, PT, R8, UR18, !P2 ;  /* 0x0000001208007c0c */ /* 0x000fe2000d741270 */
[----:B------:R-:W-:Y:S01]  /*2ef90*/  VIADD R9, R6, 0x6f ;  /* 0x0000006f06097836 */ /* 0x000fe20000000000 */
[----:B------:R-:W-:Y:S01]  /*2efa0*/  ULDC UR4, c[0x0][0x22c] ;  /* 0x00008b0000047ab9 */ /* 0x000fe20000000800 */
[C---:B------:R-:W-:Y:S01]  /*2efb0*/  VIADD R0, R224.reuse, UR6 ;  /* 0x00000006e0007c36 */ /* 0x040fe20008000000 */
[----:B------:R-:W-:Y:S01]  /*2efc0*/  ULDC UR12, c[0x0][0x228] ;  /* 0x00008a00000c7ab9 */ /* 0x000fe20000000800 */
[----:B------:R-:W-:Y:S01]  /*2efd0*/  ULDC UR18, c[0x0][0x228] ;  /* 0x00008a0000127ab9 */ /* 0x000fe20000000800 */
[----:B--2---:R-:W-:Y:S01]  /*2efe0*/  IMAD.WIDE R10, R224, 0x4, R2 ;  /* 0x00000004e00a7825 */ /* 0x004fe200078e0202 */
[----:B------:R-:W-:Y:S01]  /*2eff0*/  ISETP.GE.AND P3, PT, R9, UR8, PT ;  /* 0x0000000809007c0c */ /* 0x000fe2000bf66270 */
[----:B------:R-:W-:-:S02]  /*2f000*/  ULDC UR6, c[0x0][0x248] ;  /* 0x0000920000067ab9 */ /* 0x000fc40000000800 */
[----:B------:R-:W-:Y:S01]  /*2f010*/  IMAD.WIDE R224, R224, 0x4, R4 ;  /* 0x00000004e0e07825 */ /* 0x000fe200078e0204 */
[----:B------:R-:W-:-:S03]  /*2f020*/  IADD3 R9, R6, 0x70, RZ ;  /* 0x0000007006097810 */ /* 0x000fc60007ffe0ff */
[C---:B------:R-:W-:Y:S01]  /*2f030*/  IMAD.WIDE R226, R0.reuse, 0x4, R2 ;  /* 0x0000000400e27825 */ /* 0x040fe200078e0202 */
[----:B------:R-:W-:Y:S03]  /*2f040*/  @P5 STG.E desc[UR16][R10.64], R250 ;  /* 0x000000fa0a005986 */ /* 0x000fe6000c101910 */
[----:B------:R-:W-:Y:S01]  /*2f050*/  IMAD.WIDE R248, R0, 0x4, R4 ;  /* 0x0000000400f87825 */ /* 0x000fe200078e0204 */
[----:B------:R1:W-:Y:S01]  /*2f060*/  @P1 STG.E desc[UR16][R224.64], R243 ;  /* 0x000000f3e0001986 */ /* 0x0003e2000c101910 */
[----:B------:R-:W-:Y:S01]  /*2f070*/  ISETP.GE.AND P5, PT, R9, UR4, PT ;  /* 0x0000000409007c0c */ /* 0x000fe2000bfa6270 */
[----:B------:R-:W-:Y:S01]  /*2f080*/  ULDC UR4, c[0x0][0x248] ;  /* 0x0000920000047ab9 */ /* 0x000fe20000000800 */
[----:B------:R-:W-:Y:S01]  /*2f090*/  ULDC UR8, c[0x0][0x22c] ;  /* 0x00008b0000087ab9 */ /* 0x000fe20000000800 */
[----:B------:R2:W-:Y:S01]  /*2f0a0*/  @P6 STG.E desc[UR16][R226.64], R242 ;  /* 0x000000f2e2006986 */ /* 0x0005e2000c101910 */
[----:B------:R-:W-:Y:S01]  /*2f0b0*/  ISETP.LT.AND P6, PT, R7, UR14, !P4 ;  /* 0x0000000e07007c0c */ /* 0x000fe2000e7c1270 */
[----:B------:R-:W-:-:S02]  /*2f0c0*/  VIADD R9, R6, 0x71 ;  /* 0x0000007106097836 */ /* 0x000fc40000000000 */
        /* <DEDUP_REMOVED lines=16> */
[----:B------:R-:W-:Y:S01]  /*2f1d0*/  ULDC UR6, c[0x0][0x248] ;  /* 0x0000920000067ab9 */ /* 0x000fe20000000800 */
[----:B------:R-:W-:Y:S01]  /*2f1e0*/  ULDC UR8, c[0x0][0x22c] ;  /* 0x00008b0000087ab9 */ /* 0x000fe20000000800 */
[C---:B--2---:R-:W-:Y:S01]  /*2f1f0*/  IMAD.WIDE R226, R0.reuse, 0x4, R2 ;  /* 0x0000000400e27825 */ /* 0x044fe200078e0202 */
[----:B------:R1:W-:Y:S03]  /*2f200*/  @P0 STG.E desc[UR16][R224.64], R247 ;  /* 0x000000f7e0000986 */ /* 0x0003e6000c101910 */
[----:B---3--:R-:W-:Y:S01]  /*2f210*/  IMAD.WIDE R248, R0, 0x4, R4 ;  /* 0x0000000400f87825 */ /* 0x008fe200078e0204 */
[----:B------:R2:W-:Y:S01]  /*2f220*/  @P6 STG.E desc[UR16][R226.64], R246 ;  /* 0x000000f6e2006986 */ /* 0x0005e2000c101910 */
[----:B------:R-:W-:Y:S01]  /*2f230*/  ISETP.GE.AND P2, PT, R9, UR4, PT ;  /* 0x0000000409007c0c */ /* 0x000fe2000bf46270 */
[----:B------:R-:W-:-:S02]  /*2f240*/  ULDC UR4, c[0x0][0x248] ;  /* 0x0000920000047ab9 */ /* 0x000fc40000000800 */
[----:B------:R-:W-:Y:S01]  /*2f250*/  @P4 STG.E desc[UR16][R248.64], R245 ;  /* 0x000000f5f8004986 */ /* 0x000fe2000c101910 */
[C---:B------:R-:W-:Y:S02]  /*2f260*/  ISETP.LT.AND P4, PT, R7.reuse, UR10, !P3 ;  /* 0x0000000a07007c0c */ /* 0x040fe4000df81270 */
[----:B------:R-:W-:Y:S01]  /*2f270*/  ISETP.LT.AND P6, PT, R7, UR14, !P5 ;  /* 0x0000000e07007c0c */ /* 0x000fe2000efc1270 */
[----:B-1----:R-:W-:Y:S01]  /*2f280*/  VIADD R224, R0, UR4 ;  /* 0x0000000400e07c36 */ /* 0x002fe20008000000 */
[----:B------:R-:W-:Y:S01]  /*2f290*/  ISETP.LT.AND P3, PT, R8, UR12, !P3 ;  /* 0x0000000c08007c0c */ /* 0x000fe2000df61270 */
[----:B------:R-:W-:Y:S01]  /*2f2a0*/  VIADD R9, R6, 0x73 ;  /* 0x0000007306097836 */ /* 0x000fe20000000000 */
[----:B------:R-:W-:Y:S01]  /*2f2b0*/  ISETP.LT.AND P5, PT, R8, UR18, !P5 ;  /* 0x0000001208007c0c */ /* 0x000fe2000efa1270 */
[C---:B------:R-:W-:Y:S01]  /*2f2c0*/  IMAD.WIDE R10, R224.reuse, 0x4, R2 ;  /* 0x00000004e00a7825 */ /* 0x040fe200078e0202 */
[----:B------:R-:W-:Y:S01]  /*2f2d0*/  ULDC UR10, c[0x0][0x228] ;  /* 0x00008a00000a7ab9 */ /* 0x000fe20000000800 */
[----:B------:R-:W-:Y:S01]  /*2f2e0*/  ULDC UR4, c[0x0][0x22c] ;  /* 0x00008b0000047ab9 */ /* 0x000fe20000000800 */
[----:B------:R-:W-:Y:S01]  /*2f2f0*/  ULDC UR14, c[0x0][0x228] ;  /* 0x00008a00000e7ab9 */ /* 0x000fe20000000800 */
[C---:B------:R-:W-:Y:S01]  /*2f300*/  VIADD R0, R224.reuse, UR6 ;  /* 0x00000006e0007c36 */ /* 0x040fe20008000000 */
[----:B------:R-:W-:Y:S01]  /*2f310*/  ISETP.GE.AND P0, PT, R9, UR8, PT ;  /* 0x0000000809007c0c */ /* 0x000fe2000bf06270 */
[----:B------:R1:W-:Y:S01]  /*2f320*/  @P4 STG.E desc[UR16][R10.64], R244 ;  /* 0x000000f40a004986 */ /* 0x0003e2000c101910 */
[----:B------:R-:W-:Y:S01]  /*2f330*/  IMAD.WIDE R224, R224, 0x4, R4 ;  /* 0x00000004e0e07825 */ /* 0x000fe200078e0204 */
[----:B------:R-:W-:Y:S01]  /*2f340*/  ULDC UR12, c[0x0][0x228] ;  /* 0x00008a00000c7ab9 */ /* 0x000fe20000000800 */
[----:B------:R-:W-:Y:S01]  /*2f350*/  ULDC UR18, c[0x0][0x228] ;  /* 0x00008a0000127ab9 */ /* 0x000fe20000000800 */
[----:B------:R-:W-:Y:S01]  /*2f360*/  ULDC UR6, c[0x0][0x248] ;  /* 0x0000920000067ab9 */ /* 0x000fe20000000800 */
[----:B--2---:R-:W-:Y:S01]  /*2f370*/  IMAD.WIDE R226, R0, 0x4, R2 ;  /* 0x0000000400e27825 */ /* 0x004fe200078e0202 */
[----:B------:R-:W-:Y:S01]  /*2f380*/  IADD3 R9, R6, 0x74, RZ ;  /* 0x0000007406097810 */ /* 0x000fe20007ffe0ff */
[----:B------:R-:W-:Y:S01]  /*2f390*/  ULDC UR8, c[0x0][0x22c] ;  /* 0x00008b0000087ab9 */ /* 0x000fe20000000800 */
[----:B-1----:R-:W2:Y:S04]  /*2f3a0*/  LDL.LU R10, [R1+0x6e0] ;  /* 0x0006e000010a7983 */ /* 0x002ea80000300800 */
[----:B------:R-:W3:Y:S04]  /*2f3b0*/  LDL.LU R11, [R1+0xe0] ;  /* 0x0000e000010b7983 */ /* 0x000ee80000300800 */
[----:B------:R-:W4:Y:S01]  /*2f3c0*/  LDL.LU R240, [R1+0x4e0] ;  /* 0x0004e00001f07983 */ /* 0x000f220000300800 */
[----:B------:R-:W-:-:S03]  /*2f3d0*/  IMAD.WIDE R248, R0, 0x4, R4 ;  /* 0x0000000400f87825 */ /* 0x000fc600078e0204 */
        /* <DEDUP_REMOVED lines=27> */
[----:B----4-:R1:W-:Y:S01]  /*2f590*/  @P5 STG.E desc[UR16][R10.64], R240 ;  /* 0x000000f00a005986 */ /* 0x0103e2000c101910 */
[----:B------:R-:W-:Y:S02]  /*2f5a0*/  ISETP.GE.AND P5, PT, R9, UR4, PT ;  /* 0x0000000409007c0c */ /* 0x000fe4000bfa6270 */
[----:B------:R-:W-:-:S02]  /*2f5b0*/  ISETP.LT.AND P1, PT, R8, UR12, !P1 ;  /* 0x0000000c08007c0c */ /* 0x000fc4000cf21270 */
        /* <DEDUP_REMOVED lines=10> */
[C---:B------:R-:W-:Y:S01]  /*2f660*/  IMAD.WIDE R248, R0.reuse, 0x4, R4 ;  /* 0x0000000400f87825 */ /* 0x040fe200078e0204 */
[----:B----4-:R1:W-:Y:S04]  /*2f670*/  @P1 STG.E desc[UR16][R224.64], R9 ;  /* 0x00000009e0001986 */ /* 0x0103e8000c101910 */
[----:B--2---:R-:W-:Y:S04]  /*2f680*/  @P6 STG.E desc[UR16][R226.64], R10 ;  /* 0x0000000ae2006986 */ /* 0x004fe8000c101910 */
[----:B---3--:R2:W-:Y:S01]  /*2f690*/  @P2 STG.E desc[UR16][R248.64], R11 ;  /* 0x0000000bf8002986 */ /* 0x0085e2000c101910 */
[C---:B------:R-:W-:Y:S01]  /*2f6a0*/  ISETP.LT.AND P2, PT, R7.reuse, UR10, !P0 ;  /* 0x0000000a07007c0c */ /* 0x040fe2000c741270 */
[----:B------:R-:W-:Y:S01]  /*2f6b0*/  ULDC UR10, c[0x0][0x228] ;  /* 0x00008a00000a7ab9 */ /* 0x000fe20000000800 */
[----:B-1----:R-:W-:Y:S01]  /*2f6c0*/  VIADD R224, R0, UR4 ;  /* 0x0000000400e07c36 */ /* 0x002fe20008000000 */
[----:B------:R-:W-:Y:S01]  /*2f6d0*/  ISETP.LT.AND P0, PT, R8, UR12, !P0 ;  /* 0x0000000c08007c0c */ /* 0x000fe2000c701270 */
[----:B------:R-:W-:Y:S01]  /*2f6e0*/  VIADD R9, R6, 0x77 ;  /* 0x0000007706097836 */ /* 0x000fe20000000000 */
[----:B------:R-:W-:Y:S01]  /*2f6f0*/  ISETP.LT.AND P6, PT, R7, UR14, !P4 ;  /* 0x0000000e07007c0c */ /* 0x000fe2000e7c1270 */
[----:B------:R-:W-:Y:S01]  /*2f700*/  ULDC UR4, c[0x0][0x22c] ;  /* 0x00008b0000047ab9 */ /* 0x000fe20000000800 */
[----:B--2---:R-:W-:-:S04]  /*2f710*/  IMAD.WIDE R10, R224, 0x4, R2 ;  /* 0x00000004e00a7825 */ /* 0x004fc800078e0202 */
[----:B------:R-:W-:Y:S02]  /*2f720*/  VIADD R0, R224, UR6 ;  /* 0x00000006e0007c36 */ /* 0x000fe40008000000 */
[----:B------:R1:W-:Y:S01]  /*2f730*/  @P2 STG.E desc[UR16][R10.64], R241 ;  /* 0x000000f10a002986 */ /* 0x0003e2000c101910 */
[----:B------:R-:W-:Y:S01]  /*2f740*/  ISETP.LT.AND P4, PT, R8, UR18, !P4 ;  /* 0x0000001208007c0c */ /* 0x000fe2000e781270 */
[----:B------:R-:W-:Y:S01]  /*2f750*/  IMAD.WIDE R224, R224, 0x4, R4 ;  /* 0x00000004e0e07825 */ /* 0x000fe200078e0204 */
[----:B------:R-:W-:Y:S01]  /*2f760*/  ISETP.GE.AND P1, PT, R9, UR8, PT ;  /* 0x0000000809007c0c */ /* 0x000fe2000bf26270 */
[----:B------:R-:W-:Y:S01]  /*2f770*/  ULDC UR12, c[0x0][0x228] ;  /* 0x00008a00000c7ab9 */ /* 0x000fe20000000800 */
[----:B------:R-:W-:Y:S01]  /*2f780*/  ULDC UR14, c[0x0][0x228] ;  /* 0x00008a00000e7ab9 */ /* 0x000fe20000000800 */
[----:B------:R-:W-:Y:S01]  /*2f790*/  ULDC UR6, c[0x0][0x248] ;  /* 0x0000920000067ab9 */ /* 0x000fe20000000800 */
[----:B-1----:R-:W2:Y:S01]  /*2f7a0*/  LDL.LU R241, [R1+0xdfc] ;  /* 0x000dfc0001f17983 */ /* 0x002ea20000300800 */
[----:B------:R-:W-:Y:S01]  /*2f7b0*/  IMAD.WIDE R226, R0, 0x4, R2 ;  /* 0x0000000400e27825 */ /* 0x000fe200078e0202 */
[----:B------:R-:W-:Y:S01]  /*2f7c0*/  IADD3 R9, R6, 0x78, RZ ;  /* 0x0000007806097810 */ /* 0x000fe20007ffe0ff */
[----:B------:R-:W-:Y:S01]  /*2f7d0*/  ULDC UR18, c[0x0][0x228] ;  /* 0x00008a0000127ab9 */ /* 0x000fe20000000800 */
[----:B------:R-:W3:Y:S01]  /*2f7e0*/  LDL.LU R11, [R1+0x2e4] ;  /* 0x0002e400010b7983 */ /* 0x000ee20000300800 */
        /* <DEDUP_REMOVED lines=32> */
[----:B------:R-:W-:Y:S01]  /*2f9f0*/  @P5 STG.E desc[UR16][R248.64], R245 ;  /* 0x000000f5f8005986 */ /* 0x000fe2000c101910 */
[----:B------:R-:W-:-:S02]  /*2fa00*/  ISETP.LT.AND P5, PT, R7, UR10, !P1 ;  /* 0x0000000a07007c0c */ /* 0x000fc4000cfa1270 */
        /* <DEDUP_REMOVED lines=16> */
[----:B---3--:R-:W-:Y:S01]  /*2fb10*/  IMAD.WIDE R226, R0, 0x4, R2 ;  /* 0x0000000400e27825 */ /* 0x008fe200078e0202 */
[----:B------:R-:W-:Y:S01]  /*2fb20*/  IADD3 R9, R6, 0x7c, RZ ;  /* 0x0000007c06097810 */ /* 0x000fe20007ffe0ff */
[----:B------:R-:W-:Y:S01]  /*2fb30*/  ULDC UR8, c[0x0][0x22c] ;  /* 0x00008b0000087ab9 */ /* 0x000fe20000000800 */
[----:B-1----:R-:W3:Y:S04]  /*2fb40*/  LDL.LU R10, [R1+0x6f0] ;  /* 0x0006f000010a7983 */ /* 0x002ee80000300800 */
[----:B------:R-:W4:Y:S04]  /*2fb50*/  LDL.LU R11, [R1+0xf0] ;  /* 0x0000f000010b7983 */ /* 0x000f280000300800 */
[----:B------:R-:W2:Y:S01]  /*2fb60*/  LDL.LU R242, [R1+0x4f0] ;  /* 0x0004f00001f27983 */ /* 0x000ea20000300800 */
[----:B------:R-:W-:-:S03]  /*2fb70*/  IMAD.WIDE R248, R0, 0x4, R4 ;  /* 0x0000000400f87825 */ /* 0x000fc600078e0204 */
[----:B------:R1:W-:Y:S01]  /*2fb80*/  @P1 STG.E desc[UR16][R224.64], R252 ;  /* 0x000000fce0001986 */ /* 0x0003e2000c101910 */
[----:B------:R-:W-:Y:S01]  /*2fb90*/  ISETP.GE.AND P5, PT, R9, UR4, PT ;  /* 0x0000000409007c0c */ /* 0x000fe2000bfa6270 */
[----:B------:R-:W-:Y:S01]  /*2fba0*/  ULDC UR4, c[0x0][0x248] ;  /* 0x0000920000047ab9 */ /* 0x000fe20000000800 */
[----:B------:R-:W-:Y:S01]  /*2fbb0*/  VIADD R9, R6, 0x7d ;  /* 0x0000007d06097836 */ /* 0x000fe20000000000 */
[----:B------:R-:W2:Y:S04]  /*2fbc0*/  LDL.LU R243, [R1+0x4f4] ;  /* 0x0004f40001f37983 */ /* 0x000ea80000300800 */
[----:B------:R-:W2:Y:S01]  /*2fbd0*/  LDL.LU R244, [R1+0x4f8] ;  /* 0x0004f80001f47983 */ /* 0x000ea20000300800 */
[----:B-1----:R-:W-:-:S03]  /*2fbe0*/  VIADD R224, R0, UR4 ;  /* 0x0000000400e07c36 */ /* 0x002fc60008000000 */
[----:B------:R-:W2:Y:S01]  /*2fbf0*/  LDL.LU R250, [R1+0x2f8] ;  /* 0x0002f80001fa7983 */ /* 0x000ea20000300800 */
[----:B------:R-:W-:Y:S01]  /*2fc00*/  ISETP.GE.AND P1, PT, R9, UR8, PT ;  /* 0x0000000809007c0c */ /* 0x000fe2000bf26270 */
[----:B------:R-:W-:Y:S01]  /*2fc10*/  ULDC UR4, c[0x0][0x22c] ;  /* 0x00008b0000047ab9 */ /* 0x000fe20000000800 */
[----:B------:R-:W-:Y:S01]  /*2fc20*/  IADD3 R9, R6, 0x7e, RZ ;  /* 0x0000007e06097810 */ /* 0x000fe20007ffe0ff */
[----:B------:R-:W2:Y:S04]  /*2fc30*/  LDL.LU R247, [R1+0x6fc] ;  /* 0x0006fc0001f77983 */ /* 0x000ea80000300800 */
[----:B---3--:R-:W-:Y:S01]  /*2fc40*/  @P6 STG.E desc[UR16][R226.64], R10 ;  /* 0x0000000ae2006986 */ /* 0x008fe2000c101910 */
[----:B------:R-:W-:Y:S01]  /*2fc50*/  VIADD R0, R224, UR6 ;  /* 0x00000006e0007c36 */ /* 0x000fe20008000000 */
[----:B------:R-:W-:-:S02]  /*2fc60*/  ULDC UR8, c[0x0][0x22c] ;  /* 0x00008b0000087ab9 */ /* 0x000fc40000000800 */
[----:B------:R-:W3:Y:S01]  /*2fc70*/  LDL.LU R245, [R1+0xfc] ;  /* 0x0000fc0001f57983 */ /* 0x000ee20000300800 */
[C---:B------:R-:W-:Y:S01]  /*2fc80*/  ISETP.LT.AND P6, PT, R7.reuse, UR14, !P4 ;  /* 0x0000000e07007c0c */ /* 0x040fe2000e7c1270 */
[----:B------:R-:W-:Y:S01]  /*2fc90*/  ULDC UR14, c[0x0][0x228] ;  /* 0x00008a00000e7ab9 */ /* 0x000fe20000000800 */
[----:B------:R-:W-:Y:S01]  /*2fca0*/  ULDC UR6, c[0x0][0x248] ;  /* 0x0000920000067ab9 */ /* 0x000fe20000000800 */
[----:B----4-:R1:W-:Y:S01]  /*2fcb0*/  @P2 STG.E desc[UR16][R248.64], R11 ;  /* 0x0000000bf8002986 */ /* 0x0103e2000c101910 */
[----:B------:R-:W-:Y:S01]  /*2fcc0*/  ISETP.LT.AND P2, PT, R7, UR10, !P0 ;  /* 0x0000000a07007c0c */ /* 0x000fe2000c741270 */
[----:B------:R-:W-:Y:S02]  /*2fcd0*/  ULDC UR10, c[0x0][0x228] ;  /* 0x00008a00000a7ab9 */ /* 0x000fe40000000800 */
[----:B------:R-:W4:Y:S04]  /*2fce0*/  LDL.LU R246, [R1+0x4fc] ;  /* 0x0004fc0001f67983 */ /* 0x000f280000300800 */
[----:B------:R-:W4:Y:S01]  /*2fcf0*/  LDL.LU R252, [R1+0x2fc] ;  /* 0x0002fc0001fc7983 */ /* 0x000f220000300800 */
[----:B-1----:R-:W-:-:S05]  /*2fd00*/  IMAD.WIDE R10, R224, 0x4, R2 ;  /* 0x00000004e00a7825 */ /* 0x002fca00078e0202 */
[----:B--2---:R1:W-:Y:S01]  /*2fd10*/  @P2 STG.E desc[UR16][R10.64], R242 ;  /* 0x000000f20a002986 */ /* 0x0043e2000c101910 */
[----:B------:R-:W-:Y:S02]  /*2fd20*/  ISETP.GE.AND P2, PT, R9, UR4, PT ;  /* 0x0000000409007c0c */ /* 0x000fe4000bf46270 */
[C---:B------:R-:W-:Y:S02]  /*2fd30*/  ISETP.LT.AND P0, PT, R8.reuse, UR12, !P0 ;  /* 0x0000000c08007c0c */ /* 0x040fe4000c701270 */
[----:B------:R-:W-:Y:S01]  /*2fd40*/  ISETP.LT.AND P4, PT, R8, UR18, !P4 ;  /* 0x0000001208007c0c */ /* 0x000fe2000e781270 */
[----:B------:R-:W-:Y:S01]  /*2fd50*/  IMAD.WIDE R224, R224, 0x4, R4 ;  /* 0x00000004e0e07825 */ /* 0x000fe200078e0204 */
[----:B------:R-:W-:Y:S01]  /*2fd60*/  ULDC UR4, c[0x0][0x248] ;  /* 0x0000920000047ab9 */ /* 0x000fe20000000800 */
[----:B------:R-:W-:Y:S01]  /*2fd70*/  ULDC UR12, c[0x0][0x228] ;  /* 0x00008a00000c7ab9 */ /* 0x000fe20000000800 */
[----:B------:R-:W-:Y:S01]  /*2fd80*/  ULDC UR18, c[0x0][0x228] ;  /* 0x00008a0000127ab9 */ /* 0x000fe20000000800 */
[----:B-1----:R-:W2:Y:S04]  /*2fd90*/  LDL.LU R242, [R1+0xdf8] ;  /* 0x000df80001f27983 */ /* 0x002ea80000300800 */
[----:B------:R-:W3:Y:S04]  /*2fda0*/  LDL.LU R10, [R1+0x6f4] ;  /* 0x0006f400010a7983 */ /* 0x000ee80000300800 */
[----:B------:R-:W4:Y:S04]  /*2fdb0*/  LDL.LU R11, [R1+0xf4] ;  /* 0x0000f400010b7983 */ /* 0x000f280000300800 */
[----:B------:R-:W2:Y:S01]  /*2fdc0*/  LDL.LU R9, [R1+0x2f0] ;  /* 0x0002f00001097983 */ /* 0x000ea20000300800 */
[----:B------:R-:W-:-:S04]  /*2fdd0*/  IMAD.WIDE R226, R0, 0x4, R2 ;  /* 0x0000000400e27825 */ /* 0x000fc800078e0202 */
[C---:B------:R-:W-:Y:S01]  /*2fde0*/  IMAD.WIDE R248, R0.reuse, 0x4, R4 ;  /* 0x0000000400f87825 */ /* 0x040fe200078e0204 */
[----:B--2---:R1:W-:Y:S04]  /*2fdf0*/  @P0 STG.E desc[UR16][R224.64], R9 ;  /* 0x00000009e0000986 */ /* 0x0043e8000c101910 */
[----:B---3--:R-:W-:Y:S04]  /*2fe00*/  @P6 STG.E desc[UR16][R226.64], R10 ;  /* 0x0000000ae2006986 */ /* 0x008fe8000c101910 */
[----:B----4-:R2:W-:Y:S01]  /*2fe10*/  @P4 STG.E desc[UR16][R248.64], R11 ;  /* 0x0000000bf8004986 */ /* 0x0105e2000c101910 */
[----:B------:R-:W-:Y:S01]  /*2fe20*/  ISETP.LT.AND P4, PT, R7, UR10, !P3 ;  /* 0x0000000a07007c0c */ /* 0x000fe2000df81270 */
[----:B------:R-:W-:Y:S01]  /*2fe30*/  ULDC UR10, c[0x0][0x228] ;  /* 0x00008a00000a7ab9 */ /* 0x000fe20000000800 */
[----:B-1----:R-:W-:Y:S01]  /*2fe40*/  VIADD R224, R0, UR4 ;  /* 0x0000000400e07c36 */ /* 0x002fe20008000000 */
[----:B------:R-:W-:Y:S01]  /*2fe50*/  ULDC UR4, c[0x0][0x22c] ;  /* 0x00008b0000047ab9 */ /* 0x000fe20000000800 */
[----:B------:R-:W-:-:S02]  /*2fe60*/  VIADD R9, R6, 0x7f ;  /* 0x0000007f06097836 */ /* 0x000fc40000000000 */
[----:B--2---:R-:W-:-:S03]  /*2fe70*/  IMAD.WIDE R10, R224, 0x4, R2 ;  /* 0x00000004e00a7825 */ /* 0x004fc600078e0202 */
[----:B------:R-:W-:Y:S01]  /*2fe80*/  ISETP.GE.AND P0, PT, R9, UR8, PT ;  /* 0x0000000809007c0c */ /* 0x000fe2000bf06270 */
[----:B------:R-:W-:Y:S01]  /*2fe90*/  ULDC UR8, c[0x0][0x22c] ;  /* 0x00008b0000087ab9 */ /* 0x000fe20000000800 */
[----:B------:R-:W-:Y:S02]  /*2fea0*/  IADD3 R9, R6, 0x80, RZ ;  /* 0x0000008006097810 */ /* 0x000fe40007ffe0ff */
[----:B------:R1:W-:Y:S02]  /*2feb0*/  @P4 STG.E desc[UR16][R10.64], R243 ;  /* 0x000000f30a004986 */ /* 0x0003e4000c101910 */
[----:B------:R-:W-:Y:S02]  /*2fec0*/  ISETP.GE.AND P4, PT, R9, UR4, PT ;  /* 0x0000000409007c0c */ /* 0x000fe4000bf86270 */
[----:B------:R-:W-:Y:S02]  /*2fed0*/  ISETP.LT.AND P3, PT, R8, UR12, !P3 ;  /* 0x0000000c08007c0c */ /* 0x000fe4000df61270 */
[----:B------:R-:W-:Y:S01]  /*2fee0*/  ISETP.LT.AND P6, PT, R7, UR14, !P5 ;  /* 0x0000000e07007c0c */ /* 0x000fe2000efc1270 */
[----:B------:R-:W-:Y:S01]  /*2fef0*/  VIADD R0, R224, UR6 ;  /* 0x00000006e0007c36 */ /* 0x000fe20008000000 */
[----:B-1----:R-:W2:Y:S01]  /*2ff00*/  LDL.LU R243, [R1+0xdf4] ;  /* 0x000df40001f37983 */ /* 0x002ea20000300800 */
[----:B------:R-:W-:Y:S01]  /*2ff10*/  ISETP.LT.AND P5, PT, R8, UR18, !P5 ;  /* 0x0000001208007c0c */ /* 0x000fe2000efa1270 */
[----:B------:R-:W-:Y:S01]  /*2ff20*/  IMAD.WIDE R224, R224, 0x4, R4 ;  /* 0x00000004e0e07825 */ /* 0x000fe200078e0204 */
[----:B------:R-:W-:Y:S01]  /*2ff30*/  ULDC UR12, c[0x0][0x228] ;  /* 0x00008a00000c7ab9 */ /* 0x000fe20000000800 */
[----:B------:R-:W3:Y:S01]  /*2ff40*/  LDL.LU R10, [R1+0x6f8] ;  /* 0x0006f800010a7983 */ /* 0x000ee20000300800 */
[----:B------:R-:W-:Y:S01]  /*2ff50*/  ULDC UR4, c[0x0][0x248] ;  /* 0x0000920000047ab9 */ /* 0x000fe20000000800 */
[----:B------:R-:W-:Y:S01]  /*2ff60*/  IMAD.WIDE R226, R0, 0x4, R2 ;  /* 0x0000000400e27825 */ /* 0x000fe200078e0202 */
[----:B------:R-:W-:Y:S01]  /*2ff70*/  ULDC UR14, c[0x0][0x228] ;  /* 0x00008a00000e7ab9 */ /* 0x000fe20000000800 */
[----:B------:R-:W4:Y:S01]  /*2ff80*/  LDL.LU R11, [R1+0xf8] ;  /* 0x0000f800010b7983 */ /* 0x000f220000300800 */
[----:B------:R-:W-:Y:S01]  /*2ff90*/  ULDC UR18, c[0x0][0x228] ;  /* 0x00008a0000127ab9 */ /* 0x000fe20000000800 */
[----:B------:R-:W-:-:S02]  /*2ffa0*/  ULDC UR6, c[0x0][0x248] ;  /* 0x0000920000067ab9 */ /* 0x000fc40000000800 */
[----:B------:R-:W2:Y:S01]  /*2ffb0*/  LDL.LU R9, [R1+0x2f4] ;  /* 0x0002f40001097983 */ /* 0x000ea20000300800 */
[----:B------:R-:W-:-:S03]  /*2ffc0*/  IMAD.WIDE R248, R0, 0x4, R4 ;  /* 0x0000000400f87825 */ /* 0x000fc600078e0204 */
[----:B--2---:R1:W-:Y:S04]  /*2ffd0*/  @P3 STG.E desc[UR16][R224.64], R9 ;  /* 0x00000009e0003986 */ /* 0x0043e8000c101910 */
[----:B---3--:R-:W-:Y:S01]  /*2ffe0*/  @P6 STG.E desc[UR16][R226.64], R10 ;  /* 0x0000000ae2006986 */ /* 0x008fe2000c101910 */
[C---:B------:R-:W-:Y:S01]  /*2fff0*/  ISETP.LT.AND P6, PT, R7.reuse, UR14, !P2 ;  /* 0x0000000e07007c0c */ /* 0x040fe2000d7c1270 */
[----:B------:R-:W-:Y:S02]  /*30000*/  ULDC UR14, c[0x0][0x228] ;  /* 0x00008a00000e7ab9 */ /* 0x000fe40000000800 */
[----:B----4-:R2:W-:Y:S01]  /*30010*/  @P5 STG.E desc[UR16][R248.64], R11 ;  /* 0x0000000bf8005986 */ /* 0x0105e2000c101910 */
        /* <DEDUP_REMOVED lines=14> */
[----:B------:R1:W-:Y:S03]  /*30100*/  @P5 STG.E desc[UR16][R10.64], R244 ;  /* 0x000000f40a005986 */ /* 0x0003e6000c101910 */
[----:B------:R-:W-:Y:S01]  /*30110*/  IMAD.WIDE R226, R0, 0x4, R2 ;  /* 0x0000000400e27825 */ /* 0x000fe200078e0202 */
[----:B------:R-:W-:-:S03]  /*30120*/  IADD3 R9, R6, 0x82, RZ ;  /* 0x0000008206097810 */ /* 0x000fc60007ffe0ff */
[----:B------:R-:W-:Y:S01]  /*30130*/  IMAD.WIDE R248, R0, 0x4, R4 ;  /* 0x0000000400f87825 */ /* 0x000fe200078e0204 */
[----:B------:R2:W-:Y:S01]  /*30140*/  @P1 STG.E desc[UR16][R224.64], R250 ;  /* 0x000000fae0001986 */ /* 0x0005e2000c101910 */
[----:B------:R-:W-:Y:S01]  /*30150*/  ISETP.GE.AND P5, PT, R9, UR4, PT ;  /* 0x0000000409007c0c */ /* 0x000fe2000bfa6270 */
[----:B------:R-:W-:Y:S01]  /*30160*/  ULDC UR4, c[0x0][0x248] ;  /* 0x0000920000047ab9 */ /* 0x000fe20000000800 */
[----:B------:R-:W-:Y:S01]  /*30170*/  ULDC UR8, c[0x0][0x22c] ;  /* 0x00008b0000087ab9 */ /* 0x000fe20000000800 */
[----:B------:R-:W-:Y:S04]  /*30180*/  @P6 STG.E desc[UR16][R226.64], R247 ;  /* 0x000000f7e2006986 */ /* 0x000fe8000c101910 */
[----:B------:R3:W-:Y:S01]  /*30190*/  @P2 STG.E desc[UR16][R248.64], R245 ;  /* 0x000000f5f8002986 */ /* 0x0007e2000c101910 */
[----:B------:R-:W-:-:S03]  /*301a0*/  ISETP.LT.AND P2, PT, R7, UR10, !P0 ;  /* 0x0000000a07007c0c */ /* 0x000fc6000c741270 */
[----:B-1----:R-:W4:Y:S01]  /*301b0*/  LDL.LU R244, [R1+0xdf0] ;  /* 0x000df00001f47983 */ /* 0x002f220000300800 */
[----:B--2---:R-:W-:Y:S01]  /*301c0*/  VIADD R224, R0, UR4 ;  /* 0x0000000400e07c36 */ /* 0x004fe20008000000 */
[----:B------:R-:W-:Y:S01]  /*301d0*/  ISETP.LT.AND P0, PT, R8, UR12, !P0 ;  /* 0x0000000c08007c0c */ /* 0x000fe2000c701270 */
[----:B------:R-:W-:Y:S01]  /*301e0*/  VIADD R9, R6, 0x83 ;  /* 0x0000008306097836 */ /* 0x000fe20000000000 */
[----:B------:R-:W-:Y:S01]  /*301f0*/  ISETP.LT.AND P6, PT, R7, UR14, !P4 ;  /* 0x0000000e07007c0c */ /* 0x000fe2000e7c1270 */
[C---:B------:R-:W-:Y:S01]  /*30200*/  IMAD.WIDE R10, R224.reuse, 0x4, R2 ;  /* 0x00000004e00a7825 */ /* 0x040fe200078e0202 */
[----:B------:R-:W-:Y:S01]  /*30210*/  ULDC UR10, c[0x0][0x228] ;  /* 0x00008a00000a7ab9 */ /* 0x000fe20000000800 */
[----:B------:R-:W-:Y:S01]  /*30220*/  ULDC UR4, c[0x0][0x22c] ;  /* 0x00008b0000047ab9 */ /* 0x000fe20000000800 */
[----:B---3--:R-:W2:Y:S01]  /*30230*/  LDL.LU R245, [R1+0x500] ;  /* 0x0005000001f57983 */ /* 0x008ea20000300800 */
[----:B------:R-:W-:Y:S01]  /*30240*/  VIADD R0, R224, UR6 ;  /* 0x00000006e0007c36 */ /* 0x000fe20008000000 */
[----:B------:R-:W-:Y:S01]  /*30250*/  ISETP.LT.AND P4, PT, R8, UR18, !P4 ;  /* 0x0000001208007c0c */ /* 0x000fe2000e781270 */
[----:B------:R-:W-:Y:S01]  /*30260*/  ULDC UR12, c[0x0][0x228] ;  /* 0x00008a00000c7ab9 */ /* 0x000fe20000000800 */
[----:B------:R1:W-:Y:S01]  /*30270*/  @P2 STG.E desc[UR16][R10.64], R246 ;  /* 0x000000f60a002986 */ /* 0x0003e2000c101910 */
[----:B------:R-:W-:Y:S01]  /*30280*/  IMAD.WIDE R224, R224, 0x4, R4 ;  /* 0x00000004e0e07825 */ /* 0x000fe200078e0204 */
[----:B------:R-:W-:Y:S01]  /*30290*/  ISETP.GE.AND P1, PT, R9, UR8, PT ;  /* 0x0000000809007c0c */ /* 0x000fe2000bf26270 */
[----:B------:R-:W-:Y:S01]  /*302a0*/  ULDC UR8, c[0x0][0x22c] ;  /* 0x00008b0000087ab9 */ /* 0x000fe20000000800 */
[----:B------:R-:W-:Y:S01]  /*302b0*/  ULDC UR14, c[0x0][0x228] ;  /* 0x00008a00000e7ab9 */ /* 0x000fe20000000800 */
[C---:B------:R-:W-:Y:S01]  /*302c0*/  IMAD.WIDE R226, R0.reuse, 0x4, R2 ;  /* 0x0000000400e27825 */ /* 0x040fe200078e0202 */
[----:B------:R-:W-:Y:S01]  /*302d0*/  ULDC UR18, c[0x0][0x228] ;  /* 0x00008a0000127ab9 */ /* 0x000fe20000000800 */
[----:B------:R-:W-:Y:S01]  /*302e0*/  ULDC UR6, c[0x0][0x248] ;  /* 0x0000920000067ab9 */ /* 0x000fe20000000800 */
[----:B-1----:R-:W3:Y:S04]  /*302f0*/  LDL.LU R10, [R1+0x700] ;  /* 0x00070000010a7983 */ /* 0x002ee80000300800 */
[----:B------:R-:W4:Y:S01]  /*30300*/  LDL.LU R11, [R1+0x100] ;  /* 0x00010000010b7983 */ /* 0x000f220000300800 */
[----:B------:R-:W-:Y:S01]  /*30310*/  IMAD.WIDE R248, R0, 0x4, R4 ;  /* 0x0000000400f87825 */ /* 0x000fe200078e0204 */
[----:B------:R-:W-:-:S02]  /*30320*/  IADD3 R9, R6, 0x84, RZ ;  /* 0x0000008406097810 */ /* 0x000fc40007ffe0ff */
[----:B------:R1:W-:Y:S02]  /*30330*/  @P0 STG.E desc[UR16][R224.64], R252 ;  /* 0x000000fce0000986 */ /* 0x0003e4000c101910 */
[----:B------:R-:W-:Y:S01]  /*30340*/  ISETP.GE.AND P2, PT, R9, UR4, PT ;  /* 0x0000000409007c0c */ /* 0x000fe2000bf46270 */
[----:B------:R-:W-:Y:S01]  /*30350*/  ULDC UR4, c[0x0][0x248] ;  /* 0x0000920000047ab9 */ /* 0x000fe20000000800 */
[----:B------:R-:W-:Y:S01]  /*30360*/  VIADD R9, R6, 0x85 ;  /* 0x0000008506097836 */ /* 0x000fe20000000000 */
[----:B------:R-:W2:Y:S01]  /*30370*/  LDL.LU R246, [R1+0x504] ;  /* 0x0005040001f67983 */ /* 0x000ea20000300800 */
[----:B-1----:R-:W-:-:S03]  /*30380*/  VIADD R224, R0, UR4 ;  /* 0x0000000400e07c36 */ /* 0x002fc60008000000 */
[----:B------:R-:W-:Y:S01]  /*30390*/  ISETP.GE.AND P0, PT, R9, UR8, PT ;  /* 0x0000000809007c0c */ /* 0x000fe2000bf06270 */
[----:B------:R-:W2:Y:S01]  /*303a0*/  LDL.LU R247, [R1+0x508] ;  /* 0x0005080001f77983 */ /* 0x000ea20000300800 */
[----:B------:R-:W-:Y:S01]  /*303b0*/  IADD3 R9, R6, 0x86, RZ ;  /* 0x0000008606097810 */ /* 0x000fe20007ffe0ff */
[----:B------:R-:W-:Y:S02]  /*303c0*/  ULDC UR4, c[0x0][0x22c] ;  /* 0x00008b0000047ab9 */ /* 0x000fe40000000800 */
[----:B---3--:R-:W-:Y:S01]  /*303d0*/  @P6 STG.E desc[UR16][R226.64], R10 ;  /* 0x0000000ae2006986 */ /* 0x008fe2000c101910 */
[----:B------:R-:W-:Y:S01]  /*303e0*/  VIADD R0, R224, UR6 ;  /* 0x00000006e0007c36 */ /* 0x000fe20008000000 */
[----:B------:R-:W-:Y:S02]  /*303f0*/  ULDC UR8, c[0x0][0x22c] ;  /* 0x00008b0000087ab9 */ /* 0x000fe40000000800 */
[----:B------:R-:W3:Y:S01]  /*30400*/  LDL.LU R252, [R1+0x50c] ;  /* 0x00050c0001fc7983 */ /* 0x000ee20000300800 */
[----:B------:R-:W-:Y:S01]  /*30410*/  ISETP.LT.AND P6, PT, R7, UR14, !P5 ;  /* 0x0000000e07007c0c */ /* 0x000fe2000efc1270 */
[----:B------:R-:W-:-:S02]  /*30420*/  ULDC UR6, c[0x0][0x248] ;  /* 0x0000920000067ab9 */ /* 0x000fc40000000800 */
[----:B----4-:R1:W-:Y:S01]  /*30430*/  @P4 STG.E desc[UR16][R248.64], R11 ;  /* 0x0000000bf8004986 */ /* 0x0103e2000c101910 */
[----:B------:R-:W-:Y:S01]  /*30440*/  ISETP.LT.AND P4, PT, R7, UR10, !P3 ;  /* 0x0000000a07007c0c */ /* 0x000fe2000df81270 */
[----:B------:R-:W-:Y:S01]  /*30450*/  ULDC UR10, c[0x0][0x228] ;  /* 0x00008a00000a7ab9 */ /* 0x000fe20000000800 */
[----:B------:R-:W-:Y:S01]  /*30460*/  ULDC UR14, c[0x0][0x228] ;  /* 0x00008a00000e7ab9 */ /* 0x000fe20000000800 */
[----:B------:R-:W4:Y:S01]  /*30470*/  LDL.LU R250, [R1+0x30c] ;  /* 0x00030c0001fa7983 */ /* 0x000f220000300800 */
[----:B-1----:R-:W-:-:S09]  /*30480*/  IMAD.WIDE R10, R224, 0x4, R2 ;  /* 0x00000004e00a7825 */ /* 0x002fd200078e0202 */
        /* <DEDUP_REMOVED lines=28> */
[----:B------:R-:W-:Y:S01]  /*30650*/  ISETP.LT.AND P1, PT, R8, UR12, !P1 ;  /* 0x0000000c08007c0c */ /* 0x000fe2000cf21270 */
[C---:B------:R-:W-:Y:S01]  /*30660*/  VIADD R0, R224.reuse, UR6 ;  /* 0x00000006e0007c36 */ /* 0x040fe20008000000 */
[C---:B------:R-:W-:Y:S01]  /*30670*/  ISETP.LT.AND P6, PT, R7.reuse, UR14, !P2 ;  /* 0x0000000e07007c0c */ /* 0x040fe2000d7c1270 */
[----:B-1----:R-:W2:Y:S01]  /*30680*/  LDL.LU R246, [R1+0xde8] ;  /* 0x000de80001f67983 */ /* 0x002ea20000300800 */
[----:B------:R-:W-:Y:S01]  /*30690*/  IMAD.WIDE R224, R224, 0x4, R4 ;  /* 0x00000004e0e07825 */ /* 0x000fe200078e0204 */
[----:B------:R-:W-:Y:S01]  /*306a0*/  ULDC UR4, c[0x0][0x248] ;  /* 0x0000920000047ab9 */ /* 0x000fe20000000800 */
[----:B------:R-:W-:Y:S01]  /*306b0*/  ULDC UR6, c[0x0][0x248] ;  /* 0x0000920000067ab9 */ /* 0x000fe20000000800 */
[----:B------:R-:W3:Y:S01]  /*306c0*/  LDL.LU R10, [R1+0x708] ;  /* 0x00070800010a7983 */ /* 0x000ee20000300800 */
[----:B------:R-:W-:Y:S01]  /*306d0*/  IMAD.WIDE R226, R0, 0x4, R2 ;  /* 0x0000000400e27825 */ /* 0x000fe200078e0202 */
[----:B------:R-:W-:Y:S01]  /*306e0*/  ULDC UR12, c[0x0][0x228] ;  /* 0x00008a00000c7ab9 */ /* 0x000fe20000000800 */
[----:B------:R-:W-:Y:S01]  /*306f0*/  ULDC UR14, c[0x0][0x228] ;  /* 0x00008a00000e7ab9 */ /* 0x000fe20000000800 */
[----:B------:R-:W4:Y:S04]  /*30700*/  LDL.LU R11, [R1+0x108] ;  /* 0x00010800010b7983 */ /* 0x000f280000300800 */
[----:B------:R-:W2:Y:S01]  /*30710*/  LDL.LU R9, [R1+0x304] ;  /* 0x0003040001097983 */ /* 0x000ea20000300800 */
[----:B------:R-:W-:Y:S01]  /*30720*/  ISETP.LT.AND P2, PT, R8, UR18, !P2 ;  /* 0x0000001208007c0c */ /* 0x000fe2000d741270 */
[----:B------:R-:W-:Y:S01]  /*30730*/  IMAD.WIDE R248, R0, 0x4, R4 ;  /* 0x0000000400f87825 */ /* 0x000fe200078e0204 */
[----:B------:R-:W-:Y:S01]  /*30740*/  ULDC UR18, c[0x0][0x228] ;  /* 0x00008a0000127ab9 */ /* 0x000fe20000000800 */
[----:B--2---:R1:W-:Y:S01]  /*30750*/  @P1 STG.E desc[UR16][R224.64], R9 ;  /* 0x00000009e0001986 */ /* 0x0043e2000c101910 */
[----:B------:R-:W-:Y:S01]  /*30760*/  ISETP.LT.AND P1, PT, R7, UR8, !P0 ;  /* 0x0000000807007c0c */ /* 0x000fe2000c721270 */
[----:B------:R-:W-:-:S02]  /*30770*/  ULDC UR8, c[0x0][0x22c] ;  /* 0x00008b0000087ab9 */ /* 0x000fc40000000800 */
[----:B---3--:R-:W-:Y:S06]  /*30780*/  @P6 STG.E desc[UR16][R226.64], R10 ;  /* 0x0000000ae2006986 */ /* 0x008fec000c101910 */
[----:B----4-:R2:W-:Y:S01]  /*30790*/  @P2 STG.E desc[UR16][R248.64], R11 ;  /* 0x0000000bf8002986 */ /* 0x0105e2000c101910 */
[----:B-1----:R-:W-:Y:S01]  /*307a0*/  VIADD R224, R0, UR4 ;  /* 0x0000000400e07c36 */ /* 0x002fe20008000000 */
[----:B------:R-:W-:Y:S01]  /*307b0*/  ULDC UR4, c[0x0][0x22c] ;  /* 0x00008b0000047ab9 */ /* 0x000fe20000000800 */
[----:B------:R-:W-:Y:S02]  /*307c0*/  VIADD R9, R6, 0x89 ;  /* 0x0000008906097836 */ /* 0x000fe40000000000 */
[----:B--2---:R-:W-:-:S03]  /*307d0*/  IMAD.WIDE R10, R224, 0x4, R2 ;  /* 0x00000004e00a7825 */ /* 0x004fc600078e0202 */
[----:B------:R-:W-:Y:S01]  /*307e0*/  ISETP.GE.AND P2, PT, R9, UR4, PT ;  /* 0x0000000409007c0c */ /* 0x000fe2000bf46270 */
[----:B------:R-:W-:Y:S01]  /*307f0*/  ULDC UR4, c[0x0][0x248] ;  /* 0x0000920000047ab9 */ /* 0x000fe20000000800 */
[----:B------:R-:W-:Y:S01]  /*30800*/  IADD3 R9, R6, 0xff, RZ ;  /* 0x000000ff06097810 */ /* 0x000fe20007ffe0ff */
[----:B------:R1:W-:Y:S03]  /*30810*/  @P1 STG.E desc[UR16][R10.64], R247 ;  /* 0x000000f70a001986 */ /* 0x0003e6000c101910 */
[----:B------:R-:W-:Y:S01]  /*30820*/  ISETP.GE.AND P1, PT, R9, UR27, PT ;  /* 0x0000001b09007c0c */ /* 0x000fe2000bf26270 */
[----:B-1----:R-:W2:Y:S04]  /*30830*/  LDL.LU R247, [R1+0xde4] ;  /* 0x000de40001f77983 */ /* 0x002ea80000300800 */
[----:B------:R-:W3:Y:S04]  /*30840*/  LDL.LU R10, [R1+0x70c] ;  /* 0x00070c00010a7983 */ /* 0x000ee80000300800 */
[----:B------:R-:W4:Y:S04]  /*30850*/  LDL.LU R11, [R1+0x10c] ;  /* 0x00010c00010b7983 */ /* 0x000f280000300800 */
[----:B------:R-:W2:Y:S01]  /*30860*/  LDL.LU R9, [R1+0x308] ;  /* 0x0003080001097983 */ /* 0x000ea20000300800 */
[----:B------:R-:W-:Y:S01]  /*30870*/  ISETP.LT.AND P0, PT, R8, UR10, !P0 ;  /* 0x0000000a08007c0c */ /* 0x000fe2000c701270 */
[C---:B------:R-:W-:Y:S01]  /*30880*/  VIADD R0, R224.reuse, UR6 ;  /* 0x00000006e0007c36 */ /* 0x040fe20008000000 */
[----:B------:R-:W-:Y:S01]  /*30890*/  ISETP.LT.AND P6, PT, R7, UR12, !P4 ;  /* 0x0000000c07007c0c */ /* 0x000fe2000e7c1270 */
[----:B------:R-:W-:Y:S01]  /*308a0*/  IMAD.WIDE R224, R224, 0x4, R4 ;  /* 0x00000004e0e07825 */ /* 0x000fe200078e0204 */
[----:B------:R-:W-:Y:S01]  /*308b0*/  ISETP.LT.AND P4, PT, R8, UR14, !P4 ;  /* 0x0000000e08007c0c */ /* 0x000fe2000e781270 */
[----:B------:R-:W-:Y:S01]  /*308c0*/  ULDC UR10, c[0x0][0x228] ;  /* 0x00008a00000a7ab9 */ /* 0x000fe20000000800 */
[----:B------:R-:W-:Y:S01]  /*308d0*/  ULDC UR12, c[0x0][0x228] ;  /* 0x00008a00000c7ab9 */ /* 0x000fe20000000800 */
[----:B------:R-:W-:Y:S01]  /*308e0*/  IMAD.WIDE R226, R0, 0x4, R2 ;  /* 0x0000000400e27825 */ /* 0x000fe200078e0202 */
[----:B------:R-:W-:Y:S01]  /*308f0*/  ULDC UR14, c[0x0][0x228] ;  /* 0x00008a00000e7ab9 */ /* 0x000fe20000000800 */
[----:B------:R-:W-:-:S02]  /*30900*/  ULDC UR6, c[0x0][0x248] ;  /* 0x0000920000067ab9 */ /* 0x000fc40000000800 */
[C---:B------:R-:W-:Y:S02]  /*30910*/  IMAD.WIDE R248, R0.reuse, 0x4, R4 ;  /* 0x0000000400f87825 */ /* 0x040fe400078e0204 */
[----:B--2---:R1:W-:Y:S01]  /*30920*/  @P0 STG.E desc[UR16][R224.64], R9 ;  /* 0x00000009e0000986 */ /* 0x0043e2000c101910 */
[C---:B------:R-:W-:Y:S01]  /*30930*/  ISETP.LT.AND P0, PT, R7.reuse, UR10, !P3 ;  /* 0x0000000a07007c0c */ /* 0x040fe2000df01270 */
[----:B------:R-:W-:Y:S02]  /*30940*/  ULDC UR10, c[0x0][0x228] ;  /* 0x00008a00000a7ab9 */ /* 0x000fe40000000800 */
[----:B---3--:R-:W-:Y:S04]  /*30950*/  @P6 STG.E desc[UR16][R226.64], R10 ;  /* 0x0000000ae2006986 */ /* 0x008fe8000c101910 */
[----:B----4-:R2:W-:Y:S01]  /*30960*/  @P4 STG.E desc[UR16][R248.64], R11 ;  /* 0x0000000bf8004986 */ /* 0x0105e2000c101910 */
[----:B-1----:R-:W-:Y:S01]  /*30970*/  VIADD R225, R0, UR4 ;  /* 0x0000000400e17c36 */ /* 0x002fe20008000000 */
[----:B------:R-:W-:Y:S01]  /*30980*/  ISETP.LT.AND P3, PT, R8, UR12, !P3 ;  /* 0x0000000c08007c0c */ /* 0x000fe2000df61270 */
[----:B------:R-:W-:Y:S01]  /*30990*/  VIADD R9, R6, 0x8a ;  /* 0x0000008a06097836 */ /* 0x000fe20000000000 */
[----:B------:R-:W-:Y:S01]  /*309a0*/  ISETP.LT.AND P6, PT, R7, UR14, !P5 ;  /* 0x0000000e07007c0c */ /* 0x000fe2000efc1270 */
[----:B------:R-:W-:Y:S01]  /*309b0*/  ULDC UR4, c[0x0][0x22c] ;  /* 0x00008b0000047ab9 */ /* 0x000fe20000000800 */
[----:B--2---:R-:W-:-:S04]  /*309c0*/  IMAD.WIDE R10, R225, 0x4, R2 ;  /* 0x00000004e10a7825 */ /* 0x004fc800078e0202 */
[C---:B------:R-:W-:Y:S01]  /*309d0*/  VIADD R0, R225.reuse, UR6 ;  /* 0x00000006e1007c36 */ /* 0x040fe20008000000 */
[----:B------:R1:W-:Y:S01]  /*309e0*/  @P0 STG.E desc[UR16][R10.64], R252 ;  /* 0x000000fc0a000986 */ /* 0x0003e2000c101910 */
[----:B------:R-:W-:Y:S01]  /*309f0*/  ISETP.LT.AND P5, PT, R8, UR18, !P5 ;  /* 0x0000001208007c0c */ /* 0x000fe2000efa1270 */
[----:B------:R-:W-:Y:S01]  /*30a00*/  IMAD.WIDE R224, R225, 0x4, R4 ;  /* 0x00000004e1e07825 */ /* 0x000fe200078e0204 */
[----:B------:R-:W-:Y:S01]  /*30a10*/  ISETP.GE.AND P4, PT, R9, UR8, PT ;  /* 0x0000000809007c0c */ /* 0x000fe2000bf86270 */
[----:B------:R-:W-:Y:S01]  /*30a20*/  ULDC UR12, c[0x0][0x228] ;  /* 0x00008a00000c7ab9 */ /* 0x000fe20000000800 */
[----:B------:R-:W-:Y:S01]  /*30a30*/  ULDC UR14, c[0x0][0x228] ;  /* 0x00008a00000e7ab9 */ /* 0x000fe20000000800 */
[C---:B------:R-:W-:Y:S01]  /*30a40*/  IMAD.WIDE R226, R0.reuse, 0x4, R2 ;  /* 0x0000000400e27825 */ /* 0x040fe200078e0202 */
[----:B------:R-:W-:Y:S01]  /*30a50*/  ULDC UR6, c[0x0][0x248] ;  /* 0x0000920000067ab9 */ /* 0x000fe20000000800 */
[----:B-1----:R-:W2:Y:S02]  /*30a60*/  LDL.LU R252, [R1+0xde0] ;  /* 0x000de00001fc7983 */ /* 0x002ea40000300800 */
[----:B------:R-:W-:Y:S01]  /*30a70*/  IMAD.WIDE R248, R0, 0x4, R4 ;  /* 0x0000000400f87825 */ /* 0x000fe200078e0204 */
[----:B------:R-:W-:Y:S01]  /*30a80*/  ULDC UR18, c[0x0][0x228] ;  /* 0x00008a0000127ab9 */ /* 0x000fe20000000800 */
[----:B------:R1:W-:Y:S01]  /*30a90*/  @P3 STG.E desc[UR16][R224.64], R250 ;  /* 0x000000fae0003986 */ /* 0x0003e2000c101910 */
[----:B------:R-:W-:Y:S01]  /*30aa0*/  IADD3 R9, R6, 0x8b, RZ ;  /* 0x0000008b06097810 */ /* 0x000fe20007ffe0ff */
[----:B------:R-:W-:-:S02]  /*30ab0*/  ULDC UR8, c[0x0][0x22c] ;  /* 0x00008b0000087ab9 */ /* 0x000fc40000000800 */
[----:B------:R-:W3:Y:S04]  /*30ac0*/  LDL.LU R11, [R1+0x710] ;  /* 0x00071000010b7983 */ /* 0x000ee80000300800 */
[----:B-1----:R-:W4:Y:S01]  /*30ad0*/  LDL.LU R250, [R1+0x718] ;  /* 0x0007180001fa7983 */ /* 0x002f220000300800 */
[----:B------:R-:W-:Y:S01]  /*30ae0*/  ISETP.LT.AND P3, PT, R7, UR10, !P2 ;  /* 0x0000000a07007c0c */ /* 0x000fe2000d761270 */
[----:B------:R-:W-:Y:S01]  /*30af0*/  ULDC UR10, c[0x0][0x228] ;  /* 0x00008a00000a7ab9 */ /* 0x000fe20000000800 */
[----:B------:R-:W-:Y:S01]  /*30b00*/  ISETP.GE.AND P0, PT, R9, UR4, PT ;  /* 0x0000000409007c0c */ /* 0x000fe2000bf06270 */
[----:B------:R-:W-:Y:S01]  /*30b10*/  VIADD R9, R6, 0x8c ;  /* 0x0000008c06097836 */ /* 0x000fe20000000000 */
[----:B------:R-:W-:Y:S01]  /*30b20*/  ISETP.LT.AND P2, PT, R8, UR12, !P2 ;  /* 0x0000000c08007c0c */ /* 0x000fe2000d741270 */
[----:B------:R-:W-:Y:S01]  /*30b30*/  ULDC UR4, c[0x0][0x248] ;  /* 0x0000920000047ab9 */ /* 0x000fe20000000800 */
[----:B------:R-:W-:Y:S01]  /*30b40*/  ULDC UR12, c[0x0][0x228] ;  /* 0x00008a00000c7ab9 */ /* 0x000fe20000000800 */
[----:B---3--:R-:W-:Y:S04]  /*30b50*/  @P6 STG.E desc[UR16][R226.64], R11 ;  /* 0x0000000be2006986 */ /* 0x008fe8000c101910 */
[----:B------:R1:W-:Y:S04]  /*30b60*/  @P5 STG.E desc[UR16][R248.64], R244 ;  /* 0x000000f4f8005986 */ /* 0x0003e8000c101910 */
[----:B-1----:R-:W3:Y:S01]  /*30b70*/  LDL.LU R244, [R1+0x714] ;  /* 0x0007140001f47983 */ /* 0x002ee20000300800 */
[----:B------:R-:W-:Y:S01]  /*30b80*/  VIADD R225, R0, UR4 ;  /* 0x0000000400e17c36 */ /* 0x000fe20008000000 */
[----:B------:R-:W-:Y:S01]  /*30b90*/  ISETP.LT.AND P6, PT, R7, UR14, !P4 ;  /* 0x0000000e07007c0c */ /* 0x000fe2000e7c1270 */
[----:B------:R-:W-:Y:S01]  /*30ba0*/  ULDC UR4, c[0x0][0x22c] ;  /* 0x00008b0000047ab9 */ /* 0x000fe20000000800 */
[----:B------:R-:W-:Y:S01]  /*30bb0*/  ISETP.GE.AND P5, PT, R9, UR8, PT ;  /* 0x0000000809007c0c */ /* 0x000fe2000bfa6270 */
[C---:B------:R-:W-:Y:S01]  /*30bc0*/  VIADD R9, R225.reuse, UR6 ;  /* 0x00000006e1097c36 */ /* 0x040fe20008000000 */
[----:B------:R-:W-:Y:S01]  /*30bd0*/  ISETP.LT.AND P4, PT, R8, UR18, !P4 ;  /* 0x0000001208007c0c */ /* 0x000fe2000e781270 */
[C---:B------:R-:W-:Y:S01]  /*30be0*/  IMAD.WIDE R10, R225.reuse, 0x4, R2 ;  /* 0x00000004e10a7825 */ /* 0x040fe200078e0202 */
[----:B------:R-:W-:Y:S01]  /*30bf0*/  IADD3 R0, R6, 0x8d, RZ ;  /* 0x0000008d06007810 */ /* 0x000fe20007ffe0ff */
[----:B------:R-:W-:Y:S01]  /*30c00*/  ULDC UR14, c[0x0][0x228] ;  /* 0x00008a00000e7ab9 */ /* 0x000fe20000000800 */
[----:B------:R-:W-:Y:S01]  /*30c10*/  ULDC UR6, c[0x0][0x248] ;  /* 0x0000920000067ab9 */ /* 0x000fe20000000800 */
[----:B------:R-:W-:Y:S01]  /*30c20*/  IMAD.WIDE R224, R225, 0x4, R4 ;  /* 0x00000004e1e07825 */ /* 0x000fe200078e0204 */
[----:B------:R1:W-:Y:S01]  /*30c30*/  @P3 STG.E desc[UR16][R10.64], R240 ;  /* 0x000000f00a003986 */ /* 0x0003e2000c101910 */
[----:B------:R-:W-:-:S02]  /*30c40*/  ULDC UR8, c[0x0][0x22c] ;  /* 0x00008b0000087ab9 */ /* 0x000fc40000000800 */
[----:B------:R-:W-:Y:S01]  /*30c50*/  IMAD.WIDE R226, R9, 0x4, R2 ;  /* 0x0000000409e27825 */ /* 0x000fe200078e0202 */
[----:B------:R2:W-:Y:S01]  /*30c60*/  @P2 STG.E desc[UR16][R224.64], R232 ;  /* 0x000000e8e0002986 */ /* 0x0005e2000c101910 */
[----:B------:R-:W-:Y:S01]  /*30c70*/  ISETP.GE.AND P3, PT, R0, UR4, PT ;  /* 0x0000000400007c0c */ /* 0x000fe2000bf66270 */
[----:B------:R-:W-:Y:S01]  /*30c80*/  ULDC UR4, c[0x0][0x248] ;  /* 0x0000920000047ab9 */ /* 0x000fe20000000800 */
[----:B------:R-:W-:Y:S01]  /*30c90*/  ISETP.LT.AND P2, PT, R7, UR10, !P0 ;  /* 0x0000000a07007c0c */ /* 0x000fe2000c741270 */
[C---:B------:R-:W-:Y:S01]  /*30ca0*/  IMAD.WIDE R248, R9.reuse, 0x4, R4 ;  /* 0x0000000409f87825 */ /* 0x040fe200078e0204 */
[----:B------:R-:W-:Y:S01]  /*30cb0*/  ISETP.LT.AND P0, PT, R8, UR12, !P0 ;  /* 0x0000000c08007c0c */ /* 0x000fe2000c701270 */
[----:B------:R-:W-:Y:S01]  /*30cc0*/  ULDC UR18, c[0x0][0x228] ;  /* 0x00008a0000127ab9 */ /* 0x000fe20000000800 */
[----:B------:R-:W-:Y:S01]  /*30cd0*/  ULDC UR10, c[0x0][0x228] ;  /* 0x00008a00000a7ab9 */ /* 0x000fe20000000800 */
[----:B------:R-:W-:Y:S01]  /*30ce0*/  VIADD R9, R9, UR4 ;  /* 0x0000000409097c36 */ /* 0x000fe20008000000 */
[----:B------:R-:W-:Y:S01]  /*30cf0*/  ULDC UR4, c[0x0][0x22c] ;  /* 0x00008b0000047ab9 */ /* 0x000fe20000000800 */
[----:B------:R-:W-:Y:S01]  /*30d00*/  VIADD R0, R6, 0x8e ;  /* 0x0000008e06007836 */ /* 0x000fe20000000000 */
[----:B------:R-:W-:Y:S01]  /*30d10*/  ULDC UR12, c[0x0][0x228] ;  /* 0x00008a00000c7ab9 */ /* 0x000fe20000000800 */
[----:B-1----:R-:W-:-:S04]  /*30d20*/  IMAD.WIDE R10, R9, 0x4, R2 ;  /* 0x00000004090a7825 */ /* 0x002fc800078e0202 */
[----:B--2---:R-:W-:Y:S01]  /*30d30*/  IMAD.WIDE R224, R9, 0x4, R4 ;  /* 0x0000000409e07825 */ /* 0x004fe200078e0204 */
[----:B---3--:R-:W-:Y:S01]  /*30d40*/  @P6 STG.E desc[UR16][R226.64], R244 ;  /* 0x000000f4e2006986 */ /* 0x008fe2000c101910 */
[----:B------:R-:W-:Y:S01]  /*30d50*/  ISETP.LT.AND P6, PT, R7, UR14, !P5 ;  /* 0x0000000e07007c0c */ /* 0x000fe2000efc1270 */
[----:B------:R-:W-:Y:S02]  /*30d60*/  ULDC UR14, c[0x0][0x228] ;  /* 0x00008a00000e7ab9 */ /* 0x000fe40000000800 */
[----:B------:R1:W-:Y:S01]  /*30d70*/  @P4 STG.E desc[UR16][R248.64], R245 ;  /* 0x000000f5f8004986 */ /* 0x0003e2000c101910 */
[----:B------:R-:W-:Y:S01]  /*30d80*/  ISETP.GE.AND P4, PT, R0, UR8, PT ;  /* 0x0000000800007c0c */ /* 0x000fe2000bf86270 */
[----:B------:R-:W-:Y:S01]  /*30d90*/  ULDC UR8, c[0x0][0x22c] ;  /* 0x00008b0000087ab9 */ /* 0x000fe20000000800 */
[----:B------:R-:W-:Y:S01]  /*30da0*/  IADD3 R0, R6, 0x8f, RZ ;  /* 0x0000008f06007810 */ /* 0x000fe20007ffe0ff */
[----:B------:R-:W-:Y:S01]  /*30db0*/  @P2 STG.E desc[UR16][R10.64], R241 ;  /* 0x000000f10a002986 */ /* 0x000fe2000c101910 */
[----:B------:R-:W-:Y:S01]  /*30dc0*/  ISETP.LT.AND P5, PT, R8, UR18, !P5 ;  /* 0x0000001208007c0c */ /* 0x000fe2000efa1270 */
[----:B------:R-:W-:Y:S01]  /*30dd0*/  ULDC UR18, c[0x0][0x228] ;  /* 0x00008a0000127ab9 */ /* 0x000fe20000000800 */
[----:B-1----:R-:W-:Y:S01]  /*30de0*/  VIADD R249, R9, UR6 ;  /* 0x0000000609f97c36 */ /* 0x002fe20008000000 */
[----:B------:R-:W-:Y:S01]  /*30df0*/  ISETP.GE.AND P2, PT, R0, UR4, PT ;  /* 0x0000000400007c0c */ /* 0x000fe2000bf46270 */
[----:B------:R1:W-:Y:S01]  /*30e00*/  @P0 STG.E desc[UR16][R224.64], R233 ;  /* 0x000000e9e0000986 */ /* 0x0003e2000c101910 */
[----:B------:R-:W-:Y:S01]  /*30e10*/  ULDC UR4, c[0x0][0x248] ;  /* 0x0000920000047ab9 */ /* 0x000fe20000000800 */
[----:B------:R-:W-:Y:S01]  /*30e20*/  IMAD.WIDE R226, R249, 0x4, R2 ;  /* 0x00000004f9e27825 */ /* 0x000fe200078e0202 */
[----:B------:R-:W-:Y:S01]  /*30e30*/  ISETP.LT.AND P0, PT, R7, UR10, !P3 ;  /* 0x0000000a07007c0c */ /* 0x000fe2000df01270 */
[----:B------:R-:W-:Y:S01]  /*30e40*/  ULDC UR6, c[0x0][0x248] ;  /* 0x0000920000067ab9 */ /* 0x000fe20000000800 */
[C---:B------:R-:W-:Y:S01]  /*30e50*/  ISETP.LT.AND P3, PT, R8.reuse, UR12, !P3 ;  /* 0x0000000c08007c0c */ /* 0x040fe2000df61270 */
[----:B------:R-:W-:Y:S01]  /*30e60*/  IMAD.WIDE R244, R249, 0x4, R4 ;  /* 0x00000004f9f47825 */ /* 0x000fe200078e0204 */
[----:B----4-:R2:W-:Y:S01]  /*30e70*/  @P6 STG.E desc[UR16][R226.64], R250 ;  /* 0x000000fae2006986 */ /* 0x0105e2000c101910 */
[----:B------:R-:W-:Y:S01]  /*30e80*/  ISETP.LT.AND P6, PT, R7, UR14, !P4 ;  /* 0x0000000e07007c0c */ /* 0x000fe2000e7c1270 */
[----:B------:R-:W-:Y:S01]  /*30e90*/  ULDC UR10, c[0x0][0x228] ;  /* 0x00008a00000a7ab9 */ /* 0x000fe20000000800 */
[----:B------:R-:W-:Y:S01]  /*30ea0*/  ISETP.LT.AND P4, PT, R8, UR18, !P4 ;  /* 0x0000001208007c0c */ /* 0x000fe2000e781270 */
[----:B-1----:R-:W-:-:S02]  /*30eb0*/  VIADD R225, R249, UR4 ;  /* 0x00000004f9e17c36 */ /* 0x002fc40008000000 */
[----:B------:R-:W-:Y:S01]  /*30ec0*/  VIADD R0, R6, 0x90 ;  /* 0x0000009006007836 */ /* 0x000fe20000000000 */
[----:B------:R-:W-:Y:S01]  /*30ed0*/  @P5 STG.E desc[UR16][R244.64], R246 ;  /* 0x000000f6f4005986 */ /* 0x000fe2000c101910 */
[C---:B------:R-:W-:Y:S01]  /*30ee0*/  VIADD R9, R225.reuse, UR6 ;  /* 0x00000006e1097c36 */ /* 0x040fe20008000000 */
[----:B------:R-:W-:Y:S01]  /*30ef0*/  ULDC UR4, c[0x0][0x22c] ;  /* 0x00008b0000047ab9 */ /* 0x000fe20000000800 */
[C---:B------:R-:W-:Y:S01]  /*30f00*/  IMAD.WIDE R10, R225.reuse, 0x4, R2 ;  /* 0x00000004e10a7825 */ /* 0x040fe200078e0202 */
[----:B------:R-:W-:Y:S01]  /*30f10*/  ISETP.GE.AND P5, PT, R0, UR8, PT ;  /* 0x0000000800007c0c */ /* 0x000fe2000bfa6270 */
[----:B------:R-:W-:Y:S01]  /*30f20*/  ULDC UR12, c[0x0][0x228] ;  /* 0x00008a00000c7ab9 */ /* 0x000fe20000000800 */
[----:B------:R-:W-:Y:S01]  /*30f30*/  ULDC UR14, c[0x0][0x228] ;  /* 0x00008a00000e7ab9 */ /* 0x000fe20000000800 */
[----:B------:R-:W-:Y:S01]  /*30f40*/  IMAD.WIDE R224, R225, 0x4, R4 ;  /* 0x00000004e1e07825 */ /* 0x000fe200078e0204 */
[----:B------:R1:W-:Y:S01]  /*30f50*/  @P0 STG.E desc[UR16][R10.64], R242 ;  /* 0x000000f20a000986 */ /* 0x0003e2000c101910 */
[----:B------:R-:W-:Y:S01]  /*30f60*/  ULDC UR6, c[0x0][0x248] ;  /* 0x0000920000067ab9 */ /* 0x000fe20000000800 */
[----:B------:R-:W-:Y:S01]  /*30f70*/  ULDC UR18, c[0x0][0x228] ;  /* 0x00008a0000127ab9 */ /* 0x000fe20000000800 */
[C---:B--2---:R-:W-:Y:S01]  /*30f80*/  IMAD.WIDE R226, R9.reuse, 0x4, R2 ;  /* 0x0000000409e27825 */ /* 0x044fe200078e0202 */
[----:B------:R-:W-:Y:S01]  /*30f90*/  IADD3 R0, R6, 0x91, RZ ;  /* 0x0000009106007810 */ /* 0x000fe20007ffe0ff */
[----:B------:R-:W2:Y:S01]  /*30fa0*/  LDS.128 R248, [R251] ;  /* 0x00000000fbf87984 */ /* 0x000ea20000000c00 */
[----:B------:R-:W-:Y:S01]  /*30fb0*/  ULDC UR8, c[0x0][0x22c] ;  /* 0x00008b0000087ab9 */ /* 0x000fe20000000800 */
[----:B------:R-:W-:-:S02]  /*30fc0*/  IMAD.WIDE R232, R9, 0x4, R4 ;  /* 0x0000000409e87825 */ /* 0x000fc400078e0204 */
[----:B------:R3:W-:Y:S01]  /*30fd0*/  @P3 STG.E desc[UR16][R224.64], R234 ;  /* 0x000000eae0003986 */ /* 0x0007e2000c101910 */
[----:B------:R-:W-:Y:S01]  /*30fe0*/  ISETP.GE.AND P0, PT, R0, UR4, PT ;  /* 0x0000000400007c0c */ /* 0x000fe2000bf06270 */
[----:B------:R-:W-:Y:S02]  /*30ff0*/  ULDC UR4, c[0x0][0x248] ;  /* 0x0000920000047ab9 */ /* 0x000fe40000000800 */
[----:B------:R4:W-:Y:S04]  /*31000*/  @P6 STG.E desc[UR16][R226.64], R252 ;  /* 0x000000fce2006986 */ /* 0x0009e8000c101910 */
[----:B------:R4:W-:Y:S01]  /*31010*/  @P4 STG.E desc[UR16][R232.64], R247 ;  /* 0x000000f7e8004986 */ /* 0x0009e2000c101910 */
[----:B------:R-:W-:Y:S01]  /*31020*/  ISETP.LT.AND P4, PT, R7, UR10, !P2 ;  /* 0x0000000a07007c0c */ /* 0x000fe2000d781270 */
[----:B------:R-:W-:Y:S01]  /*31030*/  VIADD R9, R9, UR4 ;  /* 0x0000000409097c36 */ /* 0x000fe20008000000 */
[----:B------:R-:W-:Y:S01]  /*31040*/  ISETP.LT.AND P2, PT, R8, UR12, !P2 ;  /* 0x0000000c08007c0c */ /* 0x000fe2000d741270 */
[----:B------:R-:W-:Y:S01]  /*31050*/  VIADD R0, R6, 0x92 ;  /* 0x0000009206007836 */ /* 0x000fe20000000000 */
[----:B------:R-:W-:Y:S01]  /*31060*/  ISETP.LT.AND P6, PT, R7, UR14, !P5 ;  /* 0x0000000e07007c0c */ /* 0x000fe2000efc1270 */
[C---:B------:R-:W-:Y:S01]  /*31070*/  VIADD R241, R9.reuse, UR6 ;  /* 0x0000000609f17c36 */ /* 0x040fe20008000000 */
[----:B------:R-:W-:Y:S01]  /*31080*/  ULDC UR4, c[0x0][0x22c] ;  /* 0x00008b0000047ab9 */ /* 0x000fe20000000800 */
[C---:B-1----:R-:W-:Y:S01]  /*31090*/  IMAD.WIDE R10, R9.reuse, 0x4, R2 ;  /* 0x00000004090a7825 */ /* 0x042fe200078e0202 */
[----:B------:R-:W-:Y:S01]  /*310a0*/  ISETP.LT.AND P5, PT, R8, UR18, !P5 ;  /* 0x0000001208007c0c */ /* 0x000fe2000efa1270 */
[----:B------:R-:W-:Y:S01]  /*310b0*/  ULDC UR10, c[0x0][0x228] ;  /* 0x00008a00000a7ab9 */ /* 0x000fe20000000800 */
[----:B------:R-:W-:Y:S01]  /*310c0*/  ISETP.GE.AND P3, PT, R0, UR8, PT ;  /* 0x0000000800007c0c */ /* 0x000fe2000bf66270 */
[----:B---3--:R-:W-:Y:S01]  /*310d0*/  IMAD.WIDE R224, R9, 0x4, R4 ;  /* 0x0000000409e07825 */ /* 0x008fe200078e0204 */
[----:B------:R-:W-:Y:S01]  /*310e0*/  IADD3 R0, R6, 0x93, RZ ;  /* 0x0000009306007810 */ /* 0x000fe20007ffe0ff */
[----:B------:R-:W-:Y:S01]  /*310f0*/  @P4 STG.E desc[UR16][R10.64], R243 ;  /* 0x000000f30a004986 */ /* 0x000fe2000c101910 */
[----:B------:R-:W-:Y:S01]  /*31100*/  ULDC UR12, c[0x0][0x228] ;  /* 0x00008a00000c7ab9 */ /* 0x000fe20000000800 */
[----:B----4-:R-:W-:Y:S01]  /*31110*/  IMAD.WIDE R226, R241, 0x4, R2 ;  /* 0x00000004f1e27825 */ /* 0x010fe200078e0202 */
[----:B------:R-:W-:Y:S01]  /*31120*/  ISETP.GE.AND P4, PT, R0, UR4, PT ;  /* 0x0000000400007c0c */ /* 0x000fe2000bf86270 */
[----:B------:R1:W-:Y:S01]  /*31130*/  @P2 STG.E desc[UR16][R224.64], R235 ;  /* 0x000000ebe0002986 */ /* 0x0003e2000c101910 */
[----:B------:R-:W-:Y:S01]  /*31140*/  ISETP.LT.AND P2, PT, R7, UR10, !P0 ;  /* 0x0000000a07007c0c */ /* 0x000fe2000c741270 */
[----:B------:R-:W-:Y:S01]  /*31150*/  ULDC UR14, c[0x0][0x228] ;  /* 0x00008a00000e7ab9 */ /* 0x000fe20000000800 */
[----:B------:R-:W-:Y:S01]  /*31160*/  ULDC UR4, c[0x0][0x248] ;  /* 0x0000920000047ab9 */ /* 0x000fe20000000800 */
[----:B------:R-:W-:Y:S01]  /*31170*/  ISETP.LT.AND P0, PT, R8, UR12, !P0 ;  /* 0x0000000c08007c0c */ /* 0x000fe2000c701270 */
[----:B------:R3:W-:Y:S01]  /*31180*/  @P6 STG.E desc[UR16][R226.64], R12 ;  /* 0x0000000ce2006986 */ /* 0x0007e2000c101910 */
[----:B------:R-:W-:Y:S01]  /*31190*/  IMAD.WIDE R232, R241, 0x4, R4 ;  /* 0x00000004f1e87825 */ /* 0x000fe200078e0204 */
[----:B------:R-:W-:Y:S01]  /*311a0*/  ISETP.LT.AND P6, PT, R7, UR14, !P3 ;  /* 0x0000000e07007c0c */ /* 0x000fe2000dfc1270 */
[----:B------:R-:W-:Y:S01]  /*311b0*/  ULDC UR6, c[0x0][0x248] ;  /* 0x0000920000067ab9 */ /* 0x000fe20000000800 */
[----:B------:R-:W-:Y:S01]  /*311c0*/  ULDC UR8, c[0x0][0x22c] ;  /* 0x00008b0000087ab9 */ /* 0x000fe20000000800 */
[----:B------:R-:W-:Y:S01]  /*311d0*/  VIADD R0, R6, 0x94 ;  /* 0x0000009406007836 */ /* 0x000fe20000000000 */
[----:B------:R-:W-:Y:S01]  /*311e0*/  ULDC UR18, c[0x0][0x228] ;  /* 0x00008a0000127ab9 */ /* 0x000fe20000000800 */
[----:B-1----:R-:W-:Y:S01]  /*311f0*/  VIADD R225, R241, UR4 ;  /* 0x00000004f1e17c36 */ /* 0x002fe20008000000 */
[----:B------:R1:W-:Y:S01]  /*31200*/  @P5 STG.E desc[UR16][R232.64], R20 ;  /* 0x00000014e8005986 */ /* 0x0003e2000c101910 */
[----:B------:R-:W-:Y:S01]  /*31210*/  ISETP.LT.AND P3, PT, R8, UR18, !P3 ;  /* 0x0000001208007c0c */ /* 0x000fe2000df61270 */
[----:B------:R-:W-:Y:S01]  /*31220*/  ULDC UR4, c[0x0][0x22c] ;  /* 0x00008b0000047ab9 */ /* 0x000fe20000000800 */
[C---:B------:R-:W-:Y:S01]  /*31230*/  VIADD R9, R225.reuse, UR6 ;  /* 0x00000006e1097c36 */ /* 0x040fe20008000000 */
[----:B------:R-:W-:Y:S01]  /*31240*/  ISETP.GE.AND P5, PT, R0, UR8, PT ;  /* 0x0000000800007c0c */ /* 0x000fe2000bfa6270 */
[C---:B------:R-:W-:Y:S01]  /*31250*/  IMAD.WIDE R10, R225.reuse, 0x4, R2 ;  /* 0x00000004e10a7825 */ /* 0x040fe200078e0202 */
[----:B------:R-:W-:Y:S01]  /*31260*/  IADD3 R0, R6, 0x95, RZ ;  /* 0x0000009506007810 */ /* 0x000fe20007ffe0ff */
[----:B------:R-:W-:Y:S01]  /*31270*/  ULDC UR10, c[0x0][0x228] ;  /* 0x00008a00000a7ab9 */ /* 0x000fe20000000800 */
[----:B------:R-:W-:Y:S01]  /*31280*/  ULDC UR12, c[0x0][0x228] ;  /* 0x00008a00000c7ab9 */ /* 0x000fe20000000800 */
[----:B------:R-:W-:Y:S01]  /*31290*/  IMAD.WIDE R224, R225, 0x4, R4 ;  /* 0x00000004e1e07825 */ /* 0x000fe200078e0204 */
[----:B------:R4:W-:Y:S01]  /*312a0*/  @P2 STG.E desc[UR16][R10.64], R28 ;  /* 0x0000001c0a002986 */ /* 0x0009e2000c101910 */
[----:B------:R-:W-:Y:S01]  /*312b0*/  ULDC UR14, c[0x0][0x228] ;  /* 0x00008a00000e7ab9 */ /* 0x000fe20000000800 */
[----:B------:R-:W-:Y:S01]  /*312c0*/  ULDC UR18, c[0x0][0x228] ;  /* 0x00008a0000127ab9 */ /* 0x000fe20000000800 */
[----:B---3--:R-:W-:Y:S01]  /*312d0*/  IMAD.WIDE R226, R9, 0x4, R2 ;  /* 0x0000000409e27825 */ /* 0x008fe200078e0202 */
[----:B------:R-:W-:Y:S01]  /*312e0*/  ISETP.GE.AND P2, PT, R0, UR4, PT ;  /* 0x0000000400007c0c */ /* 0x000fe2000bf46270 */
[----:B------:R-:W-:Y:S01]  /*312f0*/  @P0 STG.E desc[UR16][R224.64], R24 ;  /* 0x00000018e0000986 */ /* 0x000fe2000c101910 */
[----:B------:R-:W-:Y:S01]  /*31300*/  ULDC UR4, c[0x0][0x248] ;  /* 0x0000920000047ab9 */ /* 0x000fe20000000800 */
[----:B------:R-:W-:Y:S01]  /*31310*/  ISETP.LT.AND P0, PT, R7, UR10, !P4 ;  /* 0x0000000a07007c0c */ /* 0x000fe2000e701270 */
[C---:B-1----:R-:W-:Y:S01]  /*31320*/  IMAD.WIDE R232, R9.reuse, 0x4, R4 ;  /* 0x0000000409e87825 */ /* 0x042fe200078e0204 */
[----:B------:R1:W-:Y:S01]  /*31330*/  @P6 STG.E desc[UR16][R226.64], R13 ;  /* 0x0000000de2006986 */ /* 0x0003e2000c101910 */
[----:B------:R-:W-:Y:S01]  /*31340*/  ISETP.LT.AND P4, PT, R8, UR12, !P4 ;  /* 0x0000000c08007c0c */ /* 0x000fe2000e781270 */
[----:B------:R-:W-:Y:S01]  /*31350*/  ULDC UR6, c[0x0][0x248] ;  /* 0x0000920000067ab9 */ /* 0x000fe20000000800 */
[----:B------:R-:W-:Y:S01]  /*31360*/  VIADD R9, R9, UR4 ;  /* 0x0000000409097c36 */ /* 0x000fe20008000000 */
[----:B------:R-:W-:Y:S01]  /*31370*/  ISETP.LT.AND P6, PT, R7, UR14, !P5 ;  /* 0x0000000e07007c0c */ /* 0x000fe2000efc1270 */
[----:B------:R-:W-:Y:S01]  /*31380*/  VIADD R0, R6, 0x96 ;  /* 0x0000009606007836 */ /* 0x000fe20000000000 */
[----:B------:R-:W-:Y:S01]  /*31390*/  ISETP.LT.AND P5, PT, R8, UR18, !P5 ;  /* 0x0000001208007c0c */ /* 0x000fe2000efa1270 */
[C---:B----4-:R-:W-:Y:S01]  /*313a0*/  IMAD.WIDE R10, R9.reuse, 0x4, R2 ;  /* 0x00000004090a7825 */ /* 0x050fe200078e0202 */
[----:B------:R3:W-:Y:S01]  /*313b0*/  @P3 STG.E desc[UR16][R232.64], R21 ;  /* 0x00000015e8003986 */ /* 0x0007e2000c101910 */
[----:B------:R-:W-:Y:S01]  /*313c0*/  ULDC UR8, c[0x0][0x22c] ;  /* 0x00008b0000087ab9 */ /* 0x000fe20000000800 */
[----:B------:R-:W-:Y:S01]  /*313d0*/  ULDC UR4, c[0x0][0x22c] ;  /* 0x00008b0000047ab9 */ /* 0x000fe20000000800 */
[----:B------:R-:W-:Y:S01]  /*313e0*/  ULDC UR10, c[0x0][0x228] ;  /* 0x00008a00000a7ab9 */ /* 0x000fe20000000800 */
[C---:B-1----:R-:W-:Y:S01]  /*313f0*/  VIADD R227, R9.reuse, UR6 ;  /* 0x0000000609e37c36 */ /* 0x042fe20008000000 */
[----:B------:R-:W-:Y:S01]  /*31400*/  ULDC UR12, c[0x0][0x228] ;  /* 0x00008a00000c7ab9 */ /* 0x000fe20000000800 */
[--C-:B------:R-:W-:Y:S01]  /*31410*/  IMAD.WIDE R12, R9, 0x4, R4.reuse ;  /* 0x00000004090c7825 */ /* 0x100fe200078e0204 */
[----:B------:R-:W-:Y:S01]  /*31420*/  ISETP.GE.AND P3, PT, R0, UR8, PT ;  /* 0x0000000800007c0c */ /* 0x000fe2000bf66270 */
[----:B------:R-:W-:Y:S01]  /*31430*/  @P0 STG.E desc[UR16][R10.64], R29 ;  /* 0x0000001d0a000986 */ /* 0x000fe2000c101910 */
[----:B------:R-:W-:Y:S01]  /*31440*/  IADD3 R0, R6, 0x97, RZ ;  /* 0x0000009706007810 */ /* 0x000fe20007ffe0ff */
[C---:B------:R-:W-:Y:S01]  /*31450*/  IMAD.WIDE R224, R227.reuse, 0x4, R4 ;  /* 0x00000004e3e07825 */ /* 0x040fe200078e0204 */
[----:B------:R-:W-:Y:S01]  /*31460*/  ULDC UR14, c[0x0][0x228] ;  /* 0x00008a00000e7ab9 */ /* 0x000fe20000000800 */
[----:B------:R-:W-:Y:S01]  /*31470*/  ULDC UR18, c[0x0][0x228] ;  /* 0x00008a0000127ab9 */ /* 0x000fe20000000800 */
[----:B------:R-:W-:Y:S01]  /*31480*/  ULDC UR6, c[0x0][0x248] ;  /* 0x0000920000067ab9 */ /* 0x000fe20000000800 */
[----:B---3--:R-:W-:Y:S01]  /*31490*/  IMAD.WIDE R20, R227, 0x4, R2 ;  /* 0x00000004e3147825 */ /* 0x008fe200078e0202 */
[----:B------:R1:W-:Y:S01]  /*314a0*/  @P4 STG.E desc[UR16][R12.64], R25 ;  /* 0x000000190c004986 */ /* 0x0003e2000c101910 */
[----:B------:R-:W-:Y:S01]  /*314b0*/  ISETP.GE.AND P0, PT, R0, UR4, PT ;  /* 0x0000000400007c0c */ /* 0x000fe2000bf06270 */
[----:B------:R-:W-:Y:S01]  /*314c0*/  ULDC UR4, c[0x0][0x248] ;  /* 0x0000920000047ab9 */ /* 0x000fe20000000800 */
[----:B------:R-:W-:Y:S01]  /*314d0*/  ULDC UR8, c[0x0][0x22c] ;  /* 0x00008b0000087ab9 */ /* 0x000fe20000000800 */
[----:B------:R3:W-:Y:S01]  /*314e0*/  @P6 STG.E desc[UR16][R20.64], R14 ;  /* 0x0000000e14006986 */ /* 0x0007e2000c101910 */
[----:B------:R-:W-:Y:S01]  /*314f0*/  ISETP.LT.AND P6, PT, R7, UR14, !P3 ;  /* 0x0000000e07007c0c */ /* 0x000fe2000dfc1270 */
[----:B------:R-:W-:-:S02]  /*31500*/  VIADD R0, R6, 0x98 ;  /* 0x0000009806007836 */ /* 0x000fc40000000000 */
[----:B------:R-:W-:Y:S01]  /*31510*/  @P5 STG.E desc[UR16][R224.64], R22 ;  /* 0x00000016e0005986 */ /* 0x000fe2000c101910 */
[----:B------:R-:W-:Y:S01]  /*31520*/  ISETP.LT.AND P5, PT, R7, UR10, !P2 ;  /* 0x0000000a07007c0c */ /* 0x000fe2000d7a1270 */
[----:B------:R-:W-:Y:S01]  /*31530*/  ULDC UR10, c[0x0][0x228] ;  /* 0x00008a00000a7ab9 */ /* 0x000fe20000000800 */
[C---:B------:R-:W-:Y:S01]  /*31540*/  ISETP.LT.AND P2, PT, R8.reuse, UR12, !P2 ;  /* 0x0000000c08007c0c */ /* 0x040fe2000d741270 */
[----:B-1----:R-:W-:Y:S01]  /*31550*/  VIADD R13, R227, UR4 ;  /* 0x00000004e30d7c36 */ /* 0x002fe20008000000 */
[----:B------:R-:W-:Y:S01]  /*31560*/  ISETP.LT.AND P3, PT, R8, UR18, !P3 ;  /* 0x0000001208007c0c */ /* 0x000fe2000df61270 */
[----:B------:R-:W-:Y:S01]  /*31570*/  ULDC UR4, c[0x0][0x22c] ;  /* 0x00008b0000047ab9 */ /* 0x000fe20000000800 */
[----:B------:R-:W-:Y:S01]  /*31580*/  ISETP.GE.AND P4, PT, R0, UR8, PT ;  /* 0x0000000800007c0c */ /* 0x000fe2000bf86270 */
[C---:B------:R-:W-:Y:S01]  /*31590*/  VIADD R9, R13.reuse, UR6 ;  /* 0x000000060d097c36 */ /* 0x040fe20008000000 */
[----:B------:R-:W-:Y:S01]  /*315a0*/  ULDC UR12, c[0x0][0x228] ;  /* 0x00008a00000c7ab9 */ /* 0x000fe20000000800 */
        /* <DEDUP_REMOVED lines=8> */
[C---:B---3--:R-:W-:Y:S01]  /*31630*/  IMAD.WIDE R20, R9.reuse, 0x4, R2 ;  /* 0x0000000409147825 */ /* 0x048fe200078e0202 */
[----:B------:R-:W-:Y:S03]  /*31640*/  @P2 STG.E desc[UR16][R12.64], R26 ;  /* 0x0000001a0c002986 */ /* 0x000fe6000c101910 */
[----:B------:R-:W-:Y:S01]  /*31650*/  IMAD.WIDE R24, R9, 0x4, R4 ;  /* 0x0000000409187825 */ /* 0x000fe200078e0204 */
[----:B------:R-:W-:Y:S01]  /*31660*/  @P6 STG.E desc[UR16][R20.64], R15 ;  /* 0x0000000f14006986 */ /* 0x000fe2000c101910 */
[----:B------:R-:W-:Y:S01]  /*31670*/  ISETP.GE.AND P5, PT, R0, UR4, PT ;  /* 0x0000000400007c0c */ /* 0x000fe2000bfa6270 */
[----:B------:R-:W-:-:S02]  /*31680*/  ULDC UR4, c[0x0][0x248] ;  /* 0x0000920000047ab9 */ /* 0x000fc40000000800 */
[----:B------:R3:W-:Y:S01]  /*31690*/  @P3 STG.E desc[UR16][R24.64], R23 ;  /* 0x0000001718003986 */ /* 0x0007e2000c101910 */
[----:B------:R-:W-:Y:S01]  /*316a0*/  ISETP.LT.AND P3, PT, R7, UR10, !P0 ;  /* 0x0000000a07007c0c */ /* 0x000fe2000c761270 */
[----:B------:R-:W-:Y:S01]  /*316b0*/  VIADD R9, R9, UR4 ;  /* 0x0000000409097c36 */ /* 0x000fe20008000000 */
[----:B------:R-:W-:Y:S02]  /*316c0*/  ISETP.LT.AND P0, PT, R8, UR12, !P0 ;  /* 0x0000000c08007c0c */ /* 0x000fe4000c701270 */
[----:B------:R-:W-:Y:S01]  /*316d0*/  ISETP.LT.AND P6, PT, R7, UR14, !P4 ;  /* 0x0000000e07007c0c */ /* 0x000fe2000e7c1270 */
[----:B------:R-:W-:Y:S01]  /*316e0*/  VIADD R0, R6, 0x9a ;  /* 0x0000009a06007836 */ /* 0x000fe20000000000 */
[----:B------:R-:W-:Y:S01]  /*316f0*/  ISETP.LT.AND P4, PT, R8, UR18, !P4 ;  /* 0x0000001208007c0c */ /* 0x000fe2000e781270 */
[----:B-1----:R-:W-:Y:S01]  /*31700*/  IMAD.WIDE R10, R9, 0x4, R2 ;  /* 0x00000004090a7825 */ /* 0x002fe200078e0202 */
[----:B------:R-:W-:Y:S01]  /*31710*/  ULDC UR4, c[0x0][0x22c] ;  /* 0x00008b0000047ab9 */ /* 0x000fe20000000800 */
[----:B------:R-:W-:-:S02]  /*31720*/  ULDC UR10, c[0x0][0x228] ;  /* 0x00008a00000a7ab9 */ /* 0x000fc40000000800 */
[C---:B---3--:R-:W-:Y:S02]  /*31730*/  VIADD R23, R9.reuse, UR6 ;  /* 0x0000000609177c36 */ /* 0x048fe40008000000 */
[----:B------:R-:W-:Y:S01]  /*31740*/  IMAD.WIDE R12, R9, 0x4, R4 ;  /* 0x00000004090c7825 */ /* 0x000fe200078e0204 */
[----:B------:R-:W-:Y:S01]  /*31750*/  ISETP.GE.AND P2, PT, R0, UR8, PT ;  /* 0x0000000800007c0c */ /* 0x000fe2000bf46270 */
[----:B------:R-:W-:Y:S01]  /*31760*/  @P3 STG.E desc[UR16][R10.64], R31 ;  /* 0x0000001f0a003986 */ /* 0x000fe2000c101910 */
[----:B------:R-:W-:Y:S01]  /*31770*/  ULDC UR12, c[0x0][0x228] ;  /* 0x00008a00000c7ab9 */ /* 0x000fe20000000800 */
[C---:B------:R-:W-:Y:S01]  /*31780*/  IMAD.WIDE R14, R23.reuse, 0x4, R2 ;  /* 0x00000004170e7825 */ /* 0x040fe200078e0202 */
[----:B------:R-:W-:Y:S01]  /*31790*/  IADD3 R0, R6, 0x9b, RZ ;  /* 0x0000009b06007810 */ /* 0x000fe20007ffe0ff */
[----:B------:R-:W-:Y:S01]  /*317a0*/  ULDC UR14, c[0x0][0x228] ;  /* 0x00008a00000e7ab9 */ /* 0x000fe20000000800 */
[----:B------:R-:W-:Y:S01]  /*317b0*/  ULDC UR18, c[0x0][0x228] ;  /* 0x00008a0000127ab9 */ /* 0x000fe20000000800 */
[----:B------:R-:W-:Y:S01]  /*317c0*/  IMAD.WIDE R20, R23, 0x4, R4 ;  /* 0x0000000417147825 */ /* 0x000fe200078e0204 */
[----:B------:R1:W-:Y:S01]  /*317d0*/  @P0 STG.E desc[UR16][R12.64], R27 ;  /* 0x0000001b0c000986 */ /* 0x0003e2000c101910 */
[----:B------:R-:W-:Y:S01]  /*317e0*/  ISETP.GE.AND P3, PT, R0, UR4, PT ;  /* 0x0000000400007c0c */ /* 0x000fe2000bf66270 */
[----:B------:R-:W-:Y:S01]  /*317f0*/  ULDC UR4, c[0x0][0x248] ;  /* 0x0000920000047ab9 */ /* 0x000fe20000000800 */
[----:B------:R-:W-:Y:S01]  /*31800*/  ULDC UR6, c[0x0][0x248] ;  /* 0x0000920000067ab9 */ /* 0x000fe20000000800 */
[----:B------:R3:W-:Y:S01]  /*31810*/  @P6 STG.E desc[UR16][R14.64], R16 ;  /* 0x000000100e006986 */ /* 0x0007e2000c101910 */
[C---:B------:R-:W-:Y:S01]  /*31820*/  ISETP.LT.AND P6, PT, R7.reuse, UR14, !P2 ;  /* 0x0000000e07007c0c */ /* 0x040fe2000d7c1270 */
[----:B------:R-:W-:Y:S01]  /*31830*/  VIADD R0, R6, 0x9c ;  /* 0x0000009c06007836 */ /* 0x000fe20000000000 */
[----:B------:R-:W-:Y:S01]  /*31840*/  ULDC UR8, c[0x0][0x22c] ;  /* 0x00008b0000087ab9 */ /* 0x000fe20000000800 */
[----:B------:R4:W-:Y:S01]  /*31850*/  @P4 STG.E desc[UR16][R20.64], R36 ;  /* 0x0000002414004986 */ /* 0x0009e2000c101910 */
        /* <DEDUP_REMOVED lines=18> */
[----:B------:R3:W-:Y:S03]  /*31980*/  @P5 STG.E desc[UR16][R12.64], R40 ;  /* 0x000000280c005986 */ /* 0x0007e6000c101910 */
[----:B----4-:R-:W-:Y:S01]  /*31990*/  IMAD.WIDE R20, R9, 0x4, R4 ;  /* 0x0000000409147825 */ /* 0x010fe200078e0204 */
[----:B------:R-:W-:Y:S01]  /*319a0*/  @P6 STG.E desc[UR16][R14.64], R17 ;  /* 0x000000110e006986 */ /* 0x000fe2000c101910 */
[----:B------:R-:W-:Y:S01]  /*319b0*/  ISETP.GE.AND P4, PT, R0, UR4, PT ;  /* 0x0000000400007c0c */ /* 0x000fe2000bf86270 */
[----:B------:R-:W-:-:S02]  /*319c0*/  ULDC UR4, c[0x0][0x248] ;  /* 0x0000920000047ab9 */ /* 0x000fc40000000800 */
[----:B------:R4:W-:Y:S01]  /*319d0*/  @P2 STG.E desc[UR16][R20.64], R37 ;  /* 0x0000002514002986 */ /* 0x0009e2000c101910 */
[----:B------:R-:W-:Y:S01]  /*319e0*/  ISETP.LT.AND P2, PT, R7, UR10, !P3 ;  /* 0x0000000a07007c0c */ /* 0x000fe2000df41270 */
[----:B------:R-:W-:Y:S01]  /*319f0*/  VIADD R9, R9, UR4 ;  /* 0x0000000409097c36 */ /* 0x000fe20008000000 */
[----:B------:R-:W-:Y:S01]  /*31a00*/  ISETP.LT.AND P3, PT, R8, UR12, !P3 ;  /* 0x0000000c08007c0c */ /* 0x000fe2000df61270 */
[----:B------:R-:W-:Y:S01]  /*31a10*/  VIADD R0, R6, 0x9e ;  /* 0x0000009e06007836 */ /* 0x000fe20000000000 */
[----:B------:R-:W-:Y:S01]  /*31a20*/  ISETP.LT.AND P5, PT, R7, UR14, !P0 ;  /* 0x0000000e07007c0c */ /* 0x000fe2000c7a1270 */
[C---:B-1----:R-:W-:Y:S01]  /*31a30*/  IMAD.WIDE R10, R9.reuse, 0x4, R2 ;  /* 0x00000004090a7825 */ /* 0x042fe200078e0202 */
[----:B------:R-:W-:Y:S01]  /*31a40*/  ISETP.LT.AND P6, PT, R8, UR18, !P0 ;  /* 0x0000001208007c0c */ /* 0x000fe2000c7c1270 */
[----:B------:R-:W-:Y:S01]  /*31a50*/  ULDC UR10, c[0x0][0x228] ;  /* 0x00008a00000a7ab9 */ /* 0x000fe20000000800 */
[----:B------:R-:W-:Y:S01]  /*31a60*/  ULDC UR4, c[0x0][0x22c] ;  /* 0x00008b0000047ab9 */ /* 0x000fe20000000800 */
[C---:B---3--:R-:W-:Y:S01]  /*31a70*/  IMAD.WIDE R12, R9.reuse, 0x4, R4 ;  /* 0x00000004090c7825 */ /* 0x048fe200078e0204 */
[----:B------:R-:W-:Y:S01]  /*31a80*/  ISETP.GE.AND P0, PT, R0, UR8, PT ;  /* 0x0000000800007c0c */ /* 0x000fe2000bf06270 */
[----:B------:R-:W-:Y:S01]  /*31a90*/  ULDC UR12, c[0x0][0x228] ;  /* 0x00008a00000c7ab9 */ /* 0x000fe20000000800 */
[----:B------:R-:W-:Y:S01]  /*31aa0*/  IADD3 R0, R6, 0x9f, RZ ;  /* 0x0000009f06007810 */ /* 0x000fe20007ffe0ff */
[----:B------:R-:W-:Y:S01]  /*31ab0*/  @P2 STG.E desc[UR16][R10.64], R45 ;  /* 0x0000002d0a002986 */ /* 0x000fe2000c101910 */
[----:B----4-:R-:W-:Y:S01]  /*31ac0*/  VIADD R21, R9, UR6 ;  /* 0x0000000609157c36 */ /* 0x010fe20008000000 */
[----:B------:R-:W-:Y:S01]  /*31ad0*/  ULDC UR6, c[0x0][0x248] ;  /* 0x0000920000067ab9 */ /* 0x000fe20000000800 */
[----:B------:R-:W-:Y:S01]  /*31ae0*/  ULDC UR14, c[0x0][0x228] ;  /* 0x00008a00000e7ab9 */ /* 0x000fe20000000800 */
[----:B------:R1:W-:Y:S01]  /*31af0*/  @P3 STG.E desc[UR16][R12.64], R41 ;  /* 0x000000290c003986 */ /* 0x0003e2000c101910 */
[----:B------:R-:W-:Y:S01]  /*31b00*/  ISETP.LT.AND P3, PT, R7, UR10, !P4 ;  /* 0x0000000a07007c0c */ /* 0x000fe2000e761270 */
[----:B------:R-:W-:Y:S01]  /*31b10*/  ULDC UR18, c[0x0][0x228] ;  /* 0x00008a0000127ab9 */ /* 0x000fe20000000800 */
[----:B------:R-:W-:Y:S01]  /*31b20*/  ISETP.GE.AND P2, PT, R0, UR4, PT ;  /* 0x0000000400007c0c */ /* 0x000fe2000bf46270 */
[----:B------:R-:W-:Y:S01]  /*31b30*/  ULDC UR4, c[0x0][0x248] ;  /* 0x0000920000047ab9 */ /* 0x000fe20000000800 */
[----:B------:R-:W-:Y:S01]  /*31b40*/  ISETP.LT.AND P4, PT, R8, UR12, !P4 ;  /* 0x0000000c08007c0c */ /* 0x000fe2000e781270 */
[C---:B------:R-:W-:Y:S01]  /*31b50*/  IMAD.WIDE R14, R21.reuse, 0x4, R2 ;  /* 0x00000004150e7825 */ /* 0x040fe200078e0202 */
[----:B------:R-:W-:Y:S01]  /*31b60*/  ULDC UR8, c[0x0][0x22c] ;  /* 0x00008b0000087ab9 */ /* 0x000fe20000000800 */
[----:B------:R-:W-:Y:S01]  /*31b70*/  ULDC UR10, c[0x0][0x228] ;  /* 0x00008a00000a7ab9 */ /* 0x000fe20000000800 */
[----:B------:R-:W-:Y:S01]  /*31b80*/  ULDC UR12, c[0x0][0x228] ;  /* 0x00008a00000c7ab9 */ /* 0x000fe20000000800 */
[----:B------:R-:W-:-:S04]  /*31b90*/  IMAD.WIDE R16, R21, 0x4, R4 ;  /* 0x0000000415107825 */ /* 0x000fc800078e0204 */
[----:B-1----:R-:W-:Y:S02]  /*31ba0*/  VIADD R13, R21, UR4 ;  /* 0x00000004150d7c36 */ /* 0x002fe40008000000 */
[----:B------:R-:W-:Y:S01]  /*31bb0*/  VIADD R0, R6, 0xa0 ;  /* 0x000000a006007836 */ /* 0x000fe20000000000 */
[----:B------:R1:W-:Y:S01]  /*31bc0*/  @P5 STG.E desc[UR16][R14.64], R18 ;  /* 0x000000120e005986 */ /* 0x0003e2000c101910 */
[C---:B------:R-:W-:Y:S01]  /*31bd0*/  VIADD R9, R13.reuse, UR6 ;  /* 0x000000060d097c36 */ /* 0x040fe20008000000 */
[----:B------:R-:W-:Y:S01]  /*31be0*/  ULDC UR4, c[0x0][0x22c] ;  /* 0x00008b0000047ab9 */ /* 0x000fe20000000800 */
[----:B------:R-:W-:Y:S01]  /*31bf0*/  IMAD.WIDE R10, R13, 0x4, R2 ;  /* 0x000000040d0a7825 */ /* 0x000fe200078e0202 */
[----:B------:R3:W-:Y:S01]  /*31c00*/  @P6 STG.E desc[UR16][R16.64], R38 ;  /* 0x0000002610006986 */ /* 0x0007e2000c101910 */
[----:B------:R-:W-:Y:S01]  /*31c10*/  ISETP.LT.AND P5, PT, R7, UR14, !P0 ;  /* 0x0000000e07007c0c */ /* 0x000fe2000c7a1270 */
[----:B------:R-:W-:Y:S01]  /*31c20*/  ULDC UR14, c[0x0][0x228] ;  /* 0x00008a00000e7ab9 */ /* 0x000fe20000000800 */
[----:B------:R-:W-:Y:S01]  /*31c30*/  IMAD.WIDE R12, R13, 0x4, R4 ;  /* 0x000000040d0c7825 */ /* 0x000fe200078e0204 */
[----:B------:R-:W-:Y:S01]  /*31c40*/  ISETP.LT.AND P6, PT, R8, UR18, !P0 ;  /* 0x0000001208007c0c */ /* 0x000fe2000c7c1270 */
[----:B------:R4:W-:Y:S01]  /*31c50*/  @P3 STG.E desc[UR16][R10.64], R46 ;  /* 0x0000002e0a003986 */ /* 0x0009e2000c101910 */
[----:B------:R-:W-:Y:S01]  /*31c60*/  ISETP.GE.AND P0, PT, R0, UR8, PT ;  /* 0x0000000800007c0c */ /* 0x000fe2000bf06270 */
[----:B------:R-:W-:Y:S01]  /*31c70*/  ULDC UR18, c[0x0][0x228] ;  /* 0x00008a0000127ab9 */ /* 0x000fe20000000800 */
[----:B------:R-:W-:Y:S01]  /*31c80*/  IADD3 R0, R6, 0xa1, RZ ;  /* 0x000000a106007810 */ /* 0x000fe20007ffe0ff */
[----:B------:R2:W-:Y:S01]  /*31c90*/  @P4 STG.E desc[UR16][R12.64], R42 ;  /* 0x0000002a0c004986 */ /* 0x0005e2000c101910 */
[----:B------:R-:W-:Y:S01]  /*31ca0*/  ISETP.LT.AND P4, PT, R7, UR10, !P2 ;  /* 0x0000000a07007c0c */ /* 0x000fe2000d781270 */
[C---:B-1----:R-:W-:Y:S01]  /*31cb0*/  IMAD.WIDE R14, R9.reuse, 0x4, R2 ;  /* 0x00000004090e7825 */ /* 0x042fe200078e0202 */
[----:B------:R-:W-:Y:S01]  /*31cc0*/  ISETP.GE.AND P3, PT, R0, UR4, PT ;  /* 0x0000000400007c0c */ /* 0x000fe2000bf66270 */
[----:B------:R-:W-:Y:S01]  /*31cd0*/  ULDC UR4, c[0x0][0x248] ;  /* 0x0000920000047ab9 */ /* 0x000fe20000000800 */
[----:B------:R-:W-:Y:S01]  /*31ce0*/  ISETP.LT.AND P2, PT, R8, UR12, !P2 ;  /* 0x0000000c08007c0c */ /* 0x000fe2000d741270 */
[C---:B---3--:R-:W-:Y:S01]  /*31cf0*/  IMAD.WIDE R16, R9.reuse, 0x4, R4 ;  /* 0x0000000409107825 */ /* 0x048fe200078e0204 */
[----:B------:R1:W-:Y:S01]  /*31d00*/  @P5 STG.E desc[UR16][R14.64], R19 ;  /* 0x000000130e005986 */ /* 0x0003e2000c101910 */
[----:B------:R-:W-:Y:S01]  /*31d10*/  ULDC UR8, c[0x0][0x22c] ;  /* 0x00008b0000087ab9 */ /* 0x000fe20000000800 */
[----:B------:R-:W-:Y:S01]  /*31d20*/  ULDC UR6, c[0x0][0x248] ;  /* 0x0000920000067ab9 */ /* 0x000fe20000000800 */
[----:B------:R-:W-:Y:S01]  /*31d30*/  VIADD R9, R9, UR4 ;  /* 0x0000000409097c36 */ /* 0x000fe20008000000 */
[----:B------:R-:W-:Y:S01]  /*31d40*/  ULDC UR10, c[0x0][0x228] ;  /* 0x00008a00000a7ab9 */ /* 0x000fe20000000800 */
[----:B------:R-:W-:Y:S01]  /*31d50*/  VIADD R0, R6, 0xa2 ;  /* 0x000000a206007836 */ /* 0x000fe20000000000 */
[----:B------:R3:W-:Y:S01]  /*31d60*/  @P6 STG.E desc[UR16][R16.64], R39 ;  /* 0x0000002710006986 */ /* 0x0007e2000c101910 */
[----:B----4-:R-:W-:Y:S01]  /*31d70*/  IMAD.WIDE R10, R9, 0x4, R2 ;  /* 0x00000004090a7825 */ /* 0x010fe200078e0202 */
[----:B------:R-:W-:Y:S01]  /*31d80*/  ISETP.LT.AND P5, PT, R7, UR14, !P0 ;  /* 0x0000000e07007c0c */ /* 0x000fe2000c7a1270 */
[----:B------:R-:W-:Y:S01]  /*31d90*/  ULDC UR4, c[0x0][0x22c] ;  /* 0x00008b0000047ab9 */ /* 0x000fe20000000800 */
[----:B------:R-:W-:Y:S01]  /*31da0*/  ISETP.LT.AND P6, PT, R8, UR18, !P0 ;  /* 0x0000001208007c0c */ /* 0x000fe2000c7c1270 */
[C---:B--2---:R-:W-:Y:S01]  /*31db0*/  IMAD.WIDE R12, R9.reuse, 0x4, R4 ;  /* 0x00000004090c7825 */ /* 0x044fe200078e0204 */
[----:B------:R-:W-:Y:S01]  /*31dc0*/  ISETP.GE.AND P0, PT, R0, UR8, PT ;  /* 0x0000000800007c0c */ /* 0x000fe2000bf06270 */
[----:B------:R-:W-:Y:S01]  /*31dd0*/  @P4 STG.E desc[UR16][R10.64], R47 ;  /* 0x0000002f0a004986 */ /* 0x000fe2000c101910 */
[----:B------:R-:W-:Y:S01]  /*31de0*/  IADD3 R0, R6, 0xa3, RZ ;  /* 0x000000a306007810 */ /* 0x000fe20007ffe0ff */
[----:B-1----:R-:W-:Y:S01]  /*31df0*/  VIADD R19, R9, UR6 ;  /* 0x0000000609137c36 */ /* 0x002fe20008000000 */
        /* <DEDUP_REMOVED lines=11> */
[----:B---3--:R-:W-:Y:S01]  /*31eb0*/  IMAD.WIDE R16, R19, 0x4, R4 ;  /* 0x0000000413107825 */ /* 0x008fe200078e0204 */
[----:B------:R-:W-:-:S03]  /*31ec0*/  ULDC UR10, c[0x0][0x228] ;  /* 0x00008a00000a7ab9 */ /* 0x000fc60000000800 */
        /* <DEDUP_REMOVED lines=21> */
[C---:B--2---:R-:W-:Y:S01]  /*32020*/  IMAD.WIDE R16, R9.reuse, 0x4, R4 ;  /* 0x0000000409107825 */ /* 0x044fe200078e0204 */
[----:B------:R1:W-:Y:S01]  /*32030*/  @P5 STG.E desc[UR16][R14.64], R33 ;  /* 0x000000210e005986 */ /* 0x0003e2000c101910 */
[----:B------:R-:W-:Y:S01]  /*32040*/  ULDC UR18, c[0x0][0x228] ;  /* 0x00008a0000127ab9 */ /* 0x000fe20000000800 */
[----:B------:R-:W-:Y:S01]  /*32050*/  ULDC UR8, c[0x0][0x22c] ;  /* 0x00008b0000087ab9 */ /* 0x000fe20000000800 */
[----:B------:R-:W-:Y:S01]  /*32060*/  VIADD R9, R9, UR4 ;  /* 0x0000000409097c36 */ /* 0x000fe20008000000 */
[----:B------:R-:W-:Y:S01]  /*32070*/  ULDC UR6, c[0x0][0x248] ;  /* 0x0000920000067ab9 */ /* 0x000fe20000000800 */
[----:B------:R-:W-:Y:S01]  /*32080*/  VIADD R0, R6, 0xa6 ;  /* 0x000000a606007836 */ /* 0x000fe20000000000 */
[----:B------:R2:W-:Y:S01]  /*32090*/  @P6 STG.E desc[UR16][R16.64], R53 ;  /* 0x0000003510006986 */ /* 0x0005e2000c101910 */
[----:B---3--:R-:W-:Y:S01]  /*320a0*/  IMAD.WIDE R10, R9, 0x4, R2 ;  /* 0x00000004090a7825 */ /* 0x008fe200078e0202 */
[----:B------:R-:W-:Y:S01]  /*320b0*/  ISETP.LT.AND P5, PT, R7, UR14, !P0 ;  /* 0x0000000e07007c0c */ /* 0x000fe2000c7a1270 */
[----:B------:R-:W-:Y:S01]  /*320c0*/  ULDC UR10, c[0x0][0x228] ;  /* 0x00008a00000a7ab9 */ /* 0x000fe20000000800 */
[----:B------:R-:W-:Y:S01]  /*320d0*/  ISETP.LT.AND P6, PT, R8, UR18, !P0 ;  /* 0x0000001208007c0c */ /* 0x000fe2000c7c1270 */
[C---:B----4-:R-:W-:Y:S01]  /*320e0*/  IMAD.WIDE R12, R9.reuse, 0x4, R4 ;  /* 0x00000004090c7825 */ /* 0x050fe200078e0204 */
[----:B------:R-:W-:Y:S01]  /*320f0*/  ISETP.GE.AND P0, PT, R0, UR8, PT ;  /* 0x0000000800007c0c */ /* 0x000fe2000bf06270 */
[----:B------:R-:W-:Y:S01]  /*32100*/  @P3 STG.E desc[UR16][R10.64], R61 ;  /* 0x0000003d0a003986 */ /* 0x000fe2000c101910 */
[----:B------:R-:W-:Y:S01]  /*32110*/  IADD3 R0, R6, 0xa7, RZ ;  /* 0x000000a706007810 */ /* 0x000fe20007ffe0ff */
[----:B------:R-:W-:Y:S01]  /*32120*/  VIADD R19, R9, UR6 ;  /* 0x0000000609137c36 */ /* 0x000fe20008000000 */
[----:B------:R-:W-:Y:S01]  /*32130*/  ULDC UR4, c[0x0][0x22c] ;  /* 0x00008b0000047ab9 */ /* 0x000fe20000000800 */
[----:B------:R3:W-:Y:S01]  /*32140*/  @P4 STG.E desc[UR16][R12.64], R57 ;  /* 0x000000390c004986 */ /* 0x0007e2000c101910 */
[----:B------:R-:W-:Y:S01]  /*32150*/  ULDC UR12, c[0x0][0x228] ;  /* 0x00008a00000c7ab9 */ /* 0x000fe20000000800 */
[----:B------:R-:W-:Y:S01]  /*32160*/  ISETP.LT.AND P4, PT, R7, UR10, !P2 ;  /* 0x0000000a07007c0c */ /* 0x000fe2000d781270 */
[C---:B-1----:R-:W-:Y:S01]  /*32170*/  IMAD.WIDE R14, R19.reuse, 0x4, R2 ;  /* 0x00000004130e7825 */ /* 0x042fe200078e0202 */
[----:B------:R-:W-:Y:S01]  /*32180*/  ISETP.GE.AND P3, PT, R0, UR4, PT ;  /* 0x0000000400007c0c */ /* 0x000fe2000bf66270 */
[----:B------:R-:W-:Y:S01]  /*32190*/  ULDC UR4, c[0x0][0x248] ;  /* 0x0000920000047ab9 */ /* 0x000fe20000000800 */
[----:B------:R-:W-:Y:S01]  /*321a0*/  ISETP.LT.AND P2, PT, R8, UR12, !P2 ;  /* 0x0000000c08007c0c */ /* 0x000fe2000d741270 */
[C---:B--2---:R-:W-:Y:S01]  /*321b0*/  IMAD.WIDE R16, R19.reuse, 0x4, R4 ;  /* 0x0000000413107825 */ /* 0x044fe200078e0204 */
[----:B------:R-:W-:Y:S01]  /*321c0*/  ULDC UR6, c[0x0][0x248] ;  /* 0x0000920000067ab9 */ /* 0x000fe20000000800 */
[----:B------:R1:W-:Y:S01]  /*321d0*/  @P5 STG.E desc[UR16][R14.64], R34 ;  /* 0x000000220e005986 */ /* 0x0003e2000c101910 */
[----:B------:R-:W-:Y:S01]  /*321e0*/  ULDC UR14, c[0x0][0x228] ;  /* 0x00008a00000e7ab9 */ /* 0x000fe20000000800 */
[----:B------:R-:W-:Y:S01]  /*321f0*/  VIADD R0, R6, 0xa8 ;  /* 0x000000a806007836 */ /* 0x000fe20000000000 */
[----:B------:R-:W-:Y:S01]  /*32200*/  ULDC UR18, c[0x0][0x228] ;  /* 0x00008a0000127ab9 */ /* 0x000fe20000000800 */
[----:B---3--:R-:W-:Y:S01]  /*32210*/  VIADD R13, R19, UR4 ;  /* 0x00000004130d7c36 */ /* 0x008fe20008000000 */
[----:B------:R2:W-:Y:S01]  /*32220*/  @P6 STG.E desc[UR16][R16.64], R54 ;  /* 0x0000003610006986 */ /* 0x0005e2000c101910 */
[----:B------:R-:W-:Y:S01]  /*32230*/  ULDC UR8, c[0x0][0x22c] ;  /* 0x00008b0000087ab9 */ /* 0x000fe20000000800 */
[----:B------:R-:W-:Y:S01]  /*32240*/  ISETP.LT.AND P5, PT, R7, UR14, !P0 ;  /* 0x0000000e07007c0c */ /* 0x000fe2000c7a1270 */
[C---:B------:R-:W-:Y:S01]  /*32250*/  VIADD R9, R13.reuse, UR6 ;  /* 0x000000060d097c36 */ /* 0x040fe20008000000 */
[----:B------:R-:W-:Y:S01]  /*32260*/  ULDC UR10, c[0x0][0x228] ;  /* 0x00008a00000a7ab9 */ /* 0x000fe20000000800 */
[C---:B------:R-:W-:Y:S01]  /*32270*/  IMAD.WIDE R10, R13.reuse, 0x4, R2 ;  /* 0x000000040d0a7825 */ /* 0x040fe200078e0202 */
[----:B------:R-:W-:Y:S01]  /*32280*/  ISETP.LT.AND P6, PT, R8, UR18, !P0 ;  /* 0x0000001208007c0c */ /* 0x000fe2000c7c1270 */
[----:B------:R-:W-:Y:S01]  /*32290*/  ULDC UR4, c[0x0][0x22c] ;  /* 0x00008b0000047ab9 */ /* 0x000fe20000000800 */
[----:B------:R-:W-:Y:S01]  /*322a0*/  ULDC UR12, c[0x0][0x228] ;  /* 0x00008a00000c7ab9 */ /* 0x000fe20000000800 */
[----:B------:R-:W-:Y:S01]  /*322b0*/  IMAD.WIDE R12, R13, 0x4, R4 ;  /* 0x000000040d0c7825 */ /* 0x000fe200078e0204 */
[----:B------:R-:W-:Y:S01]  /*322c0*/  ISETP.GE.AND P0, PT, R0, UR8, PT ;  /* 0x0000000800007c0c */ /* 0x000fe2000bf06270 */
[----:B------:R3:W-:Y:S01]  /*322d0*/  @P4 STG.E desc[UR16][R10.64], R62 ;  /* 0x0000003e0a004986 */ /* 0x0007e2000c101910 */
[----:B------:R-:W-:Y:S01]  /*322e0*/  IADD3 R0, R6, 0xa9, RZ ;  /* 0x000000a906007810 */ /* 0x000fe20007ffe0ff */
[----:B-1----:R-:W-:Y:S01]  /*322f0*/  IMAD.WIDE R14, R9, 0x4, R2 ;  /* 0x00000004090e7825 */ /* 0x002fe200078e0202 */
[----:B------:R-:W-:Y:S01]  /*32300*/  ULDC UR14, c[0x0][0x228] ;  /* 0x00008a00000e7ab9 */ /* 0x000fe20000000800 */
[----:B------:R1:W-:Y:S01]  /*32310*/  @P2 STG.E desc[UR16][R12.64], R58 ;  /* 0x0000003a0c002986 */ /* 0x0003e2000c101910 */
[----:B------:R-:W-:Y:S01]  /*32320*/  ISETP.LT.AND P2, PT, R7, UR10, !P3 ;  /* 0x0000000a07007c0c */ /* 0x000fe2000df41270 */
[C---:B--2---:R-:W-:Y:S01]  /*32330*/  IMAD.WIDE R16, R9.reuse, 0x4, R4 ;  /* 0x0000000409107825 */ /* 0x044fe200078e0204 */
[----:B------:R-:W-:Y:S01]  /*32340*/  ISETP.GE.AND P4, PT, R0, UR4, PT ;  /* 0x0000000400007c0c */ /* 0x000fe2000bf86270 */
[----:B------:R-:W-:Y:S01]  /*32350*/  ULDC UR4, c[0x0][0x248] ;  /* 0x0000920000047ab9 */ /* 0x000fe20000000800 */
[----:B------:R-:W-:Y:S01]  /*32360*/  ISETP.LT.AND P3, PT, R8, UR12, !P3 ;  /* 0x0000000c08007c0c */ /* 0x000fe2000df61270 */
[----:B------:R-:W-:Y:S01]  /*32370*/  VIADD R9, R9, UR4 ;  /* 0x0000000409097c36 */ /* 0x000fe20008000000 */
[----:B------:R2:W-:Y:S01]  /*32380*/  @P5 STG.E desc[UR16][R14.64], R35 ;  /* 0x000000230e005986 */ /* 0x0005e2000c101910 */
[----:B------:R-:W-:Y:S01]  /*32390*/  VIADD R0, R6, 0xaa ;  /* 0x000000aa06007836 */ /* 0x000fe20000000000 */
[----:B------:R-:W-:Y:S01]  /*323a0*/  ULDC UR18, c[0x0][0x228] ;  /* 0x00008a0000127ab9 */ /* 0x000fe20000000800 */
[----:B---3--:R-:W-:Y:S01]  /*323b0*/  IMAD.WIDE R10, R9, 0x4, R2 ;  /* 0x00000004090a7825 */ /* 0x008fe200078e0202 */
[----:B------:R3:W-:Y:S01]  /*323c0*/  @P6 STG.E desc[UR16][R16.64], R55 ;  /* 0x0000003710006986 */ /* 0x0007e2000c101910 */
[----:B------:R-:W-:Y:S01]  /*323d0*/  ULDC UR8, c[0x0][0x22c] ;  /* 0x00008b0000087ab9 */ /* 0x000fe20000000800 */
[----:B------:R-:W-:Y:S01]  /*323e0*/  ISETP.LT.AND P5, PT, R7, UR14, !P0 ;  /* 0x0000000e07007c0c */ /* 0x000fe2000c7a1270 */
[C---:B-1----:R-:W-:Y:S01]  /*323f0*/  IMAD.WIDE R12, R9.reuse, 0x4, R4 ;  /* 0x00000004090c7825 */ /* 0x042fe200078e0204 */
[----:B------:R-:W-:Y:S01]  /*32400*/  ISETP.LT.AND P6, PT, R8, UR18, !P0 ;  /* 0x0000001208007c0c */ /* 0x000fe2000c7c1270 */
[----:B------:R-:W-:Y:S01]  /*32410*/  ULDC UR6, c[0x0][0x248] ;  /* 0x0000920000067ab9 */ /* 0x000fe20000000800 */
[----:B------:R-:W-:Y:S01]  /*32420*/  ISETP.GE.AND P0, PT, R0, UR8, PT ;  /* 0x0000000800007c0c */ /* 0x000fe2000bf06270 */
[----:B------:R-:W-:Y:S01]  /*32430*/  @P2 STG.E desc[UR16][R10.64], R63 ;  /* 0x0000003f0a002986 */ /* 0x000fe2000c101910 */
[----:B------:R-:W-:Y:S01]  /*32440*/  IADD3 R0, R6, 0xab, RZ ;  /* 0x000000ab06007810 */ /* 0x000fe20007ffe0ff */
[----:B------:R-:W-:Y:S01]  /*32450*/  ULDC UR10, c[0x0][0x228] ;  /* 0x00008a00000a7ab9 */ /* 0x000fe20000000800 */
[----:B------:R-:W-:Y:S01]  /*32460*/  VIADD R19, R9, UR6 ;  /* 0x0000000609137c36 */ /* 0x000fe20008000000 */
[----:B------:R-:W-:Y:S01]  /*32470*/  ULDC UR4, c[0x0][0x22c] ;  /* 0x00008b0000047ab9 */ /* 0x000fe20000000800 */
[----:B------:R1:W-:Y:S01]  /*32480*/  @P3 STG.E desc[UR16][R12.64], R59 ;  /* 0x0000003b0c003986 */ /* 0x0003e2000c101910 */
[----:B------:R-:W-:Y:S01]  /*32490*/  ULDC UR12, c[0x0][0x228] ;  /* 0x00008a00000c7ab9 */ /* 0x000fe20000000800 */
[----:B------:R-:W-:Y:S01]  /*324a0*/  ISETP.LT.AND P3, PT, R7, UR10, !P4 ;  /* 0x0000000a07007c0c */ /* 0x000fe2000e761270 */
[C---:B--2---:R-:W-:Y:S01]  /*324b0*/  IMAD.WIDE R14, R19.reuse, 0x4, R2 ;  /* 0x00000004130e7825 */ /* 0x044fe200078e0202 */
[----:B------:R-:W-:Y:S01]  /*324c0*/  ISETP.GE.AND P2, PT, R0, UR4, PT ;  /* 0x0000000400007c0c */ /* 0x000fe2000bf46270 */
[----:B------:R-:W-:Y:S01]  /*324d0*/  ULDC UR4, c[0x0][0x248] ;  /* 0x0000920000047ab9 */ /* 0x000fe20000000800 */
[----:B------:R-:W-:Y:S01]  /*324e0*/  ISETP.LT.AND P4, PT, R8, UR12, !P4 ;  /* 0x0000000c08007c0c */ /* 0x000fe2000e781270 */
[C---:B---3--:R-:W-:Y:S01]  /*324f0*/  IMAD.WIDE R16, R19.reuse, 0x4, R4 ;  /* 0x0000000413107825 */ /* 0x048fe200078e0204 */
[----:B------:R-:W-:Y:S01]  /*32500*/  ULDC UR6, c[0x0][0x248] ;  /* 0x0000920000067ab9 */ /* 0x000fe20000000800 */
[----:B------:R2:W-:Y:S01]  /*32510*/  @P5 STG.E desc[UR16][R14.64], R48 ;  /* 0x000000300e005986 */ /* 0x0005e2000c101910 */
[----:B------:R-:W-:Y:S01]  /*32520*/  ULDC UR14, c[0x0][0x228] ;  /* 0x00008a00000e7ab9 */ /* 0x000fe20000000800 */
[----:B------:R-:W-:Y:S01]  /*32530*/  VIADD R0, R6, 0xac ;  /* 0x000000ac06007836 */ /* 0x000fe20000000000 */
[----:B------:R-:W-:Y:S01]  /*32540*/  ULDC UR18, c[0x0][0x228] ;  /* 0x00008a0000127ab9 */ /* 0x000fe20000000800 */
[----:B-1----:R-:W-:Y:S01]  /*32550*/  VIADD R13, R19, UR4 ;  /* 0x00000004130d7c36 */ /* 0x002fe20008000000 */
        /* <DEDUP_REMOVED lines=13> */
[----:B--2---:R-:W-:Y:S01]  /*32630*/  IMAD.WIDE R14, R9, 0x4, R2 ;  /* 0x00000004090e7825 */ /* 0x004fe200078e0202 */
[----:B------:R-:W-:Y:S01]  /*32640*/  ULDC UR14, c[0x0][0x228] ;  /* 0x00008a00000e7ab9 */ /* 0x000fe20000000800 */
[----:B------:R2:W-:Y:S01]  /*32650*/  @P4 STG.E desc[UR16][R12.64], R72 ;  /* 0x000000480c004986 */ /* 0x0005e2000c101910 */
[----:B------:R-:W-:Y:S01]  /*32660*/  ISETP.LT.AND P4, PT, R7, UR10, !P2 ;  /* 0x0000000a07007c0c */ /* 0x000fe2000d781270 */
[C---:B-1----:R-:W-:Y:S01]  /*32670*/  IMAD.WIDE R16, R9.reuse, 0x4, R4 ;  /* 0x0000000409107825 */ /* 0x042fe200078e0204 */
        /* <DEDUP_REMOVED lines=11> */
[C---:B--2---:R-:W-:Y:S01]  /*32730*/  IMAD.WIDE R12, R9.reuse, 0x4, R4 ;  /* 0x00000004090c7825 */ /* 0x044fe200078e0204 */
        /* <DEDUP_REMOVED lines=21> */
[----:B--2---:R-:W-:Y:S01]  /*32890*/  VIADD R13, R19, UR4 ;  /* 0x00000004130d7c36 */ /* 0x004fe20008000000 */
        /* <DEDUP_REMOVED lines=657> */
[----:B------:R-:W-:Y:S01]  /*351b0*/  VIADD R19, R9, UR6 ;  /* 0x0000000609137c36 */ /* 0x000fe20008000000 */
[----:B------:R-:W-:Y:S01]  /*351c0*/  IADD3 R0, R6, 0xe3, RZ ;  /* 0x000000e306007810 */ /* 0x000fe20007ffe0ff */
[----:B------:R-:W-:Y:S01]  /*351d0*/  @P3 STG.E desc[UR16][R10.64], R191 ;  /* 0x000000bf0a003986 */ /* 0x000fe2000c101910 */
[----:B------:R-:W-:Y:S01]  /*351e0*/  ULDC UR10, c[0x0][0x228] ;  /* 0x00008a00000a7ab9 */ /* 0x000fe20000000800 */
[----:B------:R-:W-:Y:S01]  /*351f0*/  ULDC UR4, c[0x0][0x22c] ;  /* 0x00008b0000047ab9 */ /* 0x000fe20000000800 */
[----:B------:R-:W-:Y:S01]  /*35200*/  ULDC UR12, c[0x0][0x228] ;  /* 0x00008a00000c7ab9 */ /* 0x000fe20000000800 */
[----:B------:R1:W-:Y:S01]  /*35210*/  @P4 STG.E desc[UR16][R12.64], R187 ;  /* 0x000000bb0c004986 */ /* 0x0003e2000c101910 */
[----:B------:R-:W-:Y:S01]  /*35220*/  ISETP.LT.AND P4, PT, R7, UR10, !P2 ;  /* 0x0000000a07007c0c */ /* 0x000fe2000d781270 */
[C---:B--2---:R-:W-:Y:S01]  /*35230*/  IMAD.WIDE R14, R19.reuse, 0x4, R2 ;  /* 0x00000004130e7825 */ /* 0x044fe200078e0202 */
[----:B------:R-:W-:Y:S01]  /*35240*/  ISETP.GE.AND P3, PT, R0, UR4, PT ;  /* 0x0000000400007c0c */ /* 0x000fe2000bf66270 */
[----:B------:R-:W-:Y:S01]  /*35250*/  ULDC UR4, c[0x0][0x248] ;  /* 0x0000920000047ab9 */ /* 0x000fe20000000800 */
[----:B------:R-:W-:Y:S01]  /*35260*/  ISETP.LT.AND P2, PT, R8, UR12, !P2 ;  /* 0x0000000c08007c0c */ /* 0x000fe2000d741270 */
[C---:B---3--:R-:W-:Y:S01]  /*35270*/  IMAD.WIDE R16, R19.reuse, 0x4, R4 ;  /* 0x0000000413107825 */ /* 0x048fe200078e0204 */
[----:B------:R-:W-:Y:S01]  /*35280*/  ULDC UR14, c[0x0][0x228] ;  /* 0x00008a00000e7ab9 */ /* 0x000fe20000000800 */
[----:B------:R-:W-:Y:S01]  /*35290*/  ULDC UR6, c[0x0][0x248] ;  /* 0x0000920000067ab9 */ /* 0x000fe20000000800 */
[----:B------:R2:W-:Y:S01]  /*352a0*/  @P5 STG.E desc[UR16][R14.64], R180 ;  /* 0x000000b40e005986 */ /* 0x0005e2000c101910 */
[----:B------:R-:W-:Y:S01]  /*352b0*/  VIADD R0, R6, 0xe4 ;  /* 0x000000e406007836 */ /* 0x000fe20000000000 */
[----:B------:R-:W-:Y:S01]  /*352c0*/  ULDC UR18, c[0x0][0x228] ;  /* 0x00008a0000127ab9 */ /* 0x000fe20000000800 */
[----:B-1----:R-:W-:Y:S01]  /*352d0*/  VIADD R13, R19, UR4 ;  /* 0x00000004130d7c36 */ /* 0x002fe20008000000 */
[----:B------:R-:W-:Y:S01]  /*352e0*/  ISETP.LT.AND P5, PT, R7, UR14, !P0 ;  /* 0x0000000e07007c0c */ /* 0x000fe2000c7a1270 */
[----:B------:R1:W-:Y:S01]  /*352f0*/  @P6 STG.E desc[UR16][R16.64], R136 ;  /* 0x0000008810006986 */ /* 0x0003e2000c101910 */
[----:B------:R-:W-:Y:S01]  /*35300*/  ULDC UR8, c[0x0][0x22c] ;  /* 0x00008b0000087ab9 */ /* 0x000fe20000000800 */
        /* <DEDUP_REMOVED lines=21> */
[----:B------:R-:W-:Y:S01]  /*35460*/  ISETP.LT.AND P5, PT, R7, UR14, !P0 ;  /* 0x0000000e07007c0c */ /* 0x000fe2000c7a1270 */
[----:B------:R-:W-:Y:S01]  /*35470*/  ULDC UR18, c[0x0][0x228] ;  /* 0x00008a0000127ab9 */ /* 0x000fe20000000800 */
[C---:B---3--:R-:W-:Y:S01]  /*35480*/  IMAD.WIDE R10, R9.reuse, 0x4, R2 ;  /* 0x00000004090a7825 */ /* 0x048fe200078e0202 */
[----:B------:R3:W-:Y:S01]  /*35490*/  @P6 STG.E desc[UR16][R16.64], R137 ;  /* 0x0000008910006986 */ /* 0x0007e2000c101910 */
[----:B------:R-:W-:Y:S01]  /*354a0*/  ULDC UR8, c[0x0][0x22c] ;  /* 0x00008b0000087ab9 */ /* 0x000fe20000000800 */
[----:B------:R-:W-:Y:S01]  /*354b0*/  ULDC UR6, c[0x0][0x248] ;  /* 0x0000920000067ab9 */ /* 0x000fe20000000800 */
[C---:B--2---:R-:W-:Y:S01]  /*354c0*/  IMAD.WIDE R12, R9.reuse, 0x4, R4 ;  /* 0x00000004090c7825 */ /* 0x044fe200078e0204 */
[----:B------:R-:W-:Y:S01]  /*354d0*/  ISETP.LT.AND P6, PT, R8, UR18, !P0 ;  /* 0x0000001208007c0c */ /* 0x000fe2000c7c1270 */
[----:B------:R-:W-:Y:S01]  /*354e0*/  @P2 STG.E desc[UR16][R10.64], R201 ;  /* 0x000000c90a002986 */ /* 0x000fe2000c101910 */
[----:B------:R-:W-:Y:S01]  /*354f0*/  ISETP.GE.AND P0, PT, R0, UR8, PT ;  /* 0x0000000800007c0c */ /* 0x000fe2000bf06270 */
[----:B------:R-:W-:Y:S01]  /*35500*/  VIADD R19, R9, UR6 ;  /* 0x0000000609137c36 */ /* 0x000fe20008000000 */
[----:B------:R-:W-:Y:S01]  /*35510*/  IADD3 R0, R6, 0xe7, RZ ;  /* 0x000000e706007810 */ /* 0x000fe20007ffe0ff */
[----:B------:R-:W-:Y:S01]  /*35520*/  ULDC UR10, c[0x0][0x228] ;  /* 0x00008a00000a7ab9 */ /* 0x000fe20000000800 */
[----:B------:R-:W-:Y:S01]  /*35530*/  ULDC UR4, c[0x0][0x22c] ;  /* 0x00008b0000047ab9 */ /* 0x000fe20000000800 */
[----:B------:R2:W-:Y:S01]  /*35540*/  @P3 STG.E desc[UR16][R12.64], R197 ;  /* 0x000000c50c003986 */ /* 0x0005e2000c101910 */
[----:B------:R-:W-:Y:S01]  /*35550*/  ULDC UR12, c[0x0][0x228] ;  /* 0x00008a00000c7ab9 */ /* 0x000fe20000000800 */
[----:B-1----:R-:W-:Y:S01]  /*35560*/  IMAD.WIDE R14, R19, 0x4, R2 ;  /* 0x00000004130e7825 */ /* 0x002fe200078e0202 */
[----:B------:R-:W-:Y:S01]  /*35570*/  ISETP.LT.AND P3, PT, R7, UR10, !P4 ;  /* 0x0000000a07007c0c */ /* 0x000fe2000e761270 */
[----:B------:R-:W-:Y:S01]  /*35580*/  ULDC UR14, c[0x0][0x228] ;  /* 0x00008a00000e7ab9 */ /* 0x000fe20000000800 */
[----:B------:R-:W-:Y:S01]  /*35590*/  ISETP.GE.AND P2, PT, R0, UR4, PT ;  /* 0x0000000400007c0c */ /* 0x000fe2000bf46270 */
[----:B------:R-:W-:Y:S01]  /*355a0*/  ULDC UR4, c[0x0][0x248] ;  /* 0x0000920000047ab9 */ /* 0x000fe20000000800 */
[----:B------:R-:W-:Y:S01]  /*355b0*/  ISETP.LT.AND P4, PT, R8, UR12, !P4 ;  /* 0x0000000c08007c0c */ /* 0x000fe2000e781270 */
[C---:B---3--:R-:W-:Y:S01]  /*355c0*/  IMAD.WIDE R16, R19.reuse, 0x4, R4 ;  /* 0x0000000413107825 */ /* 0x048fe200078e0204 */
[----:B------:R1:W-:Y:S01]  /*355d0*/  @P5 STG.E desc[UR16][R14.64], R182 ;  /* 0x000000b60e005986 */ /* 0x0003e2000c101910 */
[----:B------:R-:W-:Y:S01]  /*355e0*/  ULDC UR6, c[0x0][0x248] ;  /* 0x0000920000067ab9 */ /* 0x000fe20000000800 */
[----:B------:R-:W-:Y:S01]  /*355f0*/  ULDC UR18, c[0x0][0x228] ;  /* 0x00008a0000127ab9 */ /* 0x000fe20000000800 */
[----:B--2---:R-:W-:Y:S01]  /*35600*/  VIADD R13, R19, UR4 ;  /* 0x00000004130d7c36 */ /* 0x004fe20008000000 */
[----:B------:R-:W-:Y:S01]  /*35610*/  ISETP.LT.AND P5, PT, R7, UR14, !P0 ;  /* 0x0000000e07007c0c */ /* 0x000fe2000c7a1270 */
[----:B------:R-:W-:Y:S01]  /*35620*/  VIADD R0, R6, 0xe8 ;  /* 0x000000e806007836 */ /* 0x000fe20000000000 */
[----:B------:R2:W-:Y:S01]  /*35630*/  @P6 STG.E desc[UR16][R16.64], R138 ;  /* 0x0000008a10006986 */ /* 0x0005e2000c101910 */
        /* <DEDUP_REMOVED lines=18> */
[----:B------:R-:W-:Y:S01]  /*35760*/  ULDC UR14, c[0x0][0x228] ;  /* 0x00008a00000e7ab9 */ /* 0x000fe20000000800 */
[----:B------:R2:W-:Y:S01]  /*35770*/  @P5 STG.E desc[UR16][R14.64], R183 ;  /* 0x000000b70e005986 */ /* 0x0005e2000c101910 */
[----:B------:R-:W-:Y:S01]  /*35780*/  VIADD R9, R9, UR4 ;  /* 0x0000000409097c36 */ /* 0x000fe20008000000 */
[----:B------:R-:W-:Y:S01]  /*35790*/  ISETP.LT.AND P5, PT, R7, UR14, !P0 ;  /* 0x0000000e07007c0c */ /* 0x000fe2000c7a1270 */
[----:B------:R-:W-:Y:S01]  /*357a0*/  VIADD R0, R6, 0xea ;  /* 0x000000ea06007836 */ /* 0x000fe20000000000 */
[----:B------:R-:W-:Y:S01]  /*357b0*/  ULDC UR6, c[0x0][0x248] ;  /* 0x0000920000067ab9 */ /* 0x000fe20000000800 */
[----:B------:R-:W-:Y:S01]  /*357c0*/  ULDC UR18, c[0x0][0x228] ;  /* 0x00008a0000127ab9 */ /* 0x000fe20000000800 */
[C---:B---3--:R-:W-:Y:S01]  /*357d0*/  IMAD.WIDE R10, R9.reuse, 0x4, R2 ;  /* 0x00000004090a7825 */ /* 0x048fe200078e0202 */
[----:B------:R3:W-:Y:S01]  /*357e0*/  @P6 STG.E desc[UR16][R16.64], R139 ;  /* 0x0000008b10006986 */ /* 0x0007e2000c101910 */
[----:B------:R-:W-:Y:S01]  /*357f0*/  ULDC UR8, c[0x0][0x22c] ;  /* 0x00008b0000087ab9 */ /* 0x000fe20000000800 */
[----:B------:R-:W-:Y:S01]  /*35800*/  ISETP.LT.AND P6, PT, R8, UR18, !P0 ;  /* 0x0000001208007c0c */ /* 0x000fe2000c7c1270 */
[C---:B------:R-:W-:Y:S01]  /*35810*/  VIADD R19, R9.reuse, UR6 ;  /* 0x0000000609137c36 */ /* 0x040fe20008000000 */
[----:B------:R-:W-:Y:S01]  /*35820*/  ULDC UR10, c[0x0][0x228] ;  /* 0x00008a00000a7ab9 */ /* 0x000fe20000000800 */
[----:B-1----:R-:W-:Y:S01]  /*35830*/  IMAD.WIDE R12, R9, 0x4, R4 ;  /* 0x00000004090c7825 */ /* 0x002fe200078e0204 */
[----:B------:R-:W-:Y:S01]  /*35840*/  ISETP.GE.AND P0, PT, R0, UR8, PT ;  /* 0x0000000800007c0c */ /* 0x000fe2000bf06270 */
[----:B------:R-:W-:Y:S01]  /*35850*/  @P4 STG.E desc[UR16][R10.64], R203 ;  /* 0x000000cb0a004986 */ /* 0x000fe2000c101910 */
[----:B------:R-:W-:Y:S01]  /*35860*/  IADD3 R0, R6, 0xeb, RZ ;  /* 0x000000eb06007810 */ /* 0x000fe20007ffe0ff */
[----:B--2---:R-:W-:Y:S01]  /*35870*/  IMAD.WIDE R14, R19, 0x4, R2 ;  /* 0x00000004130e7825 */ /* 0x004fe200078e0202 */
[----:B------:R-:W-:Y:S01]  /*35880*/  ULDC UR4, c[0x0][0x22c] ;  /* 0x00008b0000047ab9 */ /* 0x000fe20000000800 */
[----:B------:R1:W-:Y:S01]  /*35890*/  @P2 STG.E desc[UR16][R12.64], R199 ;  /* 0x000000c70c002986 */ /* 0x0003e2000c101910 */
[----:B------:R-:W-:Y:S01]  /*358a0*/  ULDC UR12, c[0x0][0x228] ;  /* 0x00008a00000c7ab9 */ /* 0x000fe20000000800 */
[----:B------:R-:W-:Y:S01]  /*358b0*/  ISETP.LT.AND P2, PT, R7, UR10, !P3 ;  /* 0x0000000a07007c0c */ /* 0x000fe2000df41270 */
[----:B------:R-:W-:Y:S01]  /*358c0*/  ULDC UR14, c[0x0][0x228] ;  /* 0x00008a00000e7ab9 */ /* 0x000fe20000000800 */
[----:B------:R-:W-:Y:S01]  /*358d0*/  ISETP.GE.AND P4, PT, R0, UR4, PT ;  /* 0x0000000400007c0c */ /* 0x000fe2000bf86270 */
[----:B------:R-:W-:Y:S01]  /*358e0*/  ULDC UR4, c[0x0][0x248] ;  /* 0x0000920000047ab9 */ /* 0x000fe20000000800 */
[----:B------:R-:W-:Y:S01]  /*358f0*/  ISETP.LT.AND P3, PT, R8, UR12, !P3 ;  /* 0x0000000c08007c0c */ /* 0x000fe2000df61270 */
[----:B---3--:R-:W-:Y:S01]  /*35900*/  IMAD.WIDE R16, R19, 0x4, R4 ;  /* 0x0000000413107825 */ /* 0x008fe200078e0204 */
[----:B------:R2:W-:Y:S01]  /*35910*/  @P5 STG.E desc[UR16][R14.64], R192 ;  /* 0x000000c00e005986 */ /* 0x0005e2000c101910 */
[----:B------:R-:W-:Y:S01]  /*35920*/  ISETP.LT.AND P5, PT, R7, UR14, !P0 ;  /* 0x0000000e07007c0c */ /* 0x000fe2000c7a1270 */
        /* <DEDUP_REMOVED lines=14> */
[----:B------:R-:W-:Y:S01]  /*35a10*/  IADD3 R0, R6, 0xed, RZ ;  /* 0x000000ed06007810 */ /* 0x000fe20007ffe0ff */
[----:B------:R3:W-:Y:S01]  /*35a20*/  @P2 STG.E desc[UR16][R10.64], R204 ;  /* 0x000000cc0a002986 */ /* 0x0007e2000c101910 */
[----:B------:R-:W-:Y:S01]  /*35a30*/  ULDC UR14, c[0x0][0x228] ;  /* 0x00008a00000e7ab9 */ /* 0x000fe20000000800 */
[----:B--2---:R-:W-:Y:S01]  /*35a40*/  IMAD.WIDE R14, R9, 0x4, R2 ;  /* 0x00000004090e7825 */ /* 0x004fe200078e0202 */
[----:B------:R-:W-:Y:S01]  /*35a50*/  ISETP.GE.AND P2, PT, R0, UR4, PT ;  /* 0x0000000400007c0c */ /* 0x000fe2000bf46270 */
[----:B------:R2:W-:Y:S01]  /*35a60*/  @P3 STG.E desc[UR16][R12.64], R212 ;  /* 0x000000d40c003986 */ /* 0x0005e2000c101910 */
[----:B------:R-:W-:Y:S01]  /*35a70*/  ISETP.LT.AND P3, PT, R7, UR10, !P4 ;  /* 0x0000000a07007c0c */ /* 0x000fe2000e761270 */
[----:B------:R-:W-:Y:S01]  /*35a80*/  ULDC UR4, c[0x0][0x248] ;  /* 0x0000920000047ab9 */ /* 0x000fe20000000800 */
[----:B------:R-:W-:Y:S01]  /*35a90*/  ISETP.LT.AND P4, PT, R8, UR12, !P4 ;  /* 0x0000000c08007c0c */ /* 0x000fe2000e781270 */
[----:B-1----:R-:W-:Y:S01]  /*35aa0*/  IMAD.WIDE R16, R9, 0x4, R4 ;  /* 0x0000000409107825 */ /* 0x002fe200078e0204 */
[----:B------:R1:W-:Y:S01]  /*35ab0*/  @P5 STG.E desc[UR16][R14.64], R193 ;  /* 0x000000c10e005986 */ /* 0x0003e2000c101910 */
[----:B------:R-:W-:Y:S01]  /*35ac0*/  ISETP.LT.AND P5, PT, R7, UR14, !P0 ;  /* 0x0000000e07007c0c */ /* 0x000fe2000c7a1270 */
[----:B------:R-:W-:Y:S01]  /*35ad0*/  ULDC UR6, c[0x0][0x248] ;  /* 0x0000920000067ab9 */ /* 0x000fe20000000800 */
[----:B------:R-:W-:Y:S01]  /*35ae0*/  VIADD R9, R9, UR4 ;  /* 0x0000000409097c36 */ /* 0x000fe20008000000 */
[----:B------:R-:W-:Y:S01]  /*35af0*/  ULDC UR18, c[0x0][0x228] ;  /* 0x00008a0000127ab9 */ /* 0x000fe20000000800 */
[----:B------:R-:W-:Y:S01]  /*35b00*/  VIADD R0, R6, 0xee ;  /* 0x000000ee06007836 */ /* 0x000fe20000000000 */
[----:B------:R4:W-:Y:S01]  /*35b10*/  @P6 STG.E desc[UR16][R16.64], R141 ;  /* 0x0000008d10006986 */ /* 0x0009e2000c101910 */
[----:B------:R-:W-:Y:S01]  /*35b20*/  ULDC UR8, c[0x0][0x22c] ;  /* 0x00008b0000087ab9 */ /* 0x000fe20000000800 */
[C---:B------:R-:W-:Y:S01]  /*35b30*/  VIADD R19, R9.reuse, UR6 ;  /* 0x0000000609137c36 */ /* 0x040fe20008000000 */
[----:B------:R-:W-:Y:S01]  /*35b40*/  ISETP.LT.AND P6, PT, R8, UR18, !P0 ;  /* 0x0000001208007c0c */ /* 0x000fe2000c7c1270 */
[C---:B---3--:R-:W-:Y:S01]  /*35b50*/  IMAD.WIDE R10, R9.reuse, 0x4, R2 ;  /* 0x00000004090a7825 */ /* 0x048fe200078e0202 */
[----:B------:R-:W-:Y:S01]  /*35b60*/  ISETP.GE.AND P0, PT, R0, UR8, PT ;  /* 0x0000000800007c0c */ /* 0x000fe2000bf06270 */
[----:B------:R-:W-:Y:S01]  /*35b70*/  ULDC UR4, c[0x0][0x22c] ;  /* 0x00008b0000047ab9 */ /* 0x000fe20000000800 */
[----:B------:R-:W-:Y:S01]  /*35b80*/  IADD3 R0, R6, 0xef, RZ ;  /* 0x000000ef06007810 */ /* 0x000fe20007ffe0ff */
[----:B--2---:R-:W-:Y:S01]  /*35b90*/  IMAD.WIDE R12, R9, 0x4, R4 ;  /* 0x00000004090c7825 */ /* 0x004fe200078e0204 */
[----:B------:R-:W-:Y:S01]  /*35ba0*/  @P3 STG.E desc[UR16][R10.64], R205 ;  /* 0x000000cd0a003986 */ /* 0x000fe2000c101910 */
[----:B------:R-:W-:Y:S01]  /*35bb0*/  ULDC UR10, c[0x0][0x228] ;  /* 0x00008a00000a7ab9 */ /* 0x000fe20000000800 */
[----:B------:R-:W-:Y:S01]  /*35bc0*/  ULDC UR12, c[0x0][0x228] ;  /* 0x00008a00000c7ab9 */ /* 0x000fe20000000800 */
[----:B-1----:R-:W-:Y:S01]  /*35bd0*/  IMAD.WIDE R14, R19, 0x4, R2 ;  /* 0x00000004130e7825 */ /* 0x002fe200078e0202 */
[----:B------:R-:W-:Y:S01]  /*35be0*/  ISETP.GE.AND P3, PT, R0, UR4, PT ;  /* 0x0000000400007c0c */ /* 0x000fe2000bf66270 */
[----:B------:R1:W-:Y:S01]  /*35bf0*/  @P4 STG.E desc[UR16][R12.64], R213 ;  /* 0x000000d50c004986 */ /* 0x0003e2000c101910 */
[----:B------:R-:W-:Y:S01]  /*35c00*/  ULDC UR14, c[0x0][0x228] ;  /* 0x00008a00000e7ab9 */ /* 0x000fe20000000800 */
[----:B------:R-:W-:Y:S01]  /*35c10*/  ULDC UR4, c[0x0][0x248] ;  /* 0x0000920000047ab9 */ /* 0x000fe20000000800 */
[----:B------:R-:W-:Y:S01]  /*35c20*/  ISETP.LT.AND P4, PT, R7, UR10, !P2 ;  /* 0x0000000a07007c0c */ /* 0x000fe2000d781270 */
[----:B----4-:R-:W-:Y:S01]  /*35c30*/  IMAD.WIDE R16, R19, 0x4, R4 ;  /* 0x0000000413107825 */ /* 0x010fe200078e0204 */
[----:B------:R2:W-:Y:S01]  /*35c40*/  @P5 STG.E desc[UR16][R14.64], R194 ;  /* 0x000000c20e005986 */ /* 0x0005e2000c101910 */
[----:B------:R-:W-:Y:S01]  /*35c50*/  ISETP.LT.AND P2, PT, R8, UR12, !P2 ;  /* 0x0000000c08007c0c */ /* 0x000fe2000d741270 */
[----:B------:R-:W-:Y:S01]  /*35c60*/  ULDC UR6, c[0x0][0x248] ;  /* 0x0000920000067ab9 */ /* 0x000fe20000000800 */
[----:B------:R-:W-:Y:S01]  /*35c70*/  ISETP.LT.AND P5, PT, R7, UR14, !P0 ;  /* 0x0000000e07007c0c */ /* 0x000fe2000c7a1270 */
[----:B------:R-:W-:Y:S01]  /*35c80*/  ULDC UR18, c[0x0][0x228] ;  /* 0x00008a0000127ab9 */ /* 0x000fe20000000800 */
[----:B------:R-:W-:Y:S01]  /*35c90*/  ULDC UR8, c[0x0][0x22c] ;  /* 0x00008b0000087ab9 */ /* 0x000fe20000000800 */
[----:B-1----:R-:W-:Y:S01]  /*35ca0*/  VIADD R13, R19, UR4 ;  /* 0x00000004130d7c36 */ /* 0x002fe20008000000 */
[----:B------:R1:W-:Y:S01]  /*35cb0*/  @P6 STG.E desc[UR16][R16.64], R142 ;  /* 0x0000008e10006986 */ /* 0x0003e2000c101910 */
        /* <DEDUP_REMOVED lines=10> */
[----:B------:R-:W-:-:S02]  /*35d60*/  ULDC UR12, c[0x0][0x228] ;  /* 0x00008a00000c7ab9 */ /* 0x000fc40000000800 */
[C---:B--2---:R-:W-:Y:S01]  /*35d70*/  IMAD.WIDE R14, R9.reuse, 0x4, R2 ;  /* 0x00000004090e7825 */ /* 0x044fe200078e0202 */
[----:B------:R2:W-:Y:S01]  /*35d80*/  @P4 STG.E desc[UR16][R10.64], R206 ;  /* 0x000000ce0a004986 */ /* 0x0005e2000c101910 */
[----:B------:R-:W-:Y:S02]  /*35d90*/  ULDC UR8, c[0x0][0x228] ;  /* 0x00008a0000087ab9 */ /* 0x000fe40000000800 */
[----:B-1----:R-:W-:Y:S01]  /*35da0*/  IMAD.WIDE R16, R9, 0x4, R4 ;  /* 0x0000000409107825 */ /* 0x002fe200078e0204 */
[----:B------:R1:W-:Y:S01]  /*35db0*/  @P2 STG.E desc[UR16][R12.64], R214 ;  /* 0x000000d60c002986 */ /* 0x0003e2000c101910 */
[----:B------:R-:W-:Y:S01]  /*35dc0*/  ISETP.GE.AND P4, PT, R0, UR4, PT ;  /* 0x0000000400007c0c */ /* 0x000fe2000bf86270 */
[----:B------:R-:W-:Y:S02]  /*35dd0*/  ULDC UR4, c[0x0][0x248] ;  /* 0x0000920000047ab9 */ /* 0x000fe40000000800 */
[----:B------:R-:W-:Y:S01]  /*35de0*/  @P5 STG.E desc[UR16][R14.64], R195 ;  /* 0x000000c30e005986 */ /* 0x000fe2000c101910 */
[----:B------:R-:W-:Y:S01]  /*35df0*/  ISETP.LT.AND P5, PT, R7, UR6, !P3 ;  /* 0x0000000607007c0c */ /* 0x000fe2000dfa1270 */
[----:B------:R-:W-:Y:S01]  /*35e00*/  VIADD R9, R9, UR4 ;  /* 0x0000000409097c36 */ /* 0x000fe20008000000 */
[----:B------:R-:W-:Y:S01]  /*35e10*/  ISETP.LT.AND P3, PT, R8, UR8, !P3 ;  /* 0x0000000808007c0c */ /* 0x000fe2000df61270 */
[----:B------:R3:W-:Y:S01]  /*35e20*/  @P6 STG.E desc[UR16][R16.64], R143 ;  /* 0x0000008f10006986 */ /* 0x0007e2000c101910 */
[----:B------:R-:W-:Y:S01]  /*35e30*/  ISETP.LT.AND P6, PT, R7, UR10, !P0 ;  /* 0x0000000a07007c0c */ /* 0x000fe2000c7c1270 */
[----:B------:R-:W-:Y:S01]  /*35e40*/  VIADD R0, R6, 0xf2 ;  /* 0x000000f206007836 */ /* 0x000fe20000000000 */
[----:B------:R-:W-:Y:S01]  /*35e50*/  ULDC UR4, c[0x0][0x248] ;  /* 0x0000920000047ab9 */ /* 0x000fe20000000800 */
[----:B--2---:R-:W-:Y:S01]  /*35e60*/  IMAD.WIDE R10, R9, 0x4, R2 ;  /* 0x00000004090a7825 */ /* 0x004fe200078e0202 */
[----:B------:R-:W-:Y:S01]  /*35e70*/  ULDC UR6, c[0x0][0x22c] ;  /* 0x00008b0000067ab9 */ /* 0x000fe20000000800 */
[----:B------:R-:W-:-:S02]  /*35e80*/  ULDC UR8, c[0x0][0x228] ;  /* 0x00008a0000087ab9 */ /* 0x000fc40000000800 */
[C---:B-1----:R-:W-:Y:S01]  /*35e90*/  IMAD.WIDE R12, R9.reuse, 0x4, R4 ;  /* 0x00000004090c7825 */ /* 0x042fe200078e0204 */
[----:B------:R-:W-:Y:S01]  /*35ea0*/  ISETP.GE.AND P2, PT, R0, UR6, PT ;  /* 0x0000000600007c0c */ /* 0x000fe2000bf46270 */
[----:B------:R-:W-:Y:S01]  /*35eb0*/  ULDC UR6, c[0x0][0x228] ;  /* 0x00008a0000067ab9 */ /* 0x000fe20000000800 */
[----:B------:R-:W-:Y:S01]  /*35ec0*/  ULDC UR10, c[0x0][0x228] ;  /* 0x00008a00000a7ab9 */ /* 0x000fe20000000800 */
[----:B---3--:R-:W-:Y:S01]  /*35ed0*/  VIADD R17, R9, UR4 ;  /* 0x0000000409117c36 */ /* 0x008fe20008000000 */
[----:B------:R-:W-:Y:S01]  /*35ee0*/  IADD3 R0, R6, 0xf3, RZ ;  /* 0x000000f306007810 */ /* 0x000fe20007ffe0ff */
[----:B------:R1:W-:Y:S01]  /*35ef0*/  @P5 STG.E desc[UR16][R10.64], R207 ;  /* 0x000000cf0a005986 */ /* 0x0003e2000c101910 */
[----:B------:R-:W-:Y:S01]  /*35f00*/  ULDC UR4, c[0x0][0x22c] ;  /* 0x00008b0000047ab9 */ /* 0x000fe20000000800 */
[----:B------:R-:W-:Y:S01]  /*35f10*/  IMAD.WIDE R14, R17, 0x4, R2 ;  /* 0x00000004110e7825 */ /* 0x000fe200078e0202 */
[----:B------:R-:W-:Y:S01]  /*35f20*/  ISETP.LT.AND P0, PT, R8, UR6, !P0 ;  /* 0x0000000608007c0c */ /* 0x000fe2000c701270 */
[----:B------:R2:W-:Y:S01]  /*35f30*/  @P3 STG.E desc[UR16][R12.64], R215 ;  /* 0x000000d70c003986 */ /* 0x0005e2000c101910 */
[----:B------:R-:W-:Y:S01]  /*35f40*/  ISETP.LT.AND P3, PT, R7, UR8, !P4 ;  /* 0x0000000807007c0c */ /* 0x000fe2000e761270 */
[----:B------:R-:W-:Y:S01]  /*35f50*/  ULDC UR6, c[0x0][0x228] ;  /* 0x00008a0000067ab9 */ /* 0x000fe20000000800 */
[----:B------:R-:W-:Y:S01]  /*35f60*/  ISETP.GE.AND P5, PT, R0, UR4, PT ;  /* 0x0000000400007c0c */ /* 0x000fe2000bfa6270 */
[----:B------:R-:W-:Y:S01]  /*35f70*/  ULDC UR4, c[0x0][0x248] ;  /* 0x0000920000047ab9 */ /* 0x000fe20000000800 */
[----:B------:R-:W-:Y:S01]  /*35f80*/  ISETP.LT.AND P4, PT, R8, UR10, !P4 ;  /* 0x0000000a08007c0c */ /* 0x000fe2000e781270 */
[----:B------:R3:W-:Y:S01]  /*35f90*/  @P6 STG.E desc[UR16][R14.64], R216 ;  /* 0x000000d80e006986 */ /* 0x0007e2000c101910 */
[----:B------:R-:W-:Y:S01]  /*35fa0*/  VIADD R9, R17, UR4 ;  /* 0x0000000411097c36 */ /* 0x000fe20008000000 */
[----:B------:R-:W-:Y:S01]  /*35fb0*/  ISETP.LT.AND P6, PT, R7, UR12, !P2 ;  /* 0x0000000c07007c0c */ /* 0x000fe2000d7c1270 */
[----:B------:R-:W-:Y:S01]  /*35fc0*/  ULDC UR4, c[0x0][0x248] ;  /* 0x0000920000047ab9 */ /* 0x000fe20000000800 */
[----:B-1----:R-:W-:Y:S01]  /*35fd0*/  IMAD.WIDE R10, R17, 0x4, R4 ;  /* 0x00000004110a7825 */ /* 0x002fe200078e0204 */
[----:B------:R-:W-:Y:S01]  /*35fe0*/  ULDC UR8, c[0x0][0x228] ;  /* 0x00008a0000087ab9 */ /* 0x000fe20000000800 */
[----:B------:R-:W-:Y:S01]  /*35ff0*/  ULDC UR10, c[0x0][0x228] ;  /* 0x00008a00000a7ab9 */ /* 0x000fe20000000800 */
[----:B------:R-:W-:Y:S01]  /*36000*/  ULDC UR12, c[0x0][0x228] ;  /* 0x00008a00000c7ab9 */ /* 0x000fe20000000800 */
[C---:B------:R-:W-:Y:S01]  /*36010*/  VIADD R19, R9.reuse, UR4 ;  /* 0x0000000409137c36 */ /* 0x040fe20008000000 */
[----:B------:R-:W-:Y:S01]  /*36020*/  ULDC UR4, c[0x0][0x22c] ;  /* 0x00008b0000047ab9 */ /* 0x000fe20000000800 */
[----:B--2---:R-:W-:Y:S01]  /*36030*/  IMAD.WIDE R12, R9, 0x4, R2 ;  /* 0x00000004090c7825 */ /* 0x004fe200078e0202 */
[----:B------:R1:W-:Y:S03]  /*36040*/  @P0 STG.E desc[UR16][R10.64], R220 ;  /* 0x000000dc0a000986 */ /* 0x0003e6000c101910 */
[----:B------:R-:W-:-:S02]  /*36050*/  VIADD R0, R6, 0xf4 ;  /* 0x000000f406007836 */ /* 0x000fc40000000000 */
[----:B---3--:R-:W-:Y:S01]  /*36060*/  IMAD.WIDE R14, R9, 0x4, R4 ;  /* 0x00000004090e7825 */ /* 0x008fe200078e0204 */
[----:B------:R-:W-:Y:S01]  /*36070*/  ISETP.LT.AND P2, PT, R8, UR6, !P2 ;  /* 0x0000000608007c0c */ /* 0x000fe2000d741270 */
[----:B------:R-:W-:Y:S02]  /*36080*/  @P3 STG.E desc[UR16][R12.64], R144 ;  /* 0x000000900c003986 */ /* 0x000fe4000c101910 */
[----:B------:R-:W-:Y:S01]  /*36090*/  IMAD.WIDE R16, R19, 0x4, R2 ;  /* 0x0000000413107825 */ /* 0x000fe200078e0202 */
[----:B------:R-:W-:Y:S01]  /*360a0*/  ISETP.GE.AND P0, PT, R0, UR4, PT ;  /* 0x0000000400007c0c */ /* 0x000fe2000bf06270 */
[----:B------:R2:W-:Y:S01]  /*360b0*/  @P4 STG.E desc[UR16][R14.64], R208 ;  /* 0x000000d00e004986 */ /* 0x0005e2000c101910 */
[----:B------:R-:W-:Y:S01]  /*360c0*/  ISETP.LT.AND P4, PT, R7, UR8, !P5 ;  /* 0x0000000807007c0c */ /* 0x000fe2000ef81270 */
[----:B------:R-:W-:Y:S01]  /*360d0*/  ULDC UR4, c[0x0][0x248] ;  /* 0x0000920000047ab9 */ /* 0x000fe20000000800 */
[----:B------:R-:W-:Y:S01]  /*360e0*/  IADD3 R0, R6, 0xf6, RZ ;  /* 0x000000f606007810 */ /* 0x000fe20007ffe0ff */
[----:B------:R3:W-:Y:S01]  /*360f0*/  @P6 STG.E desc[UR16][R16.64], R217 ;  /* 0x000000d910006986 */ /* 0x0007e2000c101910 */
[----:B------:R-:W-:Y:S01]  /*36100*/  ISETP.LT.AND P5, PT, R8, UR10, !P5 ;  /* 0x0000000a08007c0c */ /* 0x000fe2000efa1270 */
[----:B-1----:R-:W-:Y:S01]  /*36110*/  IMAD.WIDE R10, R19, 0x4, R4 ;  /* 0x00000004130a7825 */ /* 0x002fe200078e0204 */
[----:B------:R-:W-:Y:S01]  /*36120*/  ISETP.LT.AND P6, PT, R7, UR12, !P0 ;  /* 0x0000000c07007c0c */ /* 0x000fe2000c7c1270 */
[----:B------:R-:W-:Y:S01]  /*36130*/  ULDC UR6, c[0x0][0x228] ;  /* 0x00008a0000067ab9 */ /* 0x000fe20000000800 */
[----:B------:R-:W-:Y:S01]  /*36140*/  ISETP.GE.AND P3, PT, R0, UR25, PT ;  /* 0x0000001900007c0c */ /* 0x000fe2000bf66270 */
[----:B------:R-:W-:Y:S01]  /*36150*/  ULDC UR8, c[0x0][0x228] ;  /* 0x00008a0000087ab9 */ /* 0x000fe20000000800 */
[----:B--2---:R-:W-:Y:S01]  /*36160*/  VIADD R15, R19, UR4 ;  /* 0x00000004130f7c36 */ /* 0x004fe20008000000 */
[----:B------:R-:W-:Y:S01]  /*36170*/  ULDC UR4, c[0x0][0x248] ;  /* 0x0000920000047ab9 */ /* 0x000fe20000000800 */
[----:B------:R-:W-:Y:S01]  /*36180*/  VIADD R0, R6, 0xf5 ;  /* 0x000000f506007836 */ /* 0x000fe20000000000 */
[----:B------:R1:W-:Y:S01]  /*36190*/  @P2 STG.E desc[UR16][R10.64], R221 ;  /* 0x000000dd0a002986 */ /* 0x0003e2000c101910 */
[C---:B------:R-:W-:Y:S01]  /*361a0*/  VIADD R9, R15.reuse, UR4 ;  /* 0x000000040f097c36 */ /* 0x040fe20008000000 */
[----:B------:R-:W-:Y:S01]  /*361b0*/  ISETP.LT.AND P0, PT, R8, UR6, !P0 ;  /* 0x0000000608007c0c */ /* 0x000fe2000c701270 */
[C---:B------:R-:W-:Y:S01]  /*361c0*/  IMAD.WIDE R12, R15.reuse, 0x4, R2 ;  /* 0x000000040f0c7825 */ /* 0x040fe200078e0202 */
[----:B------:R-:W-:Y:S01]  /*361d0*/  ISETP.GE.AND P2, PT, R0, UR23, PT ;  /* 0x0000001700007c0c */ /* 0x000fe2000bf46270 */
[----:B------:R-:W-:Y:S01]  /*361e0*/  ULDC UR10, c[0x0][0x228] ;  /* 0x00008a00000a7ab9 */ /* 0x000fe20000000800 */
[----:B------:R-:W-:Y:S01]  /*361f0*/  ULDC UR12, c[0x0][0x228] ;  /* 0x00008a00000c7ab9 */ /* 0x000fe20000000800 */
[----:B------:R-:W-:Y:S01]  /*36200*/  IMAD.WIDE R14, R15, 0x4, R4 ;  /* 0x000000040f0e7825 */ /* 0x000fe200078e0204 */
[----:B------:R-:W-:Y:S01]  /*36210*/  @P4 STG.E desc[UR16][R12.64], R145 ;  /* 0x000000910c004986 */ /* 0x000fe2000c101910 */
[----:B------:R-:W-:-:S02]  /*36220*/  ULDC UR4, c[0x0][0x248] ;  /* 0x0000920000047ab9 */ /* 0x000fc40000000800 */
[----:B---3--:R-:W-:Y:S01]  /*36230*/  IMAD.WIDE R16, R9, 0x4, R2 ;  /* 0x0000000409107825 */ /* 0x008fe200078e0202 */
[----:B------:R2:W-:Y:S01]  /*36240*/  @P5 STG.E desc[UR16][R14.64], R209 ;  /* 0x000000d10e005986 */ /* 0x0005e2000c101910 */
[----:B------:R-:W-:Y:S01]  /*36250*/  IADD3 R0, R6, 0xf8, RZ ;  /* 0x000000f806007810 */ /* 0x000fe20007ffe0ff */
[----:B------:R-:W-:Y:S01]  /*36260*/  ULDC UR6, c[0x0][0x228] ;  /* 0x00008a0000067ab9 */ /* 0x000fe20000000800 */
[----:B------:R-:W-:Y:S01]  /*36270*/  ISETP.LT.AND P5, PT, R7, UR8, !P2 ;  /* 0x0000000807007c0c */ /* 0x000fe2000d7a1270 */
[----:B------:R3:W-:Y:S01]  /*36280*/  @P6 STG.E desc[UR16][R16.64], R218 ;  /* 0x000000da10006986 */ /* 0x0007e2000c101910 */
[----:B------:R-:W-:Y:S01]  /*36290*/  ISETP.LT.AND P4, PT, R8, UR10, !P2 ;  /* 0x0000000a08007c0c */ /* 0x000fe2000d781270 */
[----:B-1----:R-:W-:Y:S01]  /*362a0*/  IMAD.WIDE R10, R9, 0x4, R4 ;  /* 0x00000004090a7825 */ /* 0x002fe200078e0204 */
[----:B------:R-:W-:Y:S01]  /*362b0*/  ISETP.LT.AND P6, PT, R7, UR12, !P3 ;  /* 0x0000000c07007c0c */ /* 0x000fe2000dfc1270 */
[----:B------:R-:W-:Y:S01]  /*362c0*/  ULDC UR8, c[0x0][0x228] ;  /* 0x00008a0000087ab9 */ /* 0x000fe20000000800 */
[----:B------:R-:W-:Y:S01]  /*362d0*/  ISETP.GE.AND P2, PT, R0, UR21, PT ;  /* 0x0000001500007c0c */ /* 0x000fe2000bf46270 */
        /* <DEDUP_REMOVED lines=27> */
[----:B------:R-:W-:Y:S01]  /*36490*/  ULDC UR10, c[0x0][0x228] ;  /* 0x00008a00000a7ab9 */ /* 0x000fe20000000800 */
[C---:B------:R-:W-:Y:S01]  /*364a0*/  VIADD R9, R15.reuse, UR4 ;  /* 0x000000040f097c36 */ /* 0x040fe20008000000 */
[----:B------:R1:W-:Y:S01]  /*364b0*/  @P3 STG.E desc[UR16][R10.64], R223 ;  /* 0x000000df0a003986 */ /* 0x0003e2000c101910 */
[C---:B------:R-:W-:Y:S01]  /*364c0*/  IMAD.WIDE R12, R15.reuse, 0x4, R2 ;  /* 0x000000040f0c7825 */ /* 0x040fe200078e0202 */
[----:B------:R-:W-:Y:S01]  /*364d0*/  ISETP.GE.AND P3, PT, R0, UR13, PT ;  /* 0x0000000d00007c0c */ /* 0x000fe2000bf66270 */
[----:B------:R-:W-:Y:S01]  /*364e0*/  ULDC UR4, c[0x0][0x248] ;  /* 0x0000920000047ab9 */ /* 0x000fe20000000800 */
[----:B------:R-:W-:Y:S01]  /*364f0*/  ISETP.LT.AND P2, PT, R8, UR6, !P2 ;  /* 0x0000000608007c0c */ /* 0x000fe2000d741270 */
[----:B------:R-:W-:Y:S01]  /*36500*/  IMAD.WIDE R14, R15, 0x4, R4 ;  /* 0x000000040f0e7825 */ /* 0x000fe200078e0204 */
[----:B------:R2:W-:Y:S03]  /*36510*/  @P5 STG.E desc[UR16][R12.64], R147 ;  /* 0x000000930c005986 */ /* 0x0005e6000c101910 */
[----:B---3--:R-:W-:Y:S01]  /*36520*/  IMAD.WIDE R16, R9, 0x4, R2 ;  /* 0x0000000409107825 */ /* 0x008fe200078e0202 */
[----:B------:R3:W-:Y:S01]  /*36530*/  @P4 STG.E desc[UR16][R14.64], R211 ;  /* 0x000000d30e004986 */ /* 0x0007e2000c101910 */
[----:B------:R-:W-:-:S02]  /*36540*/  IADD3 R0, R6, 0xfc, RZ ;  /* 0x000000fc06007810 */ /* 0x000fc40007ffe0ff */
[----:B------:R-:W-:Y:S01]  /*36550*/  ISETP.LT.AND P5, PT, R7, UR8, !P3 ;  /* 0x0000000807007c0c */ /* 0x000fe2000dfa1270 */
[----:B------:R4:W-:Y:S01]  /*36560*/  @P6 STG.E desc[UR16][R16.64], R228 ;  /* 0x000000e410006986 */ /* 0x0009e2000c101910 */
[----:B------:R-:W-:Y:S01]  /*36570*/  ISETP.LT.AND P4, PT, R8, UR10, !P3 ;  /* 0x0000000a08007c0c */ /* 0x000fe2000df81270 */
[----:B------:R-:W-:Y:S01]  /*36580*/  VIADD R19, R9, UR4 ;  /* 0x0000000409137c36 */ /* 0x000fe20008000000 */
[----:B------:R-:W-:Y:S01]  /*36590*/  ISETP.LT.AND P6, PT, R7, UR10, !P0 ;  /* 0x0000000a07007c0c */ /* 0x000fe2000c7c1270 */
[----:B------:R-:W-:Y:S01]  /*365a0*/  ULDC UR4, c[0x0][0x248] ;  /* 0x0000920000047ab9 */ /* 0x000fe20000000800 */
[----:B------:R-:W-:Y:S01]  /*365b0*/  ISETP.GE.AND P3, PT, R0, UR5, PT ;  /* 0x0000000500007c0c */ /* 0x000fe2000bf66270 */
[----:B-1----:R-:W-:-:S04]  /*365c0*/  IMAD.WIDE R10, R9, 0x4, R4 ;  /* 0x00000004090a7825 */ /* 0x002fc800078e0204 */
[----:B--2---:R-:W-:-:S04]  /*365d0*/  IMAD.WIDE R12, R19, 0x4, R2 ;  /* 0x00000004130c7825 */ /* 0x004fc800078e0202 */
[----:B------:R-:W-:Y:S02]  /*365e0*/  VIADD R0, R6, 0xfb ;  /* 0x000000fb06007836 */ /* 0x000fe40000000000 */
[C---:B------:R-:W-:Y:S01]  /*365f0*/  VIADD R21, R19.reuse, UR4 ;  /* 0x0000000413157c36 */ /* 0x040fe20008000000 */
[----:B------:R1:W-:Y:S01]  /*36600*/  @P2 STG.E desc[UR16][R10.64], R236 ;  /* 0x000000ec0a002986 */ /* 0x0003e2000c101910 */
[----:B---3--:R-:W-:Y:S01]  /*36610*/  IMAD.WIDE R14, R19, 0x4, R4 ;  /* 0x00000004130e7825 */ /* 0x008fe200078e0204 */
[----:B------:R-:W-:Y:S01]  /*36620*/  ISETP.GE.AND P2, PT, R0, UR11, PT ;  /* 0x0000000b00007c0c */ /* 0x000fe2000bf46270 */
[----:B------:R-:W-:Y:S01]  /*36630*/  ULDC UR4, c[0x0][0x248] ;  /* 0x0000920000047ab9 */ /* 0x000fe20000000800 */
[----:B------:R-:W-:Y:S01]  /*36640*/  ISETP.LT.AND P0, PT, R8, UR10, !P0 ;  /* 0x0000000a08007c0c */ /* 0x000fe2000c701270 */
[----:B----4-:R-:W-:Y:S01]  /*36650*/  IMAD.WIDE R16, R21, 0x4, R2 ;  /* 0x0000000415107825 */ /* 0x010fe200078e0202 */
[----:B------:R2:W-:Y:S01]  /*36660*/  @P5 STG.E desc[UR16][R12.64], R148 ;  /* 0x000000940c005986 */ /* 0x0005e2000c101910 */
[----:B------:R-:W-:Y:S01]  /*36670*/  ISETP.LT.AND P5, PT, R7, UR10, !P2 ;  /* 0x0000000a07007c0c */ /* 0x000fe2000d7a1270 */
[----:B------:R-:W-:-:S02]  /*36680*/  ULDC UR5, c[0x0][0x248] ;  /* 0x0000920000057ab9 */ /* 0x000fc40000000800 */
[----:B------:R3:W-:Y:S01]  /*36690*/  @P4 STG.E desc[UR16][R14.64], R248 ;  /* 0x000000f80e004986 */ /* 0x0007e2000c101910 */
[----:B------:R-:W-:Y:S01]  /*366a0*/  ISETP.LT.AND P4, PT, R8, UR10, !P2 ;  /* 0x0000000a08007c0c */ /* 0x000fe2000d781270 */
[----:B------:R-:W-:Y:S01]  /*366b0*/  VIADD R9, R21, UR4 ;  /* 0x0000000415097c36 */ /* 0x000fe20008000000 */
[----:B------:R-:W-:Y:S01]  /*366c0*/  ULDC UR4, c[0x0][0x248] ;  /* 0x0000920000047ab9 */ /* 0x000fe20000000800 */
[----:B------:R4:W-:Y:S01]  /*366d0*/  @P6 STG.E desc[UR16][R16.64], R229 ;  /* 0x000000e510006986 */ /* 0x0009e2000c101910 */
[----:B------:R-:W-:Y:S01]  /*366e0*/  ISETP.LT.AND P6, PT, R7, UR10, !P3 ;  /* 0x0000000a07007c0c */ /* 0x000fe2000dfc1270 */
[----:B------:R-:W-:Y:S01]  /*366f0*/  VIADD R19, R9, UR4 ;  /* 0x0000000409137c36 */ /* 0x000fe20008000000 */
[----:B------:R-:W-:Y:S01]  /*36700*/  IADD3 R0, R6, 0xfe, RZ ;  /* 0x000000fe06007810 */ /* 0x000fe20007ffe0ff */
[----:B-1----:R-:W-:Y:S01]  /*36710*/  IMAD.WIDE R10, R21, 0x4, R4 ;  /* 0x00000004150a7825 */ /* 0x002fe200078e0204 */
[----:B------:R-:W-:-:S03]  /*36720*/  ULDC UR4, c[0x0][0x248] ;  /* 0x0000920000047ab9 */ /* 0x000fc60000000800 */
[----:B------:R-:W-:Y:S02]  /*36730*/  VIADD R6, R6, 0xfd ;  /* 0x000000fd06067836 */ /* 0x000fe40000000000 */
[C---:B--2---:R-:W-:Y:S01]  /*36740*/  IMAD.WIDE R12, R9.reuse, 0x4, R2 ;  /* 0x00000004090c7825 */ /* 0x044fe200078e0202 */
[----:B------:R-:W-:Y:S03]  /*36750*/  @P0 STG.E desc[UR16][R10.64], R237 ;  /* 0x000000ed0a000986 */ /* 0x000fe6000c101910 */
[----:B---3--:R-:W-:Y:S01]  /*36760*/  IMAD.WIDE R14, R9, 0x4, R4 ;  /* 0x00000004090e7825 */ /* 0x008fe200078e0204 */
[----:B------:R-:W-:-:S03]  /*36770*/  ISETP.GE.AND P0, PT, R6, UR7, PT ;  /* 0x0000000706007c0c */ /* 0x000fc6000bf06270 */
[C---:B----4-:R-:W-:Y:S01]  /*36780*/  IMAD.WIDE R16, R19.reuse, 0x4, R2 ;  /* 0x0000000413107825 */ /* 0x050fe200078e0202 */
[----:B------:R-:W-:Y:S01]  /*36790*/  @P5 STG.E desc[UR16][R12.64], R149 ;  /* 0x000000950c005986 */ /* 0x000fe2000c101910 */
[----:B------:R-:W-:Y:S02]  /*367a0*/  ISETP.GE.AND P2, PT, R0, UR9, PT ;  /* 0x0000000900007c0c */ /* 0x000fe4000bf46270 */
[----:B------:R-:W-:Y:S01]  /*367b0*/  ISETP.LT.AND P3, PT, R8, UR10, !P3 ;  /* 0x0000000a08007c0c */ /* 0x000fe2000df61270 */
[----:B------:R1:W-:Y:S01]  /*367c0*/  @P4 STG.E desc[UR16][R14.64], R249 ;  /* 0x000000f90e004986 */ /* 0x0003e2000c101910 */
[----:B------:R-:W-:Y:S01]  /*367d0*/  IADD3 R21, R19, UR4, RZ ;  /* 0x0000000413157c10 */ /* 0x000fe2000fffe0ff */
[----:B------:R-:W-:Y:S02]  /*367e0*/  ULDC UR4, c[0x0][0x248] ;  /* 0x0000920000047ab9 */ /* 0x000fe40000000800 */
[----:B------:R2:W-:Y:S01]  /*367f0*/  @P6 STG.E desc[UR16][R16.64], R230 ;  /* 0x000000e610006986 */ /* 0x0005e2000c101910 */
[----:B------:R-:W-:-:S02]  /*36800*/  ISETP.LT.AND P6, PT, R7, UR10, !P0 ;  /* 0x0000000a07007c0c */ /* 0x000fc4000c7c1270 */
[C---:B------:R-:W-:Y:S02]  /*36810*/  ISETP.LT.AND P0, PT, R8.reuse, UR10, !P0 ;  /* 0x0000000a08007c0c */ /* 0x040fe4000c701270 */
[----:B------:R-:W-:Y:S02]  /*36820*/  ISETP.LT.AND P5, PT, R7, UR10, !P2 ;  /* 0x0000000a07007c0c */ /* 0x000fe4000d7a1270 */
[C---:B------:R-:W-:Y:S01]  /*36830*/  ISETP.LT.AND P2, PT, R8.reuse, UR10, !P2 ;  /* 0x0000000a08007c0c */ /* 0x040fe2000d741270 */
[----:B-1----:R-:W-:Y:S01]  /*36840*/  VIADD R15, R21, UR5 ;  /* 0x00000005150f7c36 */ /* 0x002fe20008000000 */
[----:B------:R-:W-:Y:S01]  /*36850*/  ISETP.LT.AND P4, PT, R7, UR10, !P1 ;  /* 0x0000000a07007c0c */ /* 0x000fe2000cf81270 */
[----:B------:R-:W-:Y:S01]  /*36860*/  IMAD.WIDE R6, R19, 0x4, R4 ;  /* 0x0000000413067825 */ /* 0x000fe200078e0204 */
[----:B------:R-:W-:-:S03]  /*36870*/  ISETP.LT.AND P1, PT, R8, UR10, !P1 ;  /* 0x0000000a08007c0c */ /* 0x000fc6000cf21270 */
[C---:B------:R-:W-:Y:S01]  /*36880*/  IMAD.WIDE R8, R21.reuse, 0x4, R2 ;  /* 0x0000000415087825 */ /* 0x040fe200078e0202 */
[----:B------:R1:W-:Y:S03]  /*36890*/  @P3 STG.E desc[UR16][R6.64], R238 ;  /* 0x000000ee06003986 */ /* 0x0003e6000c101910 */
[----:B------:R-:W-:Y:S01]  /*368a0*/  IMAD.WIDE R10, R21, 0x4, R4 ;  /* 0x00000004150a7825 */ /* 0x000fe200078e0204 */
[----:B------:R1:W-:Y:S03]  /*368b0*/  @P6 STG.E desc[UR16][R8.64], R150 ;  /* 0x0000009608006986 */ /* 0x0003e6000c101910 */
[C---:B--2---:R-:W-:Y:S02]  /*368c0*/  VIADD R17, R15.reuse, UR4 ;  /* 0x000000040f117c36 */ /* 0x044fe40008000000 */
[C---:B------:R-:W-:Y:S01]  /*368d0*/  IMAD.WIDE R12, R15.reuse, 0x4, R2 ;  /* 0x000000040f0c7825 */ /* 0x040fe200078e0202 */
[----:B------:R1:W-:Y:S03]  /*368e0*/  @P0 STG.E desc[UR16][R10.64], R250 ;  /* 0x000000fa0a000986 */ /* 0x0003e6000c101910 */
[----:B------:R-:W-:Y:S01]  /*368f0*/  IMAD.WIDE R14, R15, 0x4, R4 ;  /* 0x000000040f0e7825 */ /* 0x000fe200078e0204 */
[----:B------:R1:W-:Y:S04]  /*36900*/  @P5 STG.E desc[UR16][R12.64], R231 ;  /* 0x000000e70c005986 */ /* 0x0003e8000c101910 */
[----:B------:R1:W-:Y:S01]  /*36910*/  @P2 STG.E desc[UR16][R14.64], R239 ;  /* 0x000000ef0e002986 */ /* 0x0003e2000c101910 */
[----:B------:R-:W-:-:S04]  /*36920*/  IMAD.WIDE R2, R17, 0x4, R2 ;  /* 0x0000000411027825 */ /* 0x000fc800078e0202 */
[----:B------:R-:W-:Y:S01]  /*36930*/  IMAD.WIDE R4, R17, 0x4, R4 ;  /* 0x0000000411047825 */ /* 0x000fe200078e0204 */
[----:B------:R1:W-:Y:S01]  /*36940*/  @P4 STG.E desc[UR16][R2.64], R151 ;  /* 0x0000009702004986 */ /* 0x0003e2000c101910 */
[----:B------:R-:W-:Y:S05]  /*36950*/  @!P1 EXIT ;  /* 0x000000000000994d */ /* 0x000fea0003800000 */
[----:B------:R-:W-:Y:S01]  /*36960*/  STG.E desc[UR16][R4.64], R251 ;  /* 0x000000fb04007986 */ /* 0x000fe2000c101910 */
[----:B------:R-:W-:Y:S05]  /*36970*/  EXIT ;  /* 0x000000000000794d */ /* 0x000fea0003800000 */
.L_x_2:
[----:B------:R-:W-:-:S00]  /*36980*/  BRA `(.L_x_2) ;  /* 0xfffffffc00fc7947 */ /* 0x000fc0000383ffff */
[----:B------:R-:W-:-:S00]  /*36990*/  NOP ;  /* 0x0000000000007918 */ /* 0x000fc00000000000 */
        /* <DEDUP_REMOVED lines=14> */
.L_x_3:


//--------------------- .nv.shared.matmul_kernel  --------------------------
	.section	.nv.shared.matmul_kernel,"aw",@nobits
	.sectionflags	@""
	.align	16
	.zero		1024


//--------------------- .nv.shared.reserved.0     --------------------------
	.section	.nv.shared.reserved.0,"aw",@nobits
	.weak		__nv_reservedSMEM_offset_0_alias
	.size		__nv_reservedSMEM_offset_0_alias, 0, 0
	.other		__nv_reservedSMEM_offset_0_alias,@"STO_CUDA_RESERVED_SHARED STV_DEFAULT"
__nv_reservedSMEM_offset_0_alias:
	.zero		0


//--------------------- .nv.constant0.matmul_kernel --------------------------
	.section	.nv.constant0.matmul_kernel,"a",@progbits
	.sectionflags	@""
	.align	4
.nv.constant0.matmul_kernel:
	.zero		608


//--------------------- SYMBOLS --------------------------

	.type		.nv.reservedSmem.offset0,@object
	.size		.nv.reservedSmem.offset0,0x4
